	.target	sm_80

	.elftype	@"ET_EXEC"


//--------------------- .note.nv.tkinfo           --------------------------
	.section	.note.nv.tkinfo,"",@"SHT_NOTE"
	.sectionflags	@"SHF_NOTE_NV_TKINFO"
	.tkinfo
        /*0018*/ 	.word	0x00000002
        /*0030*/ 	.string	""
        /*0030*/ 	.string	"ptxas"
        /*0030*/ 	.string	"Cuda compilation tools, release 13.0, V13.0.88"
        /*0030*/ 	.string	"Build cuda_13.0.r13.0/compiler.36424714_0"
        /*0030*/ 	.string	"-v  -suppress-debug-info  -lineinfo  -arch sm_80 "



//--------------------- .note.nv.cuinfo           --------------------------
	.section	.note.nv.cuinfo,"",@"SHT_NOTE"
	.sectionflags	@"SHF_NOTE_NV_CUINFO"
        /*0018*/ 	.short	0x0002
        /*001a*/ 	.short	0x0050
        /*001c*/ 	.short	0x0082
	.zero		2


//--------------------- .nv.info                  --------------------------
	.section	.nv.info,"",@"SHT_CUDA_INFO"
	.align	4


	//----- nvinfo : EIATTR_REGCOUNT
	.align		4
        /*0000*/ 	.byte	0x04, 0x2f
        /*0002*/ 	.short	(.L_1 - .L_0)
	.align		4
.L_0:
        /*0004*/ 	.word	index@(matmul_kernel)
        /*0008*/ 	.word	0x00000020


	//----- nvinfo : EIATTR_FRAME_SIZE
	.align		4
.L_1:
        /*000c*/ 	.byte	0x04, 0x11
        /*000e*/ 	.short	(.L_3 - .L_2)
	.align		4
.L_2:
        /*0010*/ 	.word	index@(matmul_kernel)
        /*0014*/ 	.word	0x00001628


	//----- nvinfo : EIATTR_MIN_STACK_SIZE
	.align		4
.L_3:
        /*0018*/ 	.byte	0x04, 0x12
        /*001a*/ 	.short	(.L_5 - .L_4)
	.align		4
.L_4:
        /*001c*/ 	.word	index@(matmul_kernel)
        /*0020*/ 	.word	0x00001628
.L_5:


//--------------------- .nv.info.matmul_kernel    --------------------------
	.section	.nv.info.matmul_kernel,"",@"SHT_CUDA_INFO"
	.sectionflags	@""
	.align	4


	//----- nvinfo : EIATTR_CUDA_API_VERSION
	.align		4
        /*0000*/ 	.byte	0x04, 0x37
        /*0002*/ 	.short	(.L_7 - .L_6)
.L_6:
        /*0004*/ 	.word	0x00000082


	//----- nvinfo : EIATTR_SW2861232_WAR
	.align		4
.L_7:
        /*0008*/ 	.byte	0x01, 0x35
	.zero		2


	//----- nvinfo : EIATTR_PARAM_CBANK
	.align		4
        /*000c*/ 	.byte	0x04, 0x0a
        /*000e*/ 	.short	(.L_9 - .L_8)
	.align		4
.L_8:
        /*0010*/ 	.word	index@(.nv.constant0.matmul_kernel)
        /*0014*/ 	.short	0x0160
        /*0016*/ 	.short	0x0050


	//----- nvinfo : EIATTR_CBANK_PARAM_SIZE
	.align		4
.L_9:
        /*0018*/ 	.byte	0x03, 0x19
        /*001a*/ 	.short	0x0050


	//----- nvinfo : EIATTR_KPARAM_INFO
	.align		4
        /*001c*/ 	.byte	0x04, 0x17
        /*001e*/ 	.short	(.L_11 - .L_10)
.L_10:
        /*0020*/ 	.word	0x00000000
        /*0024*/ 	.short	0x000d
        /*0026*/ 	.short	0x0048
        /*0028*/ 	.byte	0x00, 0xf4, 0x21, 0x00


	//----- nvinfo : EIATTR_KPARAM_INFO
	.align		4
.L_11:
        /*002c*/ 	.byte	0x04, 0x17
        /*002e*/ 	.short	(.L_13 - .L_12)
.L_12:
        /*0030*/ 	.word	0x00000000
        /*0034*/ 	.short	0x000c
        /*0036*/ 	.short	0x0040
        /*0038*/ 	.byte	0x00, 0xf4, 0x21, 0x00


	//----- nvinfo : EIATTR_KPARAM_INFO
	.align		4
.L_13:
        /*003c*/ 	.byte	0x04, 0x17
        /*003e*/ 	.short	(.L_15 - .L_14)
.L_14:
        /*0040*/ 	.word	0x00000000
        /*0044*/ 	.short	0x000b
        /*0046*/ 	.short	0x0038
        /*0048*/ 	.byte	0x00, 0xf0, 0x11, 0x00


	//----- nvinfo : EIATTR_KPARAM_INFO
	.align		4
.L_15:
        /*004c*/ 	.byte	0x04, 0x17
        /*004e*/ 	.short	(.L_17 - .L_16)
.L_16:
        /*0050*/ 	.word	0x00000000
        /*0054*/ 	.short	0x000a
        /*0056*/ 	.short	0x0034
        /*0058*/ 	.byte	0x00, 0xf0, 0x11, 0x00


	//----- nvinfo : EIATTR_KPARAM_INFO
	.align		4
.L_17:
        /*005c*/ 	.byte	0x04, 0x17
        /*005e*/ 	.short	(.L_19 - .L_18)
.L_18:
        /*0060*/ 	.word	0x00000000
        /*0064*/ 	.short	0x0009
        /*0066*/ 	.short	0x0030
        /*0068*/ 	.byte	0x00, 0xf0, 0x11, 0x00


	//----- nvinfo : EIATTR_KPARAM_INFO
	.align		4
.L_19:
        /*006c*/ 	.byte	0x04, 0x17
        /*006e*/ 	.short	(.L_21 - .L_20)
.L_20:
        /*0070*/ 	.word	0x00000000
        /*0074*/ 	.short	0x0008
        /*0076*/ 	.short	0x002c
        /*0078*/ 	.byte	0x00, 0xf0, 0x11, 0x00


	//----- nvinfo : EIATTR_KPARAM_INFO
	.align		4
.L_21:
        /*007c*/ 	.byte	0x04, 0x17
        /*007e*/ 	.short	(.L_23 - .L_22)
.L_22:
        /*0080*/ 	.word	0x00000000
        /*0084*/ 	.short	0x0007
        /*0086*/ 	.short	0x0028
        /*0088*/ 	.byte	0x00, 0xf0, 0x11, 0x00


	//----- nvinfo : EIATTR_KPARAM_INFO
	.align		4
.L_23:
        /*008c*/ 	.byte	0x04, 0x17
        /*008e*/ 	.short	(.L_25 - .L_24)
.L_24:
        /*0090*/ 	.word	0x00000000
        /*0094*/ 	.short	0x0006
        /*0096*/ 	.short	0x0024
        /*0098*/ 	.byte	0x00, 0xf0, 0x11, 0x00


	//----- nvinfo : EIATTR_KPARAM_INFO
	.align		4
.L_25:
        /*009c*/ 	.byte	0x04, 0x17
        /*009e*/ 	.short	(.L_27 - .L_26)
.L_26:
        /*00a0*/ 	.word	0x00000000
        /*00a4*/ 	.short	0x0005
        /*00a6*/ 	.short	0x0020
        /*00a8*/ 	.byte	0x00, 0xf0, 0x11, 0x00


	//----- nvinfo : EIATTR_KPARAM_INFO
	.align		4
.L_27:
        /*00ac*/ 	.byte	0x04, 0x17
        /*00ae*/ 	.short	(.L_29 - .L_28)
.L_28:
        /*00b0*/ 	.word	0x00000000
        /*00b4*/ 	.short	0x0004
        /*00b6*/ 	.short	0x001c
        /*00b8*/ 	.byte	0x00, 0xf0, 0x11, 0x00


	//----- nvinfo : EIATTR_KPARAM_INFO
	.align		4
.L_29:
        /*00bc*/ 	.byte	0x04, 0x17
        /*00be*/ 	.short	(.L_31 - .L_30)
.L_30:
        /*00c0*/ 	.word	0x00000000
        /*00c4*/ 	.short	0x0003
        /*00c6*/ 	.short	0x0018
        /*00c8*/ 	.byte	0x00, 0xf0, 0x11, 0x00


	//----- nvinfo : EIATTR_KPARAM_INFO
	.align		4
.L_31:
        /*00cc*/ 	.byte	0x04, 0x17
        /*00ce*/ 	.short	(.L_33 - .L_32)
.L_32:
        /*00d0*/ 	.word	0x00000000
        /*00d4*/ 	.short	0x0002
        /*00d6*/ 	.short	0x0010
        /*00d8*/ 	.byte	0x00, 0xf4, 0x21, 0x00


	//----- nvinfo : EIATTR_KPARAM_INFO
	.align		4
.L_33:
        /*00dc*/ 	.byte	0x04, 0x17
        /*00de*/ 	.short	(.L_35 - .L_34)
.L_34:
        /*00e0*/ 	.word	0x00000000
        /*00e4*/ 	.short	0x0001
        /*00e6*/ 	.short	0x0008
        /*00e8*/ 	.byte	0x00, 0xf4, 0x21, 0x00


	//----- nvinfo : EIATTR_KPARAM_INFO
	.align		4
.L_35:
        /*00ec*/ 	.byte	0x04, 0x17
        /*00ee*/ 	.short	(.L_37 - .L_36)
.L_36:
        /*00f0*/ 	.word	0x00000000
        /*00f4*/ 	.short	0x0000
        /*00f6*/ 	.short	0x0000
        /*00f8*/ 	.byte	0x00, 0xf4, 0x21, 0x00


	//----- nvinfo : EIATTR_MAXREG_COUNT
	.align		4
.L_37:
        /*00fc*/ 	.byte	0x03, 0x1b
        /*00fe*/ 	.short	0x00ff


	//----- nvinfo : EIATTR_NUM_BARRIERS
	.align		4
        /*0100*/ 	.byte	0x02, 0x4c
        /*0102*/ 	.byte	0x01
	.zero		1


	//----- nvinfo : EIATTR_ANNOTATIONS
	.align		4
        /*0104*/ 	.byte	0x04, 0x55
        /*0106*/ 	.short	(.L_39 - .L_38)


	//   ....[0]....
.L_38:
        /*0108*/ 	.word	0x00000001
        /*010c*/ 	.byte	0xf0, 0x05, 0x00, 0x00, 0x01, 0x00, 0x00, 0x00, 0x20, 0x07, 0x00, 0x00, 0x01, 0x00, 0x00, 0x00
        /* <DEDUP_REMOVED lines=2564> */
        /*a15c*/ 	.byte	0x40, 0x84, 0x02, 0x00, 0x01, 0x00, 0x00, 0x00, 0x60, 0x84, 0x02, 0x00


	//----- nvinfo : EIATTR_MERCURY_ISA_VERSION
	.align		4
.L_39:
        /*a168*/ 	.byte	0x03, 0x5f
        /*a16a*/ 	.short	0x0000


	//----- nvinfo : EIATTR_EXIT_INSTR_OFFSETS
	.align		4
        /*a16c*/ 	.byte	0x04, 0x1c
        /*a16e*/ 	.short	(.L_41 - .L_40)


	//   ....[0]....
.L_40:
        /*a170*/ 	.word	0x00028730


	//   ....[1]....
        /*a174*/ 	.word	0x00028760


	//----- nvinfo : EIATTR_REQNTID
	.align		4
.L_41:
        /*a178*/ 	.byte	0x04, 0x10
        /*a17a*/ 	.short	(.L_43 - .L_42)
.L_42:
        /*a17c*/ 	.word	0x00000080
        /*a180*/ 	.word	0x00000001
        /*a184*/ 	.word	0x00000001
.L_43:


//--------------------- .nv.callgraph             --------------------------
	.section	.nv.callgraph,"",@"SHT_CUDA_CALLGRAPH"
	.align	4
	.sectionentsize	8
	.align		4
        /*0000*/ 	.word	0x00000000
	.align		4
        /*0004*/ 	.word	0xffffffff
	.align		4
        /*0008*/ 	.word	0x00000000
	.align		4
        /*000c*/ 	.word	0xfffffffe
	.align		4
        /*0010*/ 	.word	0x00000000
	.align		4
        /*0014*/ 	.word	0xfffffffd
	.align		4
        /*0018*/ 	.word	0x00000000
	.align		4
        /*001c*/ 	.word	0xfffffffc


//--------------------- .nv.rel.action            --------------------------
	.section	.nv.rel.action,"",@"SHT_CUDA_RELOCINFO"
	.align	8
	.sectionentsize	8
        /*0000*/ 	.byte	0x73, 0x00, 0x00, 0x00, 0x00, 0x00, 0x00, 0x00, 0x00, 0x00, 0x00, 0x11, 0x25, 0x00, 0x05, 0x36


//--------------------- .nv.constant0.matmul_kernel --------------------------
	.section	.nv.constant0.matmul_kernel,"a",@progbits
	.sectionflags	@""
	.align	4
.nv.constant0.matmul_kernel:
	.zero		432


//--------------------- .text.matmul_kernel       --------------------------
	.section	.text.matmul_kernel,"ax",@progbits
	.sectioninfo	@"SHI_REGISTERS=32"
	.align	128
        .global         matmul_kernel
        .type           matmul_kernel,@function
        .size           matmul_kernel,(.L_x_5 - matmul_kernel)
        .other          matmul_kernel,@"STO_CUDA_ENTRY STV_DEFAULT"
matmul_kernel:
.text.matmul_kernel:
[----:B------:R-:W-:-:S03]  /*0000*/  IMAD.MOV.U32 R1, RZ, RZ, c[0x0][0x28] ;  /* 0x00000a00ff017624 */ /* 0x000fc600078e00ff */
[----:B------:R-:W-:Y:S01]  /*0010*/  IMAD.MOV.U32 R0, RZ, RZ, c[0x0][0x17c] ;  /* 0x00005f00ff007624 */ /* 0x000fe200078e00ff */
[----:B------:R-:W0:Y:S01]  /*0020*/  S2R R12, SR_TID.X ;  /* 0x00000000000c7919 */ /* 0x000e220000002100 */
[----:B------:R-:W-:Y:S01]  /*0030*/  IADD3 R1, R1, -0x1628, RZ ;  /* 0xffffe9d801017810 */ /* 0x000fe20007ffe0ff */
[----:B------:R-:W-:Y:S02]  /*0040*/  ULDC UR4, c[0x0][0x180] ;  /* 0x0000600000047ab9 */ /* 0x000fe40000000800 */
[----:B------:R-:W-:Y:S01]  /*0050*/  IADD3 R0, R0, 0xff, RZ ;  /* 0x000000ff00007810 */ /* 0x000fe20007ffe0ff */
[----:B------:R-:W-:-:S03]  /*0060*/  ULDC.64 UR6, c[0x0][0x118] ;  /* 0x0000460000067ab9 */ /* 0x000fc60000000a00 */
[----:B------:R-:W-:-:S04]  /*0070*/  SHF.R.S32.HI R3, RZ, 0x1f, R0 ;  /* 0x0000001fff037819 */ /* 0x000fc80000011400 */
[----:B------:R-:W-:-:S04]  /*0080*/  LEA.HI R3, R3, R0, RZ, 0x8 ;  /* 0x0000000003037211 */ /* 0x000fc800078f40ff */
[----:B------:R-:W-:Y:S02]  /*0090*/  SHF.R.S32.HI R0, RZ, 0x8, R3 ;  /* 0x00000008ff007819 */ /* 0x000fe40000011403 */
[----:B------:R-:W1:Y:S03]  /*00a0*/  S2R R3, SR_CTAID.X ;  /* 0x0000000000037919 */ /* 0x000e660000002500 */
[----:B------:R-:W-:Y:S01]  /*00b0*/  IMAD.SHL.U32 R0, R0, 0x4, RZ ;  /* 0x0000000400007824 */ /* 0x000fe200078e00ff */
[----:B0-----:R-:W-:-:S04]  /*00c0*/  LOP3.LUT R13, R12, 0x3f, RZ, 0xc0, !PT ;  /* 0x0000003f0c0d7812 */ /* 0x001fc800078ec0ff */
[-C--:B------:R-:W-:Y:S02]  /*00d0*/  IABS R7, R0.reuse ;  /* 0x0000000000077213 */ /* 0x080fe40000000000 */
[----:B------:R-:W-:Y:S02]  /*00e0*/  IABS R10, R0 ;  /* 0x00000000000a7213 */ /* 0x000fe40000000000 */
[----:B------:R-:W0:Y:S01]  /*00f0*/  I2F.RP R2, R7 ;  /* 0x0000000700027306 */ /* 0x000e220000209400 */
[----:B-1----:R-:W-:-:S07]  /*0100*/  IABS R8, R3 ;  /* 0x0000000300087213 */ /* 0x002fce0000000000 */
[----:B0-----:R-:W0:Y:S02]  /*0110*/  MUFU.RCP R2, R2 ;  /* 0x0000000200027308 */ /* 0x001e240000001000 */
[----:B0-----:R-:W-:Y:S01]  /*0120*/  IADD3 R4, R2, 0xffffffe, RZ ;  /* 0x0ffffffe02047810 */ /* 0x001fe20007ffe0ff */
[----:B------:R-:W-:-:S05]  /*0130*/  IMAD.MOV R2, RZ, RZ, -R10 ;  /* 0x000000ffff027224 */ /* 0x000fca00078e0a0a */
[----:B------:R0:W1:Y:S02]  /*0140*/  F2I.FTZ.U32.TRUNC.NTZ R5, R4 ;  /* 0x0000000400057305 */ /* 0x000064000021f000 */
[----:B0-----:R-:W-:Y:S02]  /*0150*/  IMAD.MOV.U32 R4, RZ, RZ, RZ ;  /* 0x000000ffff047224 */ /* 0x001fe400078e00ff */
[----:B-1----:R-:W-:-:S04]  /*0160*/  IMAD.MOV R6, RZ, RZ, -R5 ;  /* 0x000000ffff067224 */ /* 0x002fc800078e0a05 */
[----:B------:R-:W-:Y:S02]  /*0170*/  IMAD R9, R6, R7, RZ ;  /* 0x0000000706097224 */ /* 0x000fe400078e02ff */
[----:B------:R-:W-:Y:S02]  /*0180*/  IMAD.MOV.U32 R6, RZ, RZ, R8 ;  /* 0x000000ffff067224 */ /* 0x000fe400078e0008 */
[----:B------:R-:W-:-:S06]  /*0190*/  IMAD.HI.U32 R5, R5, R9, R4 ;  /* 0x0000000905057227 */ /* 0x000fcc00078e0004 */
[----:B------:R-:W-:-:S04]  /*01a0*/  IMAD.HI.U32 R5, R5, R6, RZ ;  /* 0x0000000605057227 */ /* 0x000fc800078e00ff */
[----:B------:R-:W-:-:S05]  /*01b0*/  IMAD R2, R5, R2, R6 ;  /* 0x0000000205027224 */ /* 0x000fca00078e0206 */
[----:B------:R-:W-:-:S13]  /*01c0*/  ISETP.GT.U32.AND P1, PT, R7, R2, PT ;  /* 0x000000020700720c */ /* 0x000fda0003f24070 */
[----:B------:R-:W-:Y:S01]  /*01d0*/  @!P1 IMAD.IADD R2, R2, 0x1, -R7 ;  /* 0x0000000102029824 */ /* 0x000fe200078e0a07 */
[----:B------:R-:W-:Y:S02]  /*01e0*/  @!P1 IADD3 R5, R5, 0x1, RZ ;  /* 0x0000000105059810 */ /* 0x000fe40007ffe0ff */
[----:B------:R-:W-:Y:S02]  /*01f0*/  ISETP.NE.AND P1, PT, R0, RZ, PT ;  /* 0x000000ff0000720c */ /* 0x000fe40003f25270 */
[----:B------:R-:W-:Y:S02]  /*0200*/  ISETP.GE.U32.AND P0, PT, R2, R7, PT ;  /* 0x000000070200720c */ /* 0x000fe40003f06070 */
[----:B------:R-:W-:-:S04]  /*0210*/  LOP3.LUT R2, R3, R0, RZ, 0x3c, !PT ;  /* 0x0000000003027212 */ /* 0x000fc800078e3cff */
[----:B------:R-:W-:Y:S01]  /*0220*/  ISETP.GE.AND P2, PT, R2, RZ, PT ;  /* 0x000000ff0200720c */ /* 0x000fe20003f46270 */
[----:B------:R-:W-:-:S05]  /*0230*/  IMAD.MOV.U32 R2, RZ, RZ, c[0x0][0x178] ;  /* 0x00005e00ff027624 */ /* 0x000fca00078e00ff */
[----:B------:R-:W-:Y:S02]  /*0240*/  IADD3 R2, R2, 0x3f, RZ ;  /* 0x0000003f02027810 */ /* 0x000fe40007ffe0ff */
[----:B------:R-:W-:-:S05]  /*0250*/  @P0 IADD3 R5, R5, 0x1, RZ ;  /* 0x0000000105050810 */ /* 0x000fca0007ffe0ff */
[----:B------:R-:W-:Y:S01]  /*0260*/  IMAD.MOV.U32 R6, RZ, RZ, R5 ;  /* 0x000000ffff067224 */ /* 0x000fe200078e0005 */
[----:B------:R-:W-:-:S03]  /*0270*/  SHF.R.S32.HI R5, RZ, 0x1f, R2 ;  /* 0x0000001fff057819 */ /* 0x000fc60000011402 */
[----:B------:R-:W-:Y:S01]  /*0280*/  @!P2 IMAD.MOV R6, RZ, RZ, -R6 ;  /* 0x000000ffff06a224 */ /* 0x000fe200078e0a06 */
[----:B------:R-:W-:Y:S02]  /*0290*/  @!P1 LOP3.LUT R6, RZ, R0, RZ, 0x33, !PT ;  /* 0x00000000ff069212 */ /* 0x000fe400078e33ff */
[----:B------:R-:W-:-:S03]  /*02a0*/  LEA.HI R5, R5, R2, RZ, 0x6 ;  /* 0x0000000205057211 */ /* 0x000fc600078f30ff */
[----:B------:R-:W-:Y:S02]  /*02b0*/  IMAD.SHL.U32 R4, R6, 0x4, RZ ;  /* 0x0000000406047824 */ /* 0x000fe400078e00ff */
[----:B------:R-:W-:-:S03]  /*02c0*/  IMAD.MOV R6, RZ, RZ, -R6 ;  /* 0x000000ffff067224 */ /* 0x000fc600078e0a06 */
[----:B------:R-:W-:Y:S01]  /*02d0*/  LEA.HI.SX32 R5, R5, -R4, 0x1a ;  /* 0x8000000405057211 */ /* 0x000fe200078fd2ff */
[----:B------:R-:W-:Y:S02]  /*02e0*/  IMAD R10, R0, R6, R3 ;  /* 0x00000006000a7224 */ /* 0x000fe400078e0203 */
[----:B------:R-:W-:Y:S01]  /*02f0*/  IMAD.MOV.U32 R6, RZ, RZ, RZ ;  /* 0x000000ffff067224 */ /* 0x000fe200078e00ff */
[----:B------:R-:W-:Y:S02]  /*0300*/  IMNMX R5, R5, 0x4, PT ;  /* 0x0000000405057817 */ /* 0x000fe40003800200 */
[----:B------:R-:W-:Y:S02]  /*0310*/  IABS R11, R10 ;  /* 0x0000000a000b7213 */ /* 0x000fe40000000000 */
[----:B------:R-:W-:-:S04]  /*0320*/  IABS R9, R5 ;  /* 0x0000000500097213 */ /* 0x000fc80000000000 */
[----:B------:R-:W0:Y:S08]  /*0330*/  I2F.RP R2, R9 ;  /* 0x0000000900027306 */ /* 0x000e300000209400 */
[----:B0-----:R-:W0:Y:S02]  /*0340*/  MUFU.RCP R2, R2 ;  /* 0x0000000200027308 */ /* 0x001e240000001000 */
[----:B0-----:R-:W-:-:S06]  /*0350*/  IADD3 R7, R2, 0xffffffe, RZ ;  /* 0x0ffffffe02077810 */ /* 0x001fcc0007ffe0ff */
[----:B------:R-:W0:Y:S02]  /*0360*/  F2I.FTZ.U32.TRUNC.NTZ R7, R7 ;  /* 0x0000000700077305 */ /* 0x000e24000021f000 */
[----:B0-----:R-:W-:-:S04]  /*0370*/  IMAD.MOV R8, RZ, RZ, -R7 ;  /* 0x000000ffff087224 */ /* 0x001fc800078e0a07 */
[----:B------:R-:W-:Y:S02]  /*0380*/  IMAD.MOV.U32 R0, RZ, RZ, R8 ;  /* 0x000000ffff007224 */ /* 0x000fe400078e0008 */
[----:B------:R-:W-:Y:S02]  /*0390*/  IMAD.MOV.U32 R8, RZ, RZ, c[0x0][0x180] ;  /* 0x00006000ff087624 */ /* 0x000fe400078e00ff */
[----:B------:R-:W-:Y:S01]  /*03a0*/  IMAD R3, R0, R9, RZ ;  /* 0x0000000900037224 */ /* 0x000fe200078e02ff */
[----:B------:R-:W-:Y:S02]  /*03b0*/  IABS R0, R5 ;  /* 0x0000000500007213 */ /* 0x000fe40000000000 */
[----:B------:R-:W-:Y:S01]  /*03c0*/  IADD3 R8, R8, 0x3f, RZ ;  /* 0x0000003f08087810 */ /* 0x000fe20007ffe0ff */
[----:B------:R-:W-:Y:S01]  /*03d0*/  IMAD.HI.U32 R6, R7, R3, R6 ;  /* 0x0000000307067227 */ /* 0x000fe200078e0006 */
[----:B------:R-:W-:-:S03]  /*03e0*/  SHF.R.U32.HI R3, RZ, 0x6, R12 ;  /* 0x00000006ff037819 */ /* 0x000fc6000001160c */
[----:B------:R-:W-:Y:S01]  /*03f0*/  IMAD.MOV R0, RZ, RZ, -R0 ;  /* 0x000000ffff007224 */ /* 0x000fe200078e0a00 */
[----:B------:R-:W-:Y:S01]  /*0400*/  SGXT.U32 R14, R3, 0x1 ;  /* 0x00000001030e781a */ /* 0x000fe20000000000 */
[----:B------:R-:W-:-:S03]  /*0410*/  IMAD.HI.U32 R2, R6, R11, RZ ;  /* 0x0000000b06027227 */ /* 0x000fc600078e00ff */
[----:B------:R-:W-:Y:S01]  /*0420*/  LOP3.LUT R3, R14, 0x6, RZ, 0xfc, !PT ;  /* 0x000000060e037812 */ /* 0x000fe200078efcff */
[----:B------:R-:W-:Y:S01]  /*0430*/  IMAD R0, R2, R0, R11 ;  /* 0x0000000002007224 */ /* 0x000fe200078e020b */
[C---:B------:R-:W-:Y:S02]  /*0440*/  LOP3.LUT R3, R14.reuse, 0xc, RZ, 0xfc, !PT ;  /* 0x0000000c0e037812 */ /* 0x040fe400078efcff */
[C---:B------:R-:W-:Y:S02]  /*0450*/  LOP3.LUT R3, R14.reuse, 0x12, RZ, 0xfc, !PT ;  /* 0x000000120e037812 */ /* 0x040fe400078efcff */
[----:B------:R-:W-:Y:S02]  /*0460*/  ISETP.GT.U32.AND P1, PT, R9, R0, PT ;  /* 0x000000000900720c */ /* 0x000fe40003f24070 */
[C---:B------:R-:W-:Y:S02]  /*0470*/  LOP3.LUT R3, R14.reuse, 0x18, RZ, 0xfc, !PT ;  /* 0x000000180e037812 */ /* 0x040fe400078efcff */
[----:B------:R-:W-:-:S02]  /*0480*/  LOP3.LUT R3, R14, 0x1e, RZ, 0xfc, !PT ;  /* 0x0000001e0e037812 */ /* 0x000fc400078efcff */
[C---:B------:R-:W-:Y:S02]  /*0490*/  LOP3.LUT R3, R14.reuse, 0x24, RZ, 0xfc, !PT ;  /* 0x000000240e037812 */ /* 0x040fe400078efcff */
[C---:B------:R-:W-:Y:S02]  /*04a0*/  LOP3.LUT R3, R14.reuse, 0x2a, RZ, 0xfc, !PT ;  /* 0x0000002a0e037812 */ /* 0x040fe400078efcff */
[C---:B------:R-:W-:Y:S02]  /*04b0*/  LOP3.LUT R3, R14.reuse, 0x30, RZ, 0xfc, !PT ;  /* 0x000000300e037812 */ /* 0x040fe400078efcff */
[----:B------:R-:W-:Y:S01]  /*04c0*/  LOP3.LUT R3, R14, 0x36, RZ, 0xfc, !PT ;  /* 0x000000360e037812 */ /* 0x000fe200078efcff */
[----:B------:R-:W-:Y:S01]  /*04d0*/  @!P1 IMAD.IADD R0, R0, 0x1, -R9 ;  /* 0x0000000100009824 */ /* 0x000fe200078e0a09 */
[----:B------:R-:W-:Y:S02]  /*04e0*/  @!P1 IADD3 R2, R2, 0x1, RZ ;  /* 0x0000000102029810 */ /* 0x000fe40007ffe0ff */
[----:B------:R-:W-:-:S02]  /*04f0*/  ISETP.NE.AND P1, PT, R5, RZ, PT ;  /* 0x000000ff0500720c */ /* 0x000fc40003f25270 */
[----:B------:R-:W-:Y:S02]  /*0500*/  ISETP.GE.U32.AND P0, PT, R0, R9, PT ;  /* 0x000000090000720c */ /* 0x000fe40003f06070 */
[----:B------:R-:W-:Y:S02]  /*0510*/  LOP3.LUT R0, R10, R5, RZ, 0x3c, !PT ;  /* 0x000000050a007212 */ /* 0x000fe400078e3cff */
[----:B------:R-:W-:Y:S02]  /*0520*/  LOP3.LUT R3, R14, 0x3a, RZ, 0xfc, !PT ;  /* 0x0000003a0e037812 */ /* 0x000fe400078efcff */
[----:B------:R-:W-:-:S07]  /*0530*/  ISETP.GE.AND P2, PT, R0, RZ, PT ;  /* 0x000000ff0000720c */ /* 0x000fce0003f46270 */
[----:B------:R-:W-:Y:S02]  /*0540*/  @P0 IADD3 R2, R2, 0x1, RZ ;  /* 0x0000000102020810 */ /* 0x000fe40007ffe0ff */
[----:B------:R-:W-:-:S04]  /*0550*/  ISETP.GT.AND P0, PT, R8, 0x3f, PT ;  /* 0x0000003f0800780c */ /* 0x000fc80003f04270 */
[----:B------:R-:W-:Y:S01]  /*0560*/  @!P2 IMAD.MOV R2, RZ, RZ, -R2 ;  /* 0x000000ffff02a224 */ /* 0x000fe200078e0a02 */
[----:B------:R-:W-:-:S05]  /*0570*/  @!P1 LOP3.LUT R2, RZ, R5, RZ, 0x33, !PT ;  /* 0x00000005ff029212 */ /* 0x000fca00078e33ff */
[----:B------:R-:W-:Y:S02]  /*0580*/  IMAD.MOV R0, RZ, RZ, -R2 ;  /* 0x000000ffff007224 */ /* 0x000fe400078e0a02 */
[----:B------:R-:W-:Y:S02]  /*0590*/  IMAD.SHL.U32 R2, R2, 0x100, RZ ;  /* 0x0000010002027824 */ /* 0x000fe400078e00ff */
[----:B------:R-:W-:-:S03]  /*05a0*/  IMAD R5, R5, R0, R10 ;  /* 0x0000000005057224 */ /* 0x000fc600078e020a */
[----:B------:R-:W-:Y:S01]  /*05b0*/  LOP3.LUT R6, R2, 0x2, R14, 0xfe, !PT ;  /* 0x0000000202067812 */ /* 0x000fe200078efe0e */
[----:B------:R-:W-:Y:S01]  /*05c0*/  IMAD.IADD R0, R4, 0x1, R5 ;  /* 0x0000000104007824 */ /* 0x000fe200078e0205 */
[C---:B------:R-:W-:Y:S02]  /*05d0*/  LOP3.LUT R4, R14.reuse, 0x2, RZ, 0xfc, !PT ;  /* 0x000000020e047812 */ /* 0x040fe400078efcff */
[C---:B------:R-:W-:Y:S01]  /*05e0*/  LOP3.LUT R4, R14.reuse, 0x8, RZ, 0xfc, !PT ;  /* 0x000000080e047812 */ /* 0x040fe200078efcff */
[----:B------:R0:W-:Y:S01]  /*05f0*/  STL [R1+0x7bc], R6 ;  /* 0x0007bc0601007387 */ /* 0x0001e20000100800 */
[----:B------:R-:W-:Y:S01]  /*0600*/  LOP3.LUT R4, R14, 0xe, RZ, 0xfc, !PT ;  /* 0x0000000e0e047812 */ /* 0x000fe200078efcff */
[----:B------:R-:W-:Y:S01]  /*0610*/  IMAD R0, R0, 0x40, R13 ;  /* 0x0000004000007824 */ /* 0x000fe200078e020d */
[C---:B------:R-:W-:Y:S02]  /*0620*/  LOP3.LUT R4, R14.reuse, 0x14, RZ, 0xfc, !PT ;  /* 0x000000140e047812 */ /* 0x040fe400078efcff */
[----:B------:R-:W-:-:S02]  /*0630*/  LOP3.LUT R4, R14, 0x1a, RZ, 0xfc, !PT ;  /* 0x0000001a0e047812 */ /* 0x000fc400078efcff */
[C---:B------:R-:W-:Y:S02]  /*0640*/  LOP3.LUT R4, R14.reuse, 0x20, RZ, 0xfc, !PT ;  /* 0x000000200e047812 */ /* 0x040fe400078efcff */
[C---:B------:R-:W-:Y:S02]  /*0650*/  LOP3.LUT R5, R14.reuse, 0x4, RZ, 0xfc, !PT ;  /* 0x000000040e057812 */ /* 0x040fe400078efcff */
[C---:B------:R-:W-:Y:S02]  /*0660*/  LOP3.LUT R4, R14.reuse, 0x26, RZ, 0xfc, !PT ;  /* 0x000000260e047812 */ /* 0x040fe400078efcff */
[C---:B------:R-:W-:Y:S02]  /*0670*/  LOP3.LUT R5, R14.reuse, 0xa, RZ, 0xfc, !PT ;  /* 0x0000000a0e057812 */ /* 0x040fe400078efcff */
[C---:B------:R-:W-:Y:S02]  /*0680*/  LOP3.LUT R4, R14.reuse, 0x2c, RZ, 0xfc, !PT ;  /* 0x0000002c0e047812 */ /* 0x040fe400078efcff */
[----:B------:R-:W-:-:S02]  /*0690*/  LOP3.LUT R5, R14, 0x10, RZ, 0xfc, !PT ;  /* 0x000000100e057812 */ /* 0x000fc400078efcff */
[C---:B------:R-:W-:Y:S02]  /*06a0*/  LOP3.LUT R4, R14.reuse, 0x32, RZ, 0xfc, !PT ;  /* 0x000000320e047812 */ /* 0x040fe400078efcff */
[C---:B------:R-:W-:Y:S02]  /*06b0*/  LOP3.LUT R5, R14.reuse, 0x16, RZ, 0xfc, !PT ;  /* 0x000000160e057812 */ /* 0x040fe400078efcff */
[C---:B------:R-:W-:Y:S02]  /*06c0*/  LOP3.LUT R4, R14.reuse, 0x38, RZ, 0xfc, !PT ;  /* 0x000000380e047812 */ /* 0x040fe400078efcff */
[C---:B------:R-:W-:Y:S02]  /*06d0*/  LOP3.LUT R5, R14.reuse, 0x1c, RZ, 0xfc, !PT ;  /* 0x0000001c0e057812 */ /* 0x040fe400078efcff */
[----:B------:R-:W-:Y:S02]  /*06e0*/  LOP3.LUT R4, R14, 0x3e, RZ, 0xfc, !PT ;  /* 0x0000003e0e047812 */ /* 0x000fe400078efcff */
[----:B------:R-:W-:-:S02]  /*06f0*/  LOP3.LUT R3, R2, R14, RZ, 0xfc, !PT ;  /* 0x0000000e02037212 */ /* 0x000fc400078efcff */
[----:B------:R-:W-:Y:S02]  /*0700*/  LOP3.LUT R5, R14, 0x22, RZ, 0xfc, !PT ;  /* 0x000000220e057812 */ /* 0x000fe400078efcff */
[----:B------:R-:W-:Y:S01]  /*0710*/  LOP3.LUT R4, R2, 0x4, R14, 0xfe, !PT ;  /* 0x0000000402047812 */ /* 0x000fe200078efe0e */
[----:B------:R-:W-:Y:S01]  /*0720*/  STL [R1+0x38c], R3 ;  /* 0x00038c0301007387 */ /* 0x000fe20000100800 */
[C---:B------:R-:W-:Y:S02]  /*0730*/  LOP3.LUT R5, R14.reuse, 0x28, RZ, 0xfc, !PT ;  /* 0x000000280e057812 */ /* 0x040fe400078efcff */
[C---:B------:R-:W-:Y:S01]  /*0740*/  LOP3.LUT R5, R14.reuse, 0x2e, RZ, 0xfc, !PT ;  /* 0x0000002e0e057812 */ /* 0x040fe200078efcff */
[----:B------:R1:W-:Y:S01]  /*0750*/  STL [R1+0x7c0], R4 ;  /* 0x0007c00401007387 */ /* 0x0003e20000100800 */
[C---:B------:R-:W-:Y:S02]  /*0760*/  LOP3.LUT R5, R14.reuse, 0x34, RZ, 0xfc, !PT ;  /* 0x000000340e057812 */ /* 0x040fe400078efcff */
[----:B------:R-:W-:-:S02]  /*0770*/  LOP3.LUT R5, R14, 0x3c, RZ, 0xfc, !PT ;  /* 0x0000003c0e057812 */ /* 0x000fc400078efcff */
[C-C-:B------:R-:W-:Y:S02]  /*0780*/  LOP3.LUT R5, R2.reuse, 0x6, R14.reuse, 0xfe, !PT ;  /* 0x0000000602057812 */ /* 0x140fe400078efe0e */
[C-C-:B0-----:R-:W-:Y:S02]  /*0790*/  LOP3.LUT R6, R2.reuse, 0xa, R14.reuse, 0xfe, !PT ;  /* 0x0000000a02067812 */ /* 0x141fe400078efe0e */
[C---:B------:R-:W-:Y:S01]  /*07a0*/  LOP3.LUT R29, R3.reuse, 0xe4, RZ, 0xfc, !PT ;  /* 0x000000e4031d7812 */ /* 0x040fe200078efcff */
[----:B------:R0:W-:Y:S01]  /*07b0*/  STL [R1+0x7c4], R5 ;  /* 0x0007c40501007387 */ /* 0x0001e20000100800 */
[----:B-1----:R-:W-:Y:S02]  /*07c0*/  LOP3.LUT R4, R2, 0x8, R14, 0xfe, !PT ;  /* 0x0000000802047812 */ /* 0x002fe400078efe0e */
[----:B------:R-:W-:-:S03]  /*07d0*/  LOP3.LUT R28, R3, 0xf6, RZ, 0xfc, !PT ;  /* 0x000000f6031c7812 */ /* 0x000fc600078efcff */
[----:B------:R1:W-:Y:S01]  /*07e0*/  STL [R1+0x7c8], R4 ;  /* 0x0007c80401007387 */ /* 0x0003e20000100800 */
[----:B0-----:R-:W-:-:S03]  /*07f0*/  LOP3.LUT R5, R2, 0xc, R14, 0xfe, !PT ;  /* 0x0000000c02057812 */ /* 0x001fc600078efe0e */
[----:B------:R0:W-:Y:S04]  /*0800*/  STL [R1+0x7cc], R6 ;  /* 0x0007cc0601007387 */ /* 0x0001e80000100800 */
[----:B------:R2:W-:Y:S01]  /*0810*/  STL [R1+0x7d0], R5 ;  /* 0x0007d00501007387 */ /* 0x0005e20000100800 */
[C-C-:B-1----:R-:W-:Y:S02]  /*0820*/  LOP3.LUT R4, R2.reuse, 0xe, R14.reuse, 0xfe, !PT ;  /* 0x0000000e02047812 */ /* 0x142fe400078efe0e */
[----:B0-----:R-:W-:-:S03]  /*0830*/  LOP3.LUT R6, R2, 0x10, R14, 0xfe, !PT ;  /* 0x0000001002067812 */ /* 0x001fc600078efe0e */
[----:B------:R0:W-:Y:S01]  /*0840*/  STL [R1+0x7d4], R4 ;  /* 0x0007d40401007387 */ /* 0x0001e20000100800 */
[----:B--2---:R-:W-:-:S03]  /*0850*/  LOP3.LUT R5, R2, 0x12, R14, 0xfe, !PT ;  /* 0x0000001202057812 */ /* 0x004fc600078efe0e */
[----:B------:R1:W-:Y:S04]  /*0860*/  STL [R1+0x7d8], R6 ;  /* 0x0007d80601007387 */ /* 0x0003e80000100800 */
[----:B------:R2:W-:Y:S01]  /*0870*/  STL [R1+0x7dc], R5 ;  /* 0x0007dc0501007387 */ /* 0x0005e20000100800 */
[C-C-:B0-----:R-:W-:Y:S02]  /*0880*/  LOP3.LUT R4, R2.reuse, 0x14, R14.reuse, 0xfe, !PT ;  /* 0x0000001402047812 */ /* 0x141fe400078efe0e */
[----:B-1----:R-:W-:-:S03]  /*0890*/  LOP3.LUT R6, R2, 0x16, R14, 0xfe, !PT ;  /* 0x0000001602067812 */ /* 0x002fc600078efe0e */
        /* <DEDUP_REMOVED lines=38> */
[----:B------:R-:W-:Y:S04]  /*0b00*/  STL [R1+0x82c], R6 ;  /* 0x00082c0601007387 */ /* 0x000fe80000100800 */
[----:B------:R1:W-:Y:S01]  /*0b10*/  STL [R1+0x834], R5 ;  /* 0x0008340501007387 */ /* 0x0003e20000100800 */
[----:B0-----:R-:W-:Y:S02]  /*0b20*/  LOP3.LUT R4, R2, 0x3e, R14, 0xfe, !PT ;  /* 0x0000003e02047812 */ /* 0x001fe400078efe0e */
[----:B------:R-:W-:-:S03]  /*0b30*/  LOP3.LUT R2, R3, 0x40, RZ, 0xfc, !PT ;  /* 0x0000004003027812 */ /* 0x000fc600078efcff */
[----:B------:R0:W-:Y:S01]  /*0b40*/  STL [R1+0x830], R4 ;  /* 0x0008300401007387 */ /* 0x0001e20000100800 */
[----:B-1----:R-:W-:-:S03]  /*0b50*/  LOP3.LUT R5, R3, 0x42, RZ, 0xfc, !PT ;  /* 0x0000004203057812 */ /* 0x002fc600078efcff */
[----:B------:R1:W-:Y:S04]  /*0b60*/  STL [R1+0x83c], R2 ;  /* 0x00083c0201007387 */ /* 0x0003e80000100800 */
[----:B------:R2:W-:Y:S01]  /*0b70*/  STL [R1+0x8bc], R5 ;  /* 0x0008bc0501007387 */ /* 0x0005e20000100800 */
[C---:B0-----:R-:W-:Y:S02]  /*0b80*/  LOP3.LUT R4, R3.reuse, 0x44, RZ, 0xfc, !PT ;  /* 0x0000004403047812 */ /* 0x041fe400078efcff */
[----:B-1----:R-:W-:-:S03]  /*0b90*/  LOP3.LUT R2, R3, 0x46, RZ, 0xfc, !PT ;  /* 0x0000004603027812 */ /* 0x002fc600078efcff */
[----:B------:R0:W-:Y:S01]  /*0ba0*/  STL [R1+0x8c0], R4 ;  /* 0x0008c00401007387 */ /* 0x0001e20000100800 */
[----:B--2---:R-:W-:-:S03]  /*0bb0*/  LOP3.LUT R5, R3, 0x48, RZ, 0xfc, !PT ;  /* 0x0000004803057812 */ /* 0x004fc600078efcff */
        /* <DEDUP_REMOVED lines=158> */
[----:B0-----:R-:W-:-:S03]  /*15a0*/  LOP3.LUT R4, R3, 0xea, RZ, 0xfc, !PT ;  /* 0x000000ea03047812 */ /* 0x001fc600078efcff */
[----:B------:R-:W-:Y:S01]  /*15b0*/  STL [R1+0xa04], R29 ;  /* 0x000a041d01007387 */ /* 0x000fe20000100800 */
[C---:B-1----:R-:W-:Y:S02]  /*15c0*/  LOP3.LUT R2, R3.reuse, 0xe8, RZ, 0xfc, !PT ;  /* 0x000000e803027812 */ /* 0x042fe400078efcff */
[----:B--2---:R-:W-:-:S03]  /*15d0*/  LOP3.LUT R5, R3, 0xf0, RZ, 0xfc, !PT ;  /* 0x000000f003057812 */ /* 0x004fc600078efcff */
[----:B------:R0:W-:Y:S04]  /*15e0*/  STL [R1+0xa08], R2 ;  /* 0x000a080201007387 */ /* 0x0001e80000100800 */
[----:B------:R1:W-:Y:S01]  /*15f0*/  STL [R1+0xa0c], R4 ;  /* 0x000a0c0401007387 */ /* 0x0003e20000100800 */
[C---:B0-----:R-:W-:Y:S02]  /*1600*/  LOP3.LUT R2, R3.reuse, 0xec, RZ, 0xfc, !PT ;  /* 0x000000ec03027812 */ /* 0x041fe400078efcff */
[----:B-1----:R-:W-:-:S03]  /*1610*/  LOP3.LUT R4, R3, 0xee, RZ, 0xfc, !PT ;  /* 0x000000ee03047812 */ /* 0x002fc600078efcff */
[----:B------:R0:W-:Y:S04]  /*1620*/  STL [R1+0xa10], R2 ;  /* 0x000a100201007387 */ /* 0x0001e80000100800 */
        /* <DEDUP_REMOVED lines=9> */
[----:B------:R2:W-:Y:S01]  /*16c0*/  STL [R1+0xa30], R5 ;  /* 0x000a300501007387 */ /* 0x0005e20000100800 */
[C---:B-1----:R-:W-:Y:S02]  /*16d0*/  LOP3.LUT R4, R3.reuse, 0xfc, RZ, 0xfc, !PT ;  /* 0x000000fc03047812 */ /* 0x042fe400078efcff */
[----:B------:R-:W-:-:S03]  /*16e0*/  LOP3.LUT R3, R3, 0xfe, RZ, 0xfc, !PT ;  /* 0x000000fe03037812 */ /* 0x000fc600078efcff */
[----:B------:R2:W-:Y:S04]  /*16f0*/  STL [R1+0xa34], R4 ;  /* 0x000a340401007387 */ /* 0x0005e80000100800 */
[----:B------:R2:W-:Y:S04]  /*1700*/  STL [R1+0xa2c], R2 ;  /* 0x000a2c0201007387 */ /* 0x0005e80000100800 */
[----:B------:R2:W-:Y:S04]  /*1710*/  STL [R1+0xa24], R3 ;  /* 0x000a240301007387 */ /* 0x0005e80000100800 */
[----:B------:R2:W-:Y:S01]  /*1720*/  STL [R1+0x7b8], R0 ;  /* 0x0007b80001007387 */ /* 0x0005e20000100800 */
[----:B------:R-:W-:Y:S05]  /*1730*/  @P0 BRA `(.L_x_0) ;  /* 0x0000039000000947 */ /* 0x000fea0003800000 */
[C---:B--2---:R-:W-:Y:S01]  /*1740*/  IMAD.SHL.U32 R2, R12.reuse, 0x40, RZ ;  /* 0x000000400c027824 */ /* 0x044fe200078e00ff */
[----:B------:R-:W-:Y:S01]  /*1750*/  CS2R R24, SRZ ;  /* 0x0000000000187805 */ /* 0x000fe2000001ff00 */
[----:B------:R-:W-:Y:S01]  /*1760*/  IMAD.SHL.U32 R0, R12, 0x20, RZ ;  /* 0x000000200c007824 */ /* 0x000fe200078e00ff */
[----:B------:R-:W-:Y:S01]  /*1770*/  CS2R R26, SRZ ;  /* 0x00000000001a7805 */ /* 0x000fe2000001ff00 */
[----:B------:R-:W-:Y:S01]  /*1780*/  CS2R R20, SRZ ;  /* 0x0000000000147805 */ /* 0x000fe2000001ff00 */
[----:B------:R0:W-:Y:S01]  /*1790*/  STL [R1+0x7b4], R2 ;  /* 0x0007b40201007387 */ /* 0x0001e20000100800 */
[----:B------:R-:W-:Y:S01]  /*17a0*/  CS2R R22, SRZ ;  /* 0x0000000000167805 */ /* 0x000fe2000001ff00 */
[----:B------:R-:W-:Y:S01]  /*17b0*/  CS2R R16, SRZ ;  /* 0x0000000000107805 */ /* 0x000fe2000001ff00 */
[----:B------:R-:W-:Y:S01]  /*17c0*/  CS2R R18, SRZ ;  /* 0x0000000000127805 */ /* 0x000fe2000001ff00 */
[----:B------:R0:W-:Y:S01]  /*17d0*/  STL [R1+0x838], R0 ;  /* 0x0008380001007387 */ /* 0x0001e20000100800 */
[----:B------:R-:W-:Y:S01]  /*17e0*/  CS2R R12, SRZ ;  /* 0x00000000000c7805 */ /* 0x000fe2000001ff00 */
[----:B------:R-:W-:Y:S01]  /*17f0*/  CS2R R14, SRZ ;  /* 0x00000000000e7805 */ /* 0x000fe2000001ff00 */
[----:B------:R-:W-:Y:S01]  /*1800*/  CS2R R8, SRZ ;  /* 0x0000000000087805 */ /* 0x000fe2000001ff00 */
[----:B------:R0:W-:Y:S01]  /*1810*/  STL [R1], RZ ;  /* 0x000000ff01007387 */ /* 0x0001e20000100800 */
[----:B------:R-:W-:Y:S01]  /*1820*/  CS2R R10, SRZ ;  /* 0x00000000000a7805 */ /* 0x000fe2000001ff00 */
[----:B------:R-:W-:Y:S01]  /*1830*/  CS2R R4, SRZ ;  /* 0x0000000000047805 */ /* 0x000fe2000001ff00 */
[----:B------:R-:W-:Y:S01]  /*1840*/  CS2R R6, SRZ ;  /* 0x0000000000067805 */ /* 0x000fe2000001ff00 */
[----:B------:R0:W-:Y:S04]  /*1850*/  STL [R1+0x4], RZ ;  /* 0x000004ff01007387 */ /* 0x0001e80000100800 */
        /* <DEDUP_REMOVED lines=37> */
[----:B------:R0:W-:Y:S01]  /*1ab0*/  STL [R1+0x9c], RZ ;  /* 0x00009cff01007387 */ /* 0x0001e20000100800 */
[----:B------:R-:W-:Y:S05]  /*1ac0*/  BRA `(.L_x_1) ;  /* 0x00022b7000007947 */ /* 0x000fea0003800000 */
.L_x_0:
[----:B--2---:R-:W2:Y:S04]  /*1ad0*/  LDL R0, [R1+0x9f0] ;  /* 0x0009f00001007983 */ /* 0x004ea80000100800 */
[----:B------:R-:W3:Y:S01]  /*1ae0*/  LDL R5, [R1+0xa30] ;  /* 0x000a300001057983 */ /* 0x000ee20000100800 */
[----:B------:R-:W-:Y:S01]  /*1af0*/  IMAD.MOV.U32 R23, RZ, RZ, R28 ;  /* 0x000000ffff177224 */ /* 0x000fe200078e001c */
[----:B------:R-:W-:-:S02]  /*1b00*/  IABS R28, c[0x0][0x178] ;  /* 0x00005e00001c7a13 */ /* 0x000fc40000000000 */
[----:B------:R-:W4:Y:S04]  /*1b10*/  LDL R4, [R1+0xa08] ;  /* 0x000a080001047983 */ /* 0x000f280000100800 */
[----:B------:R-:W3:Y:S04]  /*1b20*/  LDL R11, [R1+0xa1c] ;  /* 0x000a1c00010b7983 */ /* 0x000ee80000100800 */
[----:B------:R-:W3:Y:S04]  /*1b30*/  LDL R6, [R1+0x9ec] ;  /* 0x0009ec0001067983 */ /* 0x000ee80000100800 */
[----:B------:R-:W4:Y:S04]  /*1b40*/  LDL R25, [R1+0x7b8] ;  /* 0x0007b80001197983 */ /* 0x000f280000100800 */
        /* <DEDUP_REMOVED lines=9> */
[----:B------:R-:W4:Y:S01]  /*1be0*/  LDL R12, [R1+0x9f8] ;  /* 0x0009f800010c7983 */ /* 0x000f220000100800 */
[----:B--2---:R-:W-:-:S02]  /*1bf0*/  IMAD.MOV.U32 R13, RZ, RZ, R0 ;  /* 0x000000ffff0d7224 */ /* 0x004fc400078e0000 */
[----:B------:R-:W0:Y:S08]  /*1c00*/  I2F.RP R0, R28 ;  /* 0x0000001c00007306 */ /* 0x000e300000209400 */
[----:B0-----:R-:W0:Y:S01]  /*1c10*/  MUFU.RCP R0, R0 ;  /* 0x0000000000007308 */ /* 0x001e220000001000 */
[----:B---3--:R-:W-:Y:S01]  /*1c20*/  IMAD.MOV.U32 R26, RZ, RZ, R5 ;  /* 0x000000ffff1a7224 */ /* 0x008fe200078e0005 */
[----:B0-----:R-:W-:-:S06]  /*1c30*/  IADD3 R0, R0, 0xffffffe, RZ ;  /* 0x0ffffffe00007810 */ /* 0x001fcc0007ffe0ff */
[----:B------:R0:W-:Y:S02]  /*1c40*/  F2I.FTZ.U32.TRUNC.NTZ R5, R0 ;  /* 0x0000000000057305 */ /* 0x0001e4000021f000 */
[----:B0-----:R-:W2:Y:S01]  /*1c50*/  LDL R0, [R1+0x38c] ;  /* 0x00038c0001007983 */ /* 0x001ea20000100800 */
[----:B------:R-:W-:Y:S01]  /*1c60*/  IMAD.MOV.U32 R19, RZ, RZ, R29 ;  /* 0x000000ffff137224 */ /* 0x000fe200078e001d */
[----:B------:R-:W-:Y:S01]  /*1c70*/  IABS R29, c[0x0][0x17c] ;  /* 0x00005f00001d7a13 */ /* 0x000fe20000000000 */
[----:B------:R-:W-:-:S03]  /*1c80*/  IMAD.MOV.U32 R22, RZ, RZ, R2 ;  /* 0x000000ffff167224 */ /* 0x000fc600078e0002 */
[----:B------:R-:W0:Y:S08]  /*1c90*/  I2F.RP R2, R29 ;  /* 0x0000001d00027306 */ /* 0x000e300000209400 */
[----:B0-----:R-:W0:Y:S01]  /*1ca0*/  MUFU.RCP R2, R2 ;  /* 0x0000000200027308 */ /* 0x001e220000001000 */
[----:B------:R-:W-:Y:S01]  /*1cb0*/  IMAD.MOV.U32 R21, RZ, RZ, R3 ;  /* 0x000000ffff157224 */ /* 0x000fe200078e0003 */
[----:B0-----:R-:W-:-:S06]  /*1cc0*/  IADD3 R2, R2, 0xffffffe, RZ ;  /* 0x0ffffffe02027810 */ /* 0x001fcc0007ffe0ff */
[----:B------:R0:W1:Y:S01]  /*1cd0*/  F2I.FTZ.U32.TRUNC.NTZ R3, R2 ;  /* 0x0000000200037305 */ /* 0x000062000021f000 */
[----:B----4-:R-:W-:Y:S02]  /*1ce0*/  IMAD.MOV.U32 R17, RZ, RZ, R4 ;  /* 0x000000ffff117224 */ /* 0x010fe400078e0004 */
[----:B------:R-:W-:Y:S02]  /*1cf0*/  IMAD.MOV.U32 R20, RZ, RZ, R11 ;  /* 0x000000ffff147224 */ /* 0x000fe400078e000b */
[----:B------:R-:W-:Y:S02]  /*1d00*/  IMAD.MOV.U32 R11, RZ, RZ, R6 ;  /* 0x000000ffff0b7224 */ /* 0x000fe400078e0006 */
[----:B------:R-:W-:Y:S02]  /*1d10*/  IMAD.MOV R6, RZ, RZ, -R5 ;  /* 0x000000ffff067224 */ /* 0x000fe400078e0a05 */
[----:B0-----:R-:W-:Y:S02]  /*1d20*/  IMAD.MOV.U32 R2, RZ, RZ, RZ ;  /* 0x000000ffff027224 */ /* 0x001fe400078e00ff */
[----:B-1----:R-:W-:-:S04]  /*1d30*/  IMAD.MOV R4, RZ, RZ, -R3 ;  /* 0x000000ffff047224 */ /* 0x002fc800078e0a03 */
[----:B------:R-:W-:Y:S02]  /*1d40*/  IMAD R4, R4, R29, RZ ;  /* 0x0000001d04047224 */ /* 0x000fe400078e02ff */
[----:B------:R-:W-:Y:S02]  /*1d50*/  IMAD R6, R6, R28, RZ ;  /* 0x0000001c06067224 */ /* 0x000fe400078e02ff */
[----:B------:R-:W-:Y:S01]  /*1d60*/  IMAD.HI.U32 R3, R3, R4, R2 ;  /* 0x0000000403037227 */ /* 0x000fe200078e0002 */
[----:B------:R-:W-:-:S03]  /*1d70*/  IABS R2, R25 ;  /* 0x0000001900027213 */ /* 0x000fc60000000000 */
[----:B------:R-:W-:Y:S02]  /*1d80*/  IMAD.MOV.U32 R4, RZ, RZ, RZ ;  /* 0x000000ffff047224 */ /* 0x000fe400078e00ff */
[----:B------:R-:W-:Y:S02]  /*1d90*/  IMAD.MOV.U32 R25, RZ, RZ, R26 ;  /* 0x000000ffff197224 */ /* 0x000fe400078e001a */
[----:B------:R-:W-:-:S04]  /*1da0*/  IMAD.HI.U32 R5, R5, R6, R4 ;  /* 0x0000000605057227 */ /* 0x000fc800078e0004 */
[----:B------:R-:W-:Y:S02]  /*1db0*/  IMAD.MOV.U32 R26, RZ, RZ, R22 ;  /* 0x000000ffff1a7224 */ /* 0x000fe400078e0016 */
[----:B------:R-:W-:Y:S02]  /*1dc0*/  IMAD.MOV.U32 R22, RZ, RZ, R18 ;  /* 0x000000ffff167224 */ /* 0x000fe400078e0012 */
[----:B------:R-:W-:Y:S02]  /*1dd0*/  IMAD.MOV.U32 R4, RZ, RZ, R2 ;  /* 0x000000ffff047224 */ /* 0x000fe400078e0002 */
[----:B------:R-:W-:Y:S02]  /*1de0*/  IMAD.MOV.U32 R18, RZ, RZ, R14 ;  /* 0x000000ffff127224 */ /* 0x000fe400078e000e */
[----:B------:R-:W-:Y:S01]  /*1df0*/  IMAD.MOV.U32 R14, RZ, RZ, R9 ;  /* 0x000000ffff0e7224 */ /* 0x000fe200078e0009 */
[----:B------:R-:W-:Y:S01]  /*1e00*/  SHF.R.S32.HI R9, RZ, 0x1f, R8 ;  /* 0x0000001fff097819 */ /* 0x000fe20000011408 */
[----:B------:R-:W-:Y:S01]  /*1e10*/  IMAD.HI.U32 R5, R5, R4, RZ ;  /* 0x0000000405057227 */ /* 0x000fe200078e00ff */
[----:B------:R-:W-:-:S02]  /*1e20*/  IABS R6, R21 ;  /* 0x0000001500067213 */ /* 0x000fc40000000000 */
[----:B------:R-:W-:Y:S01]  /*1e30*/  LEA.HI R8, R9, R8, RZ, 0x6 ;  /* 0x0000000809087211 */ /* 0x000fe200078f30ff */
[----:B------:R-:W-:Y:S02]  /*1e40*/  IMAD.MOV R5, RZ, RZ, -R5 ;  /* 0x000000ffff057224 */ /* 0x000fe400078e0a05 */
[----:B------:R-:W-:Y:S02]  /*1e50*/  IMAD.MOV.U32 R21, RZ, RZ, R23 ;  /* 0x000000ffff157224 */ /* 0x000fe400078e0017 */
[----:B------:R0:W-:Y:S01]  /*1e60*/  STL [R1+0x220], R8 ;  /* 0x0002200801007387 */ /* 0x0001e20000100800 */
[----:B------:R-:W-:Y:S02]  /*1e70*/  IMAD.MOV.U32 R23, RZ, RZ, R7 ;  /* 0x000000ffff177224 */ /* 0x000fe400078e0007 */
[----:B------:R-:W-:Y:S01]  /*1e80*/  IMAD R4, R28, R5, R4 ;  /* 0x000000051c047224 */ /* 0x000fe200078e0204 */
[----:B------:R-:W-:Y:S01]  /*1e90*/  IABS R2, R24 ;  /* 0x0000001800027213 */ /* 0x000fe20000000000 */
[----:B0-----:R-:W-:Y:S01]  /*1ea0*/  IMAD.HI.U32 R8, R3, R6, RZ ;  /* 0x0000000603087227 */ /* 0x001fe200078e00ff */
[----:B------:R-:W-:-:S02]  /*1eb0*/  IABS R9, R25 ;  /* 0x0000001900097213 */ /* 0x000fc40000000000 */
[----:B------:R0:W-:Y:S01]  /*1ec0*/  STL [R1+0x1e8], R4 ;  /* 0x0001e80401007387 */ /* 0x0001e20000100800 */
[----:B------:R-:W-:Y:S02]  /*1ed0*/  IMAD.MOV R8, RZ, RZ, -R8 ;  /* 0x000000ffff087224 */ /* 0x000fe400078e0a08 */
[----:B------:R-:W-:-:S04]  /*1ee0*/  IMAD.HI.U32 R5, R3, R2, RZ ;  /* 0x0000000203057227 */ /* 0x000fc800078e00ff */
[----:B------:R-:W-:Y:S01]  /*1ef0*/  IMAD R6, R29, R8, R6 ;  /* 0x000000081d067224 */ /* 0x000fe200078e0206 */
[----:B0-----:R-:W-:Y:S01]  /*1f00*/  IABS R4, R21 ;  /* 0x0000001500047213 */ /* 0x001fe20000000000 */
[----:B------:R-:W-:Y:S02]  /*1f10*/  IMAD.MOV.U32 R21, RZ, RZ, R22 ;  /* 0x000000ffff157224 */ /* 0x000fe400078e0016 */
[----:B------:R-:W-:Y:S02]  /*1f20*/  IMAD.MOV.U32 R22, RZ, RZ, R23 ;  /* 0x000000ffff167224 */ /* 0x000fe400078e0017 */
[----:B------:R-:W-:Y:S02]  /*1f30*/  IMAD.MOV.U32 R23, RZ, RZ, R10 ;  /* 0x000000ffff177224 */ /* 0x000fe400078e000a */
[----:B------:R-:W-:Y:S01]  /*1f40*/  IMAD.HI.U32 R10, R3, R9, RZ ;  /* 0x00000009030a7227 */ /* 0x000fe200078e00ff */
[----:B------:R0:W-:Y:S03]  /*1f50*/  STL [R1+0x6c], R6 ;  /* 0x00006c0601007387 */ /* 0x0001e60000100800 */
[----:B------:R-:W-:-:S02]  /*1f60*/  IMAD.MOV R5, RZ, RZ, -R5 ;  /* 0x000000ffff057224 */ /* 0x000fc400078e0a05 */
[----:B------:R-:W-:Y:S02]  /*1f70*/  IMAD.MOV R10, RZ, RZ, -R10 ;  /* 0x000000ffff0a7224 */ /* 0x000fe400078e0a0a */
[----:B------:R-:W-:Y:S01]  /*1f80*/  IMAD R2, R29, R5, R2 ;  /* 0x000000051d027224 */ /* 0x000fe200078e0202 */
[----:B0-----:R-:W-:Y:S01]  /*1f90*/  IABS R6, R27 ;  /* 0x0000001b00067213 */ /* 0x001fe20000000000 */
[----:B------:R-:W-:-:S03]  /*1fa0*/  IMAD.HI.U32 R5, R3, R4, RZ ;  /* 0x0000000403057227 */ /* 0x000fc600078e00ff */
[----:B------:R0:W-:Y:S01]  /*1fb0*/  STL [R1+0x68], R2 ;  /* 0x0000680201007387 */ /* 0x0001e20000100800 */
[----:B------:R-:W-:Y:S02]  /*1fc0*/  IMAD R10, R29, R10, R9 ;  /* 0x0000000a1d0a7224 */ /* 0x000fe400078e0209 */
[----:B------:R-:W-:-:S04]  /*1fd0*/  IMAD.HI.U32 R9, R3, R6, RZ ;  /* 0x0000000603097227 */ /* 0x000fc800078e00ff */
[----:B------:R-:W-:Y:S01]  /*1fe0*/  IMAD.MOV R5, RZ, RZ, -R5 ;  /* 0x000000ffff057224 */ /* 0x000fe200078e0a05 */
[----:B0-----:R-:W-:Y:S01]  /*1ff0*/  IABS R2, R20 ;  /* 0x0000001400027213 */ /* 0x001fe20000000000 */
[----:B------:R-:W-:Y:S02]  /*2000*/  IMAD.MOV R9, RZ, RZ, -R9 ;  /* 0x000000ffff097224 */ /* 0x000fe400078e0a09 */
[----:B------:R-:W-:Y:S01]  /*2010*/  IMAD R4, R29, R5, R4 ;  /* 0x000000051d047224 */ /* 0x000fe200078e0204 */
[----:B------:R0:W-:Y:S01]  /*2020*/  STL [R1+0x64], R10 ;  /* 0x0000640a01007387 */ /* 0x0001e20000100800 */
[----:B------:R-:W-:-:S04]  /*2030*/  IMAD.HI.U32 R5, R3, R2, RZ ;  /* 0x0000000203057227 */ /* 0x000fc800078e00ff */
[----:B------:R-:W-:Y:S02]  /*2040*/  IMAD R6, R29, R9, R6 ;  /* 0x000000091d067224 */ /* 0x000fe400078e0206 */
[----:B------:R-:W-:-:S04]  /*2050*/  IMAD.MOV R5, RZ, RZ, -R5 ;  /* 0x000000ffff057224 */ /* 0x000fc800078e0a05 */
[----:B------:R-:W-:Y:S01]  /*2060*/  IMAD R2, R29, R5, R2 ;  /* 0x000000051d027224 */ /* 0x000fe200078e0202 */
[----:B--2---:R-:W-:-:S05]  /*2070*/  IABS R0, R0 ;  /* 0x0000000000007213 */ /* 0x004fca0000000000 */
[----:B------:R-:W-:-:S04]  /*2080*/  IMAD.HI.U32 R7, R3, R0, RZ ;  /* 0x0000000003077227 */ /* 0x000fc800078e00ff */
[----:B------:R-:W-:-:S04]  /*2090*/  IMAD.MOV R7, RZ, RZ, -R7 ;  /* 0x000000ffff077224 */ /* 0x000fc800078e0a07 */
[----:B------:R-:W-:Y:S01]  /*20a0*/  IMAD R0, R29, R7, R0 ;  /* 0x000000071d007224 */ /* 0x000fe200078e0200 */
[----:B------:R-:W-:-:S05]  /*20b0*/  IABS R7, R26 ;  /* 0x0000001a00077213 */ /* 0x000fca0000000000 */
[----:B------:R-:W-:-:S04]  /*20c0*/  IMAD.HI.U32 R8, R3, R7, RZ ;  /* 0x0000000703087227 */ /* 0x000fc800078e00ff */
[----:B------:R-:W-:-:S04]  /*20d0*/  IMAD.MOV R8, RZ, RZ, -R8 ;  /* 0x000000ffff087224 */ /* 0x000fc800078e0a08 */
[----:B------:R-:W-:Y:S01]  /*20e0*/  IMAD R7, R29, R8, R7 ;  /* 0x000000081d077224 */ /* 0x000fe200078e0207 */
[----:B------:R-:W-:-:S04]  /*20f0*/  IABS R8, R21 ;  /* 0x0000001500087213 */ /* 0x000fc80000000000 */
[----:B------:R1:W-:Y:S01]  /*2100*/  STL [R1+0x60], R7 ;  /* 0x0000600701007387 */ /* 0x0003e20000100800 */
[----:B0-----:R-:W-:-:S03]  /*2110*/  IMAD.HI.U32 R10, R3, R8, RZ ;  /* 0x00000008030a7227 */ /* 0x001fc600078e00ff */
[----:B------:R0:W-:Y:S01]  /*2120*/  STL [R1+0x5c], R4 ;  /* 0x00005c0401007387 */ /* 0x0001e20000100800 */
[----:B------:R-:W-:Y:S01]  /*2130*/  IMAD.MOV R10, RZ, RZ, -R10 ;  /* 0x000000ffff0a7224 */ /* 0x000fe200078e0a0a */
[----:B-1----:R-:W-:Y:S02]  /*2140*/  IABS R7, R22 ;  /* 0x0000001600077213 */ /* 0x002fe40000000000 */
[----:B------:R1:W-:Y:S01]  /*2150*/  STL [R1+0x58], R6 ;  /* 0x0000580601007387 */ /* 0x0003e20000100800 */
[----:B0-----:R-:W-:Y:S02]  /*2160*/  IABS R4, R23 ;  /* 0x0000001700047213 */ /* 0x001fe40000000000 */
[----:B------:R-:W-:-:S04]  /*2170*/  IMAD.HI.U32 R9, R3, R7, RZ ;  /* 0x0000000703097227 */ /* 0x000fc800078e00ff */
[----:B------:R-:W-:Y:S01]  /*2180*/  IMAD.HI.U32 R5, R3, R4, RZ ;  /* 0x0000000403057227 */ /* 0x000fe200078e00ff */
[----:B-1----:R-:W-:-:S03]  /*2190*/  IABS R6, R16 ;  /* 0x0000001000067213 */ /* 0x002fc60000000000 */
[----:B------:R-:W-:Y:S02]  /*21a0*/  IMAD R10, R29, R10, R8 ;  /* 0x0000000a1d0a7224 */ /* 0x000fe400078e0208 */
[----:B------:R-:W-:Y:S02]  /*21b0*/  IMAD.MOV R9, RZ, RZ, -R9 ;  /* 0x000000ffff097224 */ /* 0x000fe400078e0a09 */
[----:B------:R-:W-:-:S04]  /*21c0*/  IMAD.HI.U32 R8, R3, R6, RZ ;  /* 0x0000000603087227 */ /* 0x000fc800078e00ff */
[----:B------:R-:W-:Y:S02]  /*21d0*/  IMAD.MOV R5, RZ, RZ, -R5 ;  /* 0x000000ffff057224 */ /* 0x000fe400078e0a05 */
[C---:B------:R-:W-:Y:S02]  /*21e0*/  IMAD R7, R29.reuse, R9, R7 ;  /* 0x000000091d077224 */ /* 0x040fe400078e0207 */
[----:B------:R-:W-:Y:S02]  /*21f0*/  IMAD.MOV R8, RZ, RZ, -R8 ;  /* 0x000000ffff087224 */ /* 0x000fe400078e0a08 */
[C---:B------:R-:W-:Y:S01]  /*2200*/  IMAD R4, R29.reuse, R5, R4 ;  /* 0x000000051d047224 */ /* 0x040fe200078e0204 */
[----:B------:R-:W-:Y:S01]  /*2210*/  STL [R1+0x54], R2 ;  /* 0x0000540201007387 */ /* 0x000fe20000100800 */
[----:B------:R-:W-:-:S03]  /*2220*/  IMAD R6, R29, R8, R6 ;  /* 0x000000081d067224 */ /* 0x000fc600078e0206 */
[----:B------:R-:W-:Y:S04]  /*2230*/  STL [R1+0x50], R10 ;  /* 0x0000500a01007387 */ /* 0x000fe80000100800 */
[----:B------:R0:W-:Y:S04]  /*2240*/  STL [R1+0x4c], R7 ;  /* 0x00004c0701007387 */ /* 0x0001e80000100800 */
[----:B------:R1:W-:Y:S01]  /*2250*/  STL [R1+0x48], R4 ;  /* 0x0000480401007387 */ /* 0x0003e20000100800 */
[----:B0-----:R-:W-:-:S03]  /*2260*/  IABS R7, R19 ;  /* 0x0000001300077213 */ /* 0x001fc60000000000 */
[----:B------:R-:W2:Y:S01]  /*2270*/  LDL R19, [R1+0x9e8] ;  /* 0x0009e80001137983 */ /* 0x000ea20000100800 */
[----:B-1----:R-:W-:-:S03]  /*2280*/  IABS R4, R14 ;  /* 0x0000000e00047213 */ /* 0x002fc60000000000 */
[----:B------:R0:W-:Y:S04]  /*2290*/  STL [R1+0x44], R6 ;  /* 0x0000440601007387 */ /* 0x0001e80000100800 */
[----:B------:R-:W3:Y:S01]  /*22a0*/  LDL R14, [R1+0x9e4] ;  /* 0x0009e400010e7983 */ /* 0x000ee20000100800 */
[----:B------:R-:W-:-:S05]  /*22b0*/  IABS R2, R17 ;  /* 0x0000001100027213 */ /* 0x000fca0000000000 */
[----:B------:R-:W-:Y:S01]  /*22c0*/  IMAD.HI.U32 R5, R3, R2, RZ ;  /* 0x0000000203057227 */ /* 0x000fe200078e00ff */
[----:B------:R-:W-:-:S03]  /*22d0*/  IABS R9, R18 ;  /* 0x0000001200097213 */ /* 0x000fc60000000000 */
[----:B------:R-:W-:-:S04]  /*22e0*/  IMAD.MOV R5, RZ, RZ, -R5 ;  /* 0x000000ffff057224 */ /* 0x000fc800078e0a05 */
[----:B------:R-:W-:Y:S01]  /*22f0*/  IMAD R2, R29, R5, R2 ;  /* 0x000000051d027224 */ /* 0x000fe200078e0202 */
[----:B0-----:R-:W-:Y:S01]  /*2300*/  IABS R6, R12 ;  /* 0x0000000c00067213 */ /* 0x001fe20000000000 */
[----:B------:R-:W-:-:S03]  /*2310*/  IMAD.HI.U32 R10, R3, R9, RZ ;  /* 0x00000009030a7227 */ /* 0x000fc600078e00ff */
[----:B------:R0:W-:Y:S01]  /*2320*/  STL [R1+0x40], R2 ;  /* 0x0000400201007387 */ /* 0x0001e20000100800 */
[----:B------:R-:W-:-:S03]  /*2330*/  IMAD.HI.U32 R8, R3, R7, RZ ;  /* 0x0000000703087227 */ /* 0x000fc600078e00ff */
[----:B------:R-:W4:Y:S01]  /*2340*/  LDL R12, [R1+0x9e0] ;  /* 0x0009e000010c7983 */ /* 0x000f220000100800 */
[----:B------:R-:W-:-:S04]  /*2350*/  IMAD.HI.U32 R5, R3, R4, RZ ;  /* 0x0000000403057227 */ /* 0x000fc800078e00ff */
[----:B------:R-:W-:Y:S02]  /*2360*/  IMAD.MOV R10, RZ, RZ, -R10 ;  /* 0x000000ffff0a7224 */ /* 0x000fe400078e0a0a */
[----:B------:R-:W-:Y:S02]  /*2370*/  IMAD.MOV R8, RZ, RZ, -R8 ;  /* 0x000000ffff087224 */ /* 0x000fe400078e0a08 */
[----:B------:R-:W-:Y:S02]  /*2380*/  IMAD.MOV R5, RZ, RZ, -R5 ;  /* 0x000000ffff057224 */ /* 0x000fe400078e0a05 */
[C---:B------:R-:W-:Y:S02]  /*2390*/  IMAD R10, R29.reuse, R10, R9 ;  /* 0x0000000a1d0a7224 */ /* 0x040fe400078e0209 */
[C---:B------:R-:W-:Y:S02]  /*23a0*/  IMAD R7, R29.reuse, R8, R7 ;  /* 0x000000081d077224 */ /* 0x040fe400078e0207 */
[----:B------:R-:W-:Y:S01]  /*23b0*/  IMAD R4, R29, R5, R4 ;  /* 0x000000051d047224 */ /* 0x000fe200078e0204 */
[----:B0-----:R-:W-:Y:S01]  /*23c0*/  IABS R2, R15 ;  /* 0x0000000f00027213 */ /* 0x001fe20000000000 */
[----:B------:R-:W-:Y:S01]  /*23d0*/  STL [R1+0x3c], R10 ;  /* 0x00003c0a01007387 */ /* 0x000fe20000100800 */
[----:B------:R-:W-:-:S03]  /*23e0*/  IABS R8, R13 ;  /* 0x0000000d00087213 */ /* 0x000fc60000000000 */
[----:B------:R-:W4:Y:S04]  /*23f0*/  LDL R15, [R1+0x9dc] ;  /* 0x0009dc00010f7983 */ /* 0x000f280000100800 */
[----:B------:R0:W-:Y:S04]  /*2400*/  STL [R1+0x38], R7 ;  /* 0x0000380701007387 */ /* 0x0001e80000100800 */
[----:B------:R2:W-:Y:S04]  /*2410*/  STL [R1+0x34], R4 ;  /* 0x0000340401007387 */ /* 0x0005e80000100800 */
[----:B------:R-:W4:Y:S01]  /*2420*/  LDL R13, [R1+0x9d8] ;  /* 0x0009d800010d7983 */ /* 0x000f220000100800 */
[----:B0-----:R-:W-:Y:S01]  /*2430*/  IABS R7, R11 ;  /* 0x0000000b00077213 */ /* 0x001fe20000000000 */
[----:B------:R-:W-:-:S02]  /*2440*/  IMAD.HI.U32 R9, R3, R6, RZ ;  /* 0x0000000603097227 */ /* 0x000fc400078e00ff */
[----:B------:R-:W4:Y:S02]  /*2450*/  LDL R11, [R1+0x9d4] ;  /* 0x0009d400010b7983 */ /* 0x000f240000100800 */
[----:B------:R-:W-:-:S04]  /*2460*/  IMAD.HI.U32 R5, R3, R2, RZ ;  /* 0x0000000203057227 */ /* 0x000fc800078e00ff */
[----:B------:R-:W-:Y:S02]  /*2470*/  IMAD.MOV R9, RZ, RZ, -R9 ;  /* 0x000000ffff097224 */ /* 0x000fe400078e0a09 */
[----:B------:R-:W-:Y:S02]  /*2480*/  IMAD.MOV R5, RZ, RZ, -R5 ;  /* 0x000000ffff057224 */ /* 0x000fe400078e0a05 */
[C---:B------:R-:W-:Y:S02]  /*2490*/  IMAD R6, R29.reuse, R9, R6 ;  /* 0x000000091d067224 */ /* 0x040fe400078e0206 */
[----:B------:R-:W-:-:S03]  /*24a0*/  IMAD R2, R29, R5, R2 ;  /* 0x000000051d027224 */ /* 0x000fc600078e0202 */
[----:B------:R3:W-:Y:S01]  /*24b0*/  STL [R1+0x30], R6 ;  /* 0x0000300601007387 */ /* 0x0007e20000100800 */
[----:B--2---:R-:W-:-:S03]  /*24c0*/  IABS R4, R19 ;  /* 0x0000001300047213 */ /* 0x004fc60000000000 */
[----:B------:R-:W2:Y:S04]  /*24d0*/  LDL R19, [R1+0x9d0] ;  /* 0x0009d00001137983 */ /* 0x000ea80000100800 */
[----:B------:R4:W-:Y:S01]  /*24e0*/  STL [R1+0x180], R2 ;  /* 0x0001800201007387 */ /* 0x0009e20000100800 */
[----:B---3--:R-:W-:-:S03]  /*24f0*/  IABS R6, R14 ;  /* 0x0000000e00067213 */ /* 0x008fc60000000000 */
[----:B------:R-:W3:Y:S01]  /*2500*/  LDL R14, [R1+0x9cc] ;  /* 0x0009cc00010e7983 */ /* 0x000ee20000100800 */
[----:B------:R-:W-:-:S04]  /*2510*/  IMAD.HI.U32 R10, R3, R8, RZ ;  /* 0x00000008030a7227 */ /* 0x000fc800078e00ff */
[----:B------:R-:W-:-:S04]  /*2520*/  IMAD.MOV R10, RZ, RZ, -R10 ;  /* 0x000000ffff0a7224 */ /* 0x000fc800078e0a0a */
[----:B------:R-:W-:Y:S02]  /*2530*/  IMAD R10, R29, R10, R8 ;  /* 0x0000000a1d0a7224 */ /* 0x000fe400078e0208 */
[----:B------:R-:W-:-:S03]  /*2540*/  IMAD.HI.U32 R9, R3, R7, RZ ;  /* 0x0000000703097227 */ /* 0x000fc600078e00ff */
[----:B------:R-:W-:Y:S01]  /*2550*/  STL [R1+0x164], R10 ;  /* 0x0001640a01007387 */ /* 0x000fe20000100800 */
[----:B------:R-:W-:-:S04]  /*2560*/  IMAD.HI.U32 R5, R3, R4, RZ ;  /* 0x0000000403057227 */ /* 0x000fc800078e00ff */
[----:B------:R-:W-:Y:S01]  /*2570*/  IMAD.MOV R9, RZ, RZ, -R9 ;  /* 0x000000ffff097224 */ /* 0x000fe200078e0a09 */
[----:B----4-:R-:W-:Y:S02]  /*2580*/  IABS R2, R12 ;  /* 0x0000000c00027213 */ /* 0x010fe40000000000 */
[----:B------:R-:W4:Y:S01]  /*2590*/  LDL R12, [R1+0x9c8] ;  /* 0x0009c800010c7983 */ /* 0x000f220000100800 */
[----:B------:R-:W-:Y:S02]  /*25a0*/  IMAD.MOV R5, RZ, RZ, -R5 ;  /* 0x000000ffff057224 */ /* 0x000fe400078e0a05 */
[----:B------:R-:W-:-:S04]  /*25b0*/  IMAD.HI.U32 R8, R3, R6, RZ ;  /* 0x0000000603087227 */ /* 0x000fc800078e00ff */
[C---:B------:R-:W-:Y:S02]  /*25c0*/  IMAD R7, R29.reuse, R9, R7 ;  /* 0x000000091d077224 */ /* 0x040fe400078e0207 */
[C---:B------:R-:W-:Y:S02]  /*25d0*/  IMAD R4, R29.reuse, R5, R4 ;  /* 0x000000051d047224 */ /* 0x040fe400078e0204 */
[----:B------:R-:W-:Y:S01]  /*25e0*/  IMAD.MOV R8, RZ, RZ, -R8 ;  /* 0x000000ffff087224 */ /* 0x000fe200078e0a08 */
[----:B------:R0:W-:Y:S03]  /*25f0*/  STL [R1+0x170], R7 ;  /* 0x0001700701007387 */ /* 0x0001e60000100800 */
[----:B------:R-:W-:Y:S01]  /*2600*/  IMAD R6, R29, R8, R6 ;  /* 0x000000081d067224 */ /* 0x000fe200078e0206 */
[----:B------:R1:W-:Y:S01]  /*2610*/  STL [R1+0x178], R4 ;  /* 0x0001780401007387 */ /* 0x0003e20000100800 */
[----:B------:R-:W-:-:S03]  /*2620*/  IABS R9, R15 ;  /* 0x0000000f00097213 */ /* 0x000fc60000000000 */
[----:B------:R-:W4:Y:S01]  /*2630*/  LDL R15, [R1+0x9c4] ;  /* 0x0009c400010f7983 */ /* 0x000f220000100800 */
[----:B------:R-:W-:Y:S01]  /*2640*/  IMAD.HI.U32 R5, R3, R2, RZ ;  /* 0x0000000203057227 */ /* 0x000fe200078e00ff */
[----:B0-----:R-:W-:Y:S02]  /*2650*/  IABS R7, R13 ;  /* 0x0000000d00077213 */ /* 0x001fe40000000000 */
[----:B------:R-:W4:Y:S01]  /*2660*/  LDL R13, [R1+0x9c0] ;  /* 0x0009c000010d7983 */ /* 0x000f220000100800 */
[----:B-1----:R-:W-:-:S03]  /*2670*/  IABS R4, R11 ;  /* 0x0000000b00047213 */ /* 0x002fc60000000000 */
[----:B------:R2:W-:Y:S04]  /*2680*/  STL [R1+0x168], R6 ;  /* 0x0001680601007387 */ /* 0x0005e80000100800 */
[----:B------:R-:W4:Y:S01]  /*2690*/  LDL R11, [R1+0x9bc] ;  /* 0x0009bc00010b7983 */ /* 0x000f220000100800 */
        /* <DEDUP_REMOVED lines=8> */
[----:B------:R-:W-:Y:S01]  /*2720*/  STL [R1+0x148], R10 ;  /* 0x0001480a01007387 */ /* 0x000fe20000100800 */
[----:B---3--:R-:W-:-:S03]  /*2730*/  IABS R2, R14 ;  /* 0x0000000e00027213 */ /* 0x008fc60000000000 */
[----:B------:R-:W3:Y:S01]  /*2740*/  LDL R14, [R1+0x9b4] ;  /* 0x0009b400010e7983 */ /* 0x000ee20000100800 */
[----:B------:R-:W-:-:S04]  /*2750*/  IMAD.HI.U32 R8, R3, R7, RZ ;  /* 0x0000000703087227 */ /* 0x000fc800078e00ff */
[----:B------:R-:W-:-:S04]  /*2760*/  IMAD.HI.U32 R5, R3, R4, RZ ;  /* 0x0000000403057227 */ /* 0x000fc800078e00ff */
[----:B------:R-:W-:Y:S02]  /*2770*/  IMAD.MOV R8, RZ, RZ, -R8 ;  /* 0x000000ffff087224 */ /* 0x000fe400078e0a08 */
[----:B------:R-:W-:Y:S02]  /*2780*/  IMAD.MOV R5, RZ, RZ, -R5 ;  /* 0x000000ffff057224 */ /* 0x000fe400078e0a05 */
[C---:B------:R-:W-:Y:S02]  /*2790*/  IMAD R7, R29.reuse, R8, R7 ;  /* 0x000000081d077224 */ /* 0x040fe400078e0207 */
[----:B------:R-:W-:-:S03]  /*27a0*/  IMAD R4, R29, R5, R4 ;  /* 0x000000051d047224 */ /* 0x000fc600078e0204 */
[----:B------:R0:W-:Y:S01]  /*27b0*/  STL [R1+0x154], R7 ;  /* 0x0001540701007387 */ /* 0x0001e20000100800 */
[C---:B------:R-:W-:Y:S01]  /*27c0*/  IMAD.HI.U32 R9, R3.reuse, R6, RZ ;  /* 0x0000000603097227 */ /* 0x040fe200078e00ff */
[----:B----4-:R-:W-:Y:S02]  /*27d0*/  IABS R8, R12 ;  /* 0x0000000c00087213 */ /* 0x010fe40000000000 */
[----:B------:R1:W-:Y:S04]  /*27e0*/  STL [R1+0x160], R4 ;  /* 0x0001600401007387 */ /* 0x0003e80000100800 */
[----:B------:R-:W4:Y:S01]  /*27f0*/  LDL R12, [R1+0x9b0] ;  /* 0x0009b000010c7983 */ /* 0x000f220000100800 */
[----:B------:R-:W-:-:S04]  /*2800*/  IMAD.HI.U32 R5, R3, R2, RZ ;  /* 0x0000000203057227 */ /* 0x000fc800078e00ff */
[----:B------:R-:W-:Y:S02]  /*2810*/  IMAD.MOV R9, RZ, RZ, -R9 ;  /* 0x000000ffff097224 */ /* 0x000fe400078e0a09 */
[----:B------:R-:W-:Y:S02]  /*2820*/  IMAD.MOV R5, RZ, RZ, -R5 ;  /* 0x000000ffff057224 */ /* 0x000fe400078e0a05 */
[C---:B------:R-:W-:Y:S02]  /*2830*/  IMAD R6, R29.reuse, R9, R6 ;  /* 0x000000091d067224 */ /* 0x040fe400078e0206 */
[----:B------:R-:W-:Y:S01]  /*2840*/  IMAD R2, R29, R5, R2 ;  /* 0x000000051d027224 */ /* 0x000fe200078e0202 */
[----:B0-----:R-:W-:Y:S02]  /*2850*/  IABS R7, R15 ;  /* 0x0000000f00077213 */ /* 0x001fe40000000000 */
[----:B------:R-:W4:Y:S04]  /*2860*/  LDL R15, [R1+0x9ac] ;  /* 0x0009ac00010f7983 */ /* 0x000f280000100800 */
[----:B------:R0:W-:Y:S01]  /*2870*/  STL [R1+0x14c], R6 ;  /* 0x00014c0601007387 */ /* 0x0001e20000100800 */
[----:B------:R-:W-:Y:S01]  /*2880*/  IMAD.HI.U32 R10, R3, R8, RZ ;  /* 0x00000008030a7227 */ /* 0x000fe200078e00ff */
[----:B-1----:R-:W-:-:S02]  /*2890*/  IABS R4, R13 ;  /* 0x0000000d00047213 */ /* 0x002fc40000000000 */
[----:B------:R-:W4:Y:S04]  /*28a0*/  LDL R13, [R1+0x9a8] ;  /* 0x0009a800010d7983 */ /* 0x000f280000100800 */
[----:B------:R2:W-:Y:S01]  /*28b0*/  STL [R1+0x150], R2 ;  /* 0x0001500201007387 */ /* 0x0005e20000100800 */
[----:B0-----:R-:W-:-:S03]  /*28c0*/  IABS R6, R11 ;  /* 0x0000000b00067213 */ /* 0x001fc60000000000 */
[----:B------:R-:W4:Y:S01]  /*28d0*/  LDL R11, [R1+0x9a4] ;  /* 0x0009a400010b7983 */ /* 0x000f220000100800 */
[----:B------:R-:W-:-:S04]  /*28e0*/  IMAD.HI.U32 R9, R3, R7, RZ ;  /* 0x0000000703097227 */ /* 0x000fc800078e00ff */
[----:B------:R-:W-:-:S04]  /*28f0*/  IMAD.HI.U32 R5, R3, R4, RZ ;  /* 0x0000000403057227 */ /* 0x000fc800078e00ff */
[----:B------:R-:W-:Y:S02]  /*2900*/  IMAD.MOV R10, RZ, RZ, -R10 ;  /* 0x000000ffff0a7224 */ /* 0x000fe400078e0a0a */
[----:B------:R-:W-:Y:S02]  /*2910*/  IMAD.MOV R9, RZ, RZ, -R9 ;  /* 0x000000ffff097224 */ /* 0x000fe400078e0a09 */
[----:B------:R-:W-:Y:S02]  /*2920*/  IMAD.MOV R5, RZ, RZ, -R5 ;  /* 0x000000ffff057224 */ /* 0x000fe400078e0a05 */
[C---:B------:R-:W-:Y:S02]  /*2930*/  IMAD R10, R29.reuse, R10, R8 ;  /* 0x0000000a1d0a7224 */ /* 0x040fe400078e0208 */
[C---:B------:R-:W-:Y:S02]  /*2940*/  IMAD R7, R29.reuse, R9, R7 ;  /* 0x000000091d077224 */ /* 0x040fe400078e0207 */
[----:B------:R-:W-:Y:S01]  /*2950*/  IMAD R4, R29, R5, R4 ;  /* 0x000000051d047224 */ /* 0x000fe200078e0204 */
[----:B------:R0:W-:Y:S01]  /*2960*/  STL [R1+0x128], R10 ;  /* 0x0001280a01007387 */ /* 0x0001e20000100800 */
[----:B--2---:R-:W-:-:S03]  /*2970*/  IABS R2, R19 ;  /* 0x0000001300027213 */ /* 0x004fc60000000000 */
[----:B------:R-:W2:Y:S04]  /*2980*/  LDL R19, [R1+0x9a0] ;  /* 0x0009a00001137983 */ /* 0x000ea80000100800 */
[----:B------:R4:W-:Y:S01]  /*2990*/  STL [R1+0x138], R7 ;  /* 0x0001380701007387 */ /* 0x0009e20000100800 */
[----:B---3--:R-:W-:-:S03]  /*29a0*/  IABS R9, R14 ;  /* 0x0000000e00097213 */ /* 0x008fc60000000000 */
[----:B------:R1:W-:Y:S04]  /*29b0*/  STL [R1+0x13c], R4 ;  /* 0x00013c0401007387 */ /* 0x0003e80000100800 */
[----:B------:R-:W3:Y:S01]  /*29c0*/  LDL R14, [R1+0x99c] ;  /* 0x00099c00010e7983 */ /* 0x000ee20000100800 */
[----:B------:R-:W-:-:S04]  /*29d0*/  IMAD.HI.U32 R8, R3, R6, RZ ;  /* 0x0000000603087227 */ /* 0x000fc800078e00ff */
[----:B------:R-:W-:-:S04]  /*29e0*/  IMAD.HI.U32 R5, R3, R2, RZ ;  /* 0x0000000203057227 */ /* 0x000fc800078e00ff */
[----:B------:R-:W-:Y:S02]  /*29f0*/  IMAD.MOV R8, RZ, RZ, -R8 ;  /* 0x000000ffff087224 */ /* 0x000fe400078e0a08 */
[----:B0-----:R-:W-:Y:S01]  /*2a00*/  IMAD.HI.U32 R10, R3, R9, RZ ;  /* 0x00000009030a7227 */ /* 0x001fe200078e00ff */
[----:B----4-:R-:W-:Y:S02]  /*2a10*/  IABS R7, R12 ;  /* 0x0000000c00077213 */ /* 0x010fe40000000000 */
[----:B------:R-:W4:Y:S01]  /*2a20*/  LDL R12, [R1+0x998] ;  /* 0x00099800010c7983 */ /* 0x000f220000100800 */
[----:B------:R-:W-:Y:S02]  /*2a30*/  IMAD.MOV R5, RZ, RZ, -R5 ;  /* 0x000000ffff057224 */ /* 0x000fe400078e0a05 */
[----:B------:R-:W-:Y:S02]  /*2a40*/  IMAD R6, R29, R8, R6 ;  /* 0x000000081d067224 */ /* 0x000fe400078e0206 */
[----:B------:R-:W-:-:S02]  /*2a50*/  IMAD.MOV R10, RZ, RZ, -R10 ;  /* 0x000000ffff0a7224 */ /* 0x000fc400078e0a0a */
[C---:B------:R-:W-:Y:S01]  /*2a60*/  IMAD R2, R29.reuse, R5, R2 ;  /* 0x000000051d027224 */ /* 0x040fe200078e0202 */
[----:B------:R0:W-:Y:S01]  /*2a70*/  STL [R1+0x12c], R6 ;  /* 0x00012c0601007387 */ /* 0x0001e20000100800 */
[----:B------:R-:W-:Y:S01]  /*2a80*/  IMAD R10, R29, R10, R9 ;  /* 0x0000000a1d0a7224 */ /* 0x000fe200078e0209 */
[----:B-1----:R-:W-:Y:S02]  /*2a90*/  IABS R4, R15 ;  /* 0x0000000f00047213 */ /* 0x002fe40000000000 */
[----:B------:R-:W4:Y:S04]  /*2aa0*/  LDL R15, [R1+0x994] ;  /* 0x00099400010f7983 */ /* 0x000f280000100800 */
[----:B------:R1:W-:Y:S01]  /*2ab0*/  STL [R1+0x130], R2 ;  /* 0x0001300201007387 */ /* 0x0003e20000100800 */
[----:B------:R-:W-:Y:S01]  /*2ac0*/  IMAD.HI.U32 R8, R3, R7, RZ ;  /* 0x0000000703087227 */ /* 0x000fe200078e00ff */
[----:B0-----:R-:W-:-:S02]  /*2ad0*/  IABS R6, R13 ;  /* 0x0000000d00067213 */ /* 0x001fc40000000000 */
[----:B------:R-:W4:Y:S01]  /*2ae0*/  LDL R13, [R1+0x990] ;  /* 0x00099000010d7983 */ /* 0x000f220000100800 */
[----:B------:R-:W-:-:S03]  /*2af0*/  IMAD.HI.U32 R5, R3, R4, RZ ;  /* 0x0000000403057227 */ /* 0x000fc600078e00ff */
[----:B------:R-:W-:Y:S01]  /*2b00*/  STL [R1+0x108], R10 ;  /* 0x0001080a01007387 */ /* 0x000fe20000100800 */
[----:B-1----:R-:W-:-:S03]  /*2b10*/  IABS R2, R11 ;  /* 0x0000000b00027213 */ /* 0x002fc60000000000 */
[----:B------:R-:W4:Y:S01]  /*2b20*/  LDL R11, [R1+0x98c] ;  /* 0x00098c00010b7983 */ /* 0x000f220000100800 */
[----:B------:R-:W-:Y:S02]  /*2b30*/  IMAD.MOV R8, RZ, RZ, -R8 ;  /* 0x000000ffff087224 */ /* 0x000fe400078e0a08 */
[----:B------:R-:W-:Y:S02]  /*2b40*/  IMAD.MOV R5, RZ, RZ, -R5 ;  /* 0x000000ffff057224 */ /* 0x000fe400078e0a05 */
[C---:B------:R-:W-:Y:S02]  /*2b50*/  IMAD R7, R29.reuse, R8, R7 ;  /* 0x000000081d077224 */ /* 0x040fe400078e0207 */
[----:B------:R-:W-:-:S03]  /*2b60*/  IMAD R4, R29, R5, R4 ;  /* 0x000000051d047224 */ /* 0x000fc600078e0204 */
[----:B------:R3:W-:Y:S04]  /*2b70*/  STL [R1+0x118], R7 ;  /* 0x0001180701007387 */ /* 0x0007e80000100800 */
[----:B------:R4:W-:Y:S01]  /*2b80*/  STL [R1+0x120], R4 ;  /* 0x0001200401007387 */ /* 0x0009e20000100800 */
[----:B--2---:R-:W-:-:S03]  /*2b90*/  IABS R8, R19 ;  /* 0x0000001300087213 */ /* 0x004fc60000000000 */
[----:B------:R-:W2:Y:S01]  /*2ba0*/  LDL R19, [R1+0x988] ;  /* 0x0009880001137983 */ /* 0x000ea20000100800 */
[----:B---3--:R-:W-:-:S03]  /*2bb0*/  IABS R7, R14 ;  /* 0x0000000e00077213 */ /* 0x008fc60000000000 */
[----:B------:R-:W3:Y:S01]  /*2bc0*/  LDL R14, [R1+0x984] ;  /* 0x00098400010e7983 */ /* 0x000ee20000100800 */
[----:B------:R-:W-:-:S04]  /*2bd0*/  IMAD.HI.U32 R9, R3, R6, RZ ;  /* 0x0000000603097227 */ /* 0x000fc800078e00ff */
[----:B------:R-:W-:Y:S02]  /*2be0*/  IMAD.MOV R9, RZ, RZ, -R9 ;  /* 0x000000ffff097224 */ /* 0x000fe400078e0a09 */
[----:B------:R-:W-:-:S04]  /*2bf0*/  IMAD.HI.U32 R5, R3, R2, RZ ;  /* 0x0000000203057227 */ /* 0x000fc800078e00ff */
[----:B------:R-:W-:Y:S02]  /*2c00*/  IMAD R6, R29, R9, R6 ;  /* 0x000000091d067224 */ /* 0x000fe400078e0206 */
[----:B------:R-:W-:-:S03]  /*2c10*/  IMAD.MOV R5, RZ, RZ, -R5 ;  /* 0x000000ffff057224 */ /* 0x000fc600078e0a05 */
[----:B------:R0:W-:Y:S01]  /*2c20*/  STL [R1+0x110], R6 ;  /* 0x0001100601007387 */ /* 0x0001e20000100800 */
[----:B------:R-:W-:Y:S01]  /*2c30*/  IMAD.HI.U32 R10, R3, R8, RZ ;  /* 0x00000008030a7227 */ /* 0x000fe200078e00ff */
[----:B----4-:R-:W-:Y:S02]  /*2c40*/  IABS R4, R12 ;  /* 0x0000000c00047213 */ /* 0x010fe40000000000 */
[----:B------:R-:W4:Y:S01]  /*2c50*/  LDL R12, [R1+0x980] ;  /* 0x00098000010c7983 */ /* 0x000f220000100800 */
[----:B------:R-:W-:Y:S02]  /*2c60*/  IMAD R2, R29, R5, R2 ;  /* 0x000000051d027224 */ /* 0x000fe400078e0202 */
[----:B------:R-:W-:-:S04]  /*2c70*/  IMAD.HI.U32 R9, R3, R7, RZ ;  /* 0x0000000703097227 */ /* 0x000fc800078e00ff */
[----:B------:R-:W-:-:S04]  /*2c80*/  IMAD.HI.U32 R5, R3, R4, RZ ;  /* 0x0000000403057227 */ /* 0x000fc800078e00ff */
[----:B------:R-:W-:Y:S02]  /*2c90*/  IMAD.MOV R10, RZ, RZ, -R10 ;  /* 0x000000ffff0a7224 */ /* 0x000fe400078e0a0a */
[----:B------:R-:W-:Y:S02]  /*2ca0*/  IMAD.MOV R9, RZ, RZ, -R9 ;  /* 0x000000ffff097224 */ /* 0x000fe400078e0a09 */
[----:B------:R-:W-:Y:S02]  /*2cb0*/  IMAD.MOV R5, RZ, RZ, -R5 ;  /* 0x000000ffff057224 */ /* 0x000fe400078e0a05 */
[C---:B------:R-:W-:Y:S01]  /*2cc0*/  IMAD R10, R29.reuse, R10, R8 ;  /* 0x0000000a1d0a7224 */ /* 0x040fe200078e0208 */
[----:B------:R1:W-:Y:S01]  /*2cd0*/  STL [R1+0x114], R2 ;  /* 0x0001140201007387 */ /* 0x0003e20000100800 */
[----:B0-----:R-:W-:Y:S01]  /*2ce0*/  IABS R6, R15 ;  /* 0x0000000f00067213 */ /* 0x001fe20000000000 */
[C---:B------:R-:W-:Y:S02]  /*2cf0*/  IMAD R7, R29.reuse, R9, R7 ;  /* 0x000000091d077224 */ /* 0x040fe400078e0207 */
[----:B------:R-:W4:Y:S01]  /*2d00*/  LDL R15, [R1+0x97c] ;  /* 0x00097c00010f7983 */ /* 0x000f220000100800 */
[----:B------:R-:W-:-:S03]  /*2d10*/  IMAD R4, R29, R5, R4 ;  /* 0x000000051d047224 */ /* 0x000fc600078e0204 */
[----:B------:R-:W-:Y:S01]  /*2d20*/  STL [R1+0xec], R10 ;  /* 0x0000ec0a01007387 */ /* 0x000fe20000100800 */
[----:B-1----:R-:W-:-:S03]  /*2d30*/  IABS R2, R13 ;  /* 0x0000000d00027213 */ /* 0x002fc60000000000 */
[----:B------:R-:W4:Y:S04]  /*2d40*/  LDL R13, [R1+0x978] ;  /* 0x00097800010d7983 */ /* 0x000f280000100800 */
[----:B------:R2:W-:Y:S01]  /*2d50*/  STL [R1+0xf8], R7 ;  /* 0x0000f80701007387 */ /* 0x0005e20000100800 */
[----:B------:R-:W-:-:S03]  /*2d60*/  IABS R9, R11 ;  /* 0x0000000b00097213 */ /* 0x000fc60000000000 */
[----:B------:R3:W-:Y:S04]  /*2d70*/  STL [R1+0x100], R4 ;  /* 0x0001000401007387 */ /* 0x0007e80000100800 */
[----:B------:R-:W4:Y:S01]  /*2d80*/  LDL R11, [R1+0x974] ;  /* 0x00097400010b7983 */ /* 0x000f220000100800 */
[----:B------:R-:W-:-:S04]  /*2d90*/  IMAD.HI.U32 R8, R3, R6, RZ ;  /* 0x0000000603087227 */ /* 0x000fc800078e00ff */
[----:B------:R-:W-:-:S04]  /*2da0*/  IMAD.MOV R8, RZ, RZ, -R8 ;  /* 0x000000ffff087224 */ /* 0x000fc800078e0a08 */
[----:B------:R-:W-:Y:S01]  /*2db0*/  IMAD R6, R29, R8, R6 ;  /* 0x000000081d067224 */ /* 0x000fe200078e0206 */
[----:B--2---:R-:W-:Y:S02]  /*2dc0*/  IABS R7, R19 ;  /* 0x0000001300077213 */ /* 0x004fe40000000000 */
        /* <DEDUP_REMOVED lines=8> */
[----:B------:R0:W-:Y:S01]  /*2e50*/  STL [R1+0xf4], R2 ;  /* 0x0000f40201007387 */ /* 0x0001e20000100800 */
[----:B------:R-:W-:Y:S01]  /*2e60*/  IMAD.HI.U32 R8, R3, R7, RZ ;  /* 0x0000000703087227 */ /* 0x000fe200078e00ff */
[----:B----4-:R-:W-:-:S03]  /*2e70*/  IABS R6, R12 ;  /* 0x0000000c00067213 */ /* 0x010fc60000000000 */
[----:B------:R-:W-:Y:S01]  /*2e80*/  IMAD.HI.U32 R5, R3, R4, RZ ;  /* 0x0000000403057227 */ /* 0x000fe200078e00ff */
[----:B------:R-:W4:Y:S03]  /*2e90*/  LDL R12, [R1+0x968] ;  /* 0x00096800010c7983 */ /* 0x000f260000100800 */
[----:B------:R-:W-:Y:S02]  /*2ea0*/  IMAD.MOV R10, RZ, RZ, -R10 ;  /* 0x000000ffff0a7224 */ /* 0x000fe400078e0a0a */
[----:B------:R-:W-:Y:S02]  /*2eb0*/  IMAD.MOV R8, RZ, RZ, -R8 ;  /* 0x000000ffff087224 */ /* 0x000fe400078e0a08 */
[----:B------:R-:W-:Y:S02]  /*2ec0*/  IMAD.MOV R5, RZ, RZ, -R5 ;  /* 0x000000ffff057224 */ /* 0x000fe400078e0a05 */
[----:B------:R-:W-:-:S02]  /*2ed0*/  IMAD R10, R29, R10, R9 ;  /* 0x0000000a1d0a7224 */ /* 0x000fc400078e0209 */
[C---:B------:R-:W-:Y:S02]  /*2ee0*/  IMAD R7, R29.reuse, R8, R7 ;  /* 0x000000081d077224 */ /* 0x040fe400078e0207 */
[----:B------:R-:W-:Y:S01]  /*2ef0*/  IMAD R4, R29, R5, R4 ;  /* 0x000000051d047224 */ /* 0x000fe200078e0204 */
[----:B------:R-:W-:Y:S01]  /*2f00*/  STL [R1+0xd0], R10 ;  /* 0x0000d00a01007387 */ /* 0x000fe20000100800 */
[----:B0-----:R-:W-:-:S03]  /*2f10*/  IABS R2, R15 ;  /* 0x0000000f00027213 */ /* 0x001fc60000000000 */
[----:B------:R-:W4:Y:S04]  /*2f20*/  LDL R15, [R1+0x964] ;  /* 0x00096400010f7983 */ /* 0x000f280000100800 */
[----:B------:R0:W-:Y:S01]  /*2f30*/  STL [R1+0xe0], R7 ;  /* 0x0000e00701007387 */ /* 0x0001e20000100800 */
[----:B------:R-:W-:-:S03]  /*2f40*/  IABS R8, R13 ;  /* 0x0000000d00087213 */ /* 0x000fc60000000000 */
[----:B------:R2:W-:Y:S04]  /*2f50*/  STL [R1+0xe8], R4 ;  /* 0x0000e80401007387 */ /* 0x0005e80000100800 */
[----:B------:R-:W4:Y:S01]  /*2f60*/  LDL R13, [R1+0x960] ;  /* 0x00096000010d7983 */ /* 0x000f220000100800 */
[C---:B------:R-:W-:Y:S01]  /*2f70*/  IMAD.HI.U32 R9, R3.reuse, R6, RZ ;  /* 0x0000000603097227 */ /* 0x040fe200078e00ff */
[----:B0-----:R-:W-:Y:S02]  /*2f80*/  IABS R7, R11 ;  /* 0x0000000b00077213 */ /* 0x001fe40000000000 */
        /* <DEDUP_REMOVED lines=17> */
[C---:B------:R-:W-:Y:S01]  /*30a0*/  IMAD.HI.U32 R5, R3.reuse, R4, RZ ;  /* 0x0000000403057227 */ /* 0x040fe200078e00ff */
[----:B----4-:R-:W-:Y:S02]  /*30b0*/  IABS R2, R12 ;  /* 0x0000000c00027213 */ /* 0x010fe40000000000 */
[----:B------:R-:W4:Y:S01]  /*30c0*/  LDL R12, [R1+0x950] ;  /* 0x00095000010c7983 */ /* 0x000f220000100800 */
[----:B------:R-:W-:Y:S02]  /*30d0*/  IMAD.MOV R9, RZ, RZ, -R9 ;  /* 0x000000ffff097224 */ /* 0x000fe400078e0a09 */
        /* <DEDUP_REMOVED lines=12> */
[----:B------:R-:W4:Y:S04]  /*31a0*/  LDL R13, [R1+0x948] ;  /* 0x00094800010d7983 */ /* 0x000f280000100800 */
[----:B------:R2:W-:Y:S01]  /*31b0*/  STL [R1+0xc0], R6 ;  /* 0x0000c00601007387 */ /* 0x0005e20000100800 */
[----:B-1----:R-:W-:-:S03]  /*31c0*/  IABS R4, R11 ;  /* 0x0000000b00047213 */ /* 0x002fc60000000000 */
        /* <DEDUP_REMOVED lines=19> */
[----:B----4-:R-:W-:-:S03]  /*3300*/  IABS R8, R12 ;  /* 0x0000000c00087213 */ /* 0x010fc60000000000 */
[----:B------:R1:W-:Y:S01]  /*3310*/  STL [R1+0xb8], R4 ;  /* 0x0000b80401007387 */ /* 0x0003e20000100800 */
[----:B------:R-:W-:-:S03]  /*3320*/  IMAD.HI.U32 R9, R3, R6, RZ ;  /* 0x0000000603097227 */ /* 0x000fc600078e00ff */
        /* <DEDUP_REMOVED lines=26> */
[----:B------:R4:W-:Y:S04]  /*34d0*/  STL [R1+0xa0], R7 ;  /* 0x0000a00701007387 */ /* 0x0009e80000100800 */
[----:B------:R1:W-:Y:S01]  /*34e0*/  STL [R1+0xa4], R4 ;  /* 0x0000a40401007387 */ /* 0x0003e20000100800 */
[----:B---3--:R-:W-:-:S03]  /*34f0*/  IABS R9, R14 ;  /* 0x0000000e00097213 */ /* 0x008fc60000000000 */
[----:B------:R-:W3:Y:S01]  /*3500*/  LDL R14, [R1+0x924] ;  /* 0x00092400010e7983 */ /* 0x000ee20000100800 */
[----:B------:R-:W-:-:S04]  /*3510*/  IMAD.HI.U32 R8, R3, R6, RZ ;  /* 0x0000000603087227 */ /* 0x000fc800078e00ff */
[----:B------:R-:W-:-:S04]  /*3520*/  IMAD.HI.U32 R5, R3, R2, RZ ;  /* 0x0000000203057227 */ /* 0x000fc800078e00ff */
[----:B------:R-:W-:Y:S02]  /*3530*/  IMAD.MOV R8, RZ, RZ, -R8 ;  /* 0x000000ffff087224 */ /* 0x000fe400078e0a08 */
[----:B0-----:R-:W-:-:S04]  /*3540*/  IMAD.HI.U32 R10, R3, R9, RZ ;  /* 0x00000009030a7227 */ /* 0x001fc800078e00ff */
[----:B------:R-:W-:Y:S01]  /*3550*/  IMAD.MOV R5, RZ, RZ, -R5 ;  /* 0x000000ffff057224 */ /* 0x000fe200078e0a05 */
[----:B----4-:R-:W-:Y:S02]  /*3560*/  IABS R7, R12 ;  /* 0x0000000c00077213 */ /* 0x010fe40000000000 */
[----:B------:R-:W4:Y:S01]  /*3570*/  LDL R12, [R1+0x920] ;  /* 0x00092000010c7983 */ /* 0x000f220000100800 */
[C---:B------:R-:W-:Y:S02]  /*3580*/  IMAD R6, R29.reuse, R8, R6 ;  /* 0x000000081d067224 */ /* 0x040fe400078e0206 */
[----:B------:R-:W-:Y:S02]  /*3590*/  IMAD.MOV R10, RZ, RZ, -R10 ;  /* 0x000000ffff0a7224 */ /* 0x000fe400078e0a0a */
[C---:B------:R-:W-:Y:S01]  /*35a0*/  IMAD R2, R29.reuse, R5, R2 ;  /* 0x000000051d027224 */ /* 0x040fe200078e0202 */
[----:B------:R0:W-:Y:S01]  /*35b0*/  STL [R1+0x98], R6 ;  /* 0x0000980601007387 */ /* 0x0001e20000100800 */
[----:B------:R-:W-:-:S02]  /*35c0*/  IMAD R10, R29, R10, R9 ;  /* 0x0000000a1d0a7224 */ /* 0x000fc400078e0209 */
[----:B------:R-:W-:Y:S01]  /*35d0*/  IMAD.HI.U32 R8, R3, R7, RZ ;  /* 0x0000000703087227 */ /* 0x000fe200078e00ff */
[----:B-1----:R-:W-:Y:S02]  /*35e0*/  IABS R4, R15 ;  /* 0x0000000f00047213 */ /* 0x002fe40000000000 */
[----:B------:R-:W4:Y:S04]  /*35f0*/  LDL R15, [R1+0x91c] ;  /* 0x00091c00010f7983 */ /* 0x000f280000100800 */
[----:B------:R1:W-:Y:S01]  /*3600*/  STL [R1+0x9c], R2 ;  /* 0x00009c0201007387 */ /* 0x0003e20000100800 */
[----:B0-----:R-:W-:-:S03]  /*3610*/  IABS R6, R13 ;  /* 0x0000000d00067213 */ /* 0x001fc60000000000 */
        /* <DEDUP_REMOVED lines=16> */
[----:B------:R-:W-:-:S04]  /*3720*/  IMAD.HI.U32 R5, R3, R2, RZ ;  /* 0x0000000203057227 */ /* 0x000fc800078e00ff */
[----:B------:R-:W-:Y:S02]  /*3730*/  IMAD.MOV R9, RZ, RZ, -R9 ;  /* 0x000000ffff097224 */ /* 0x000fe400078e0a09 */
[----:B------:R-:W-:Y:S02]  /*3740*/  IMAD.MOV R5, RZ, RZ, -R5 ;  /* 0x000000ffff057224 */ /* 0x000fe400078e0a05 */
[----:B------:R-:W-:Y:S02]  /*3750*/  IMAD R6, R29, R9, R6 ;  /* 0x000000091d067224 */ /* 0x000fe400078e0206 */
[----:B------:R-:W-:-:S04]  /*3760*/  IMAD.HI.U32 R10, R3, R8, RZ ;  /* 0x00000008030a7227 */ /* 0x000fc800078e00ff */
[----:B------:R-:W-:Y:S01]  /*3770*/  IMAD R2, R29, R5, R2 ;  /* 0x000000051d027224 */ /* 0x000fe200078e0202 */
[----:B----4-:R-:W-:Y:S01]  /*3780*/  IABS R4, R12 ;  /* 0x0000000c00047213 */ /* 0x010fe20000000000 */
[C---:B------:R-:W-:Y:S01]  /*3790*/  IMAD.HI.U32 R9, R3.reuse, R7, RZ ;  /* 0x0000000703097227 */ /* 0x040fe200078e00ff */
[----:B------:R0:W-:Y:S03]  /*37a0*/  STL [R1+0x84], R6 ;  /* 0x0000840601007387 */ /* 0x0001e60000100800 */
[----:B------:R-:W-:Y:S01]  /*37b0*/  IMAD.HI.U32 R5, R3, R4, RZ ;  /* 0x0000000403057227 */ /* 0x000fe200078e00ff */
[----:B------:R-:W4:Y:S03]  /*37c0*/  LDL R12, [R1+0x908] ;  /* 0x00090800010c7983 */ /* 0x000f260000100800 */
[----:B------:R-:W-:-:S02]  /*37d0*/  IMAD.MOV R10, RZ, RZ, -R10 ;  /* 0x000000ffff0a7224 */ /* 0x000fc400078e0a0a */
[----:B------:R-:W-:Y:S02]  /*37e0*/  IMAD.MOV R9, RZ, RZ, -R9 ;  /* 0x000000ffff097224 */ /* 0x000fe400078e0a09 */
[----:B------:R-:W-:Y:S02]  /*37f0*/  IMAD.MOV R5, RZ, RZ, -R5 ;  /* 0x000000ffff057224 */ /* 0x000fe400078e0a05 */
[C---:B------:R-:W-:Y:S01]  /*3800*/  IMAD R10, R29.reuse, R10, R8 ;  /* 0x0000000a1d0a7224 */ /* 0x040fe200078e0208 */
[----:B------:R1:W-:Y:S01]  /*3810*/  STL [R1+0x88], R2 ;  /* 0x0000880201007387 */ /* 0x0003e20000100800 */
[C---:B------:R-:W-:Y:S01]  /*3820*/  IMAD R7, R29.reuse, R9, R7 ;  /* 0x000000091d077224 */ /* 0x040fe200078e0207 */
[----:B0-----:R-:W-:Y:S01]  /*3830*/  IABS R6, R15 ;  /* 0x0000000f00067213 */ /* 0x001fe20000000000 */
[----:B------:R-:W-:Y:S01]  /*3840*/  IMAD R4, R29, R5, R4 ;  /* 0x000000051d047224 */ /* 0x000fe200078e0204 */
[----:B------:R-:W4:Y:S04]  /*3850*/  LDL R15, [R1+0x904] ;  /* 0x00090400010f7983 */ /* 0x000f280000100800 */
        /* <DEDUP_REMOVED lines=16> */
[----:B------:R-:W-:Y:S02]  /*3960*/  IMAD.MOV R5, RZ, RZ, -R5 ;  /* 0x000000ffff057224 */ /* 0x000fe400078e0a05 */
[----:B------:R-:W-:-:S04]  /*3970*/  IMAD.HI.U32 R10, R3, R9, RZ ;  /* 0x00000009030a7227 */ /* 0x000fc800078e00ff */
[----:B------:R-:W-:Y:S02]  /*3980*/  IMAD R2, R29, R5, R2 ;  /* 0x000000051d027224 */ /* 0x000fe400078e0202 */
[----:B------:R-:W-:-:S04]  /*3990*/  IMAD.HI.U32 R8, R3, R7, RZ ;  /* 0x0000000703087227 */ /* 0x000fc800078e00ff */
[----:B------:R-:W-:Y:S01]  /*39a0*/  IMAD.HI.U32 R5, R3, R4, RZ ;  /* 0x0000000403057227 */ /* 0x000fe200078e00ff */
[----:B------:R0:W-:Y:S03]  /*39b0*/  STL [R1+0x1a8], R2 ;  /* 0x0001a80201007387 */ /* 0x0001e60000100800 */
[----:B------:R-:W-:Y:S02]  /*39c0*/  IMAD.MOV R10, RZ, RZ, -R10 ;  /* 0x000000ffff0a7224 */ /* 0x000fe400078e0a0a */
[----:B------:R-:W-:Y:S02]  /*39d0*/  IMAD.MOV R8, RZ, RZ, -R8 ;  /* 0x000000ffff087224 */ /* 0x000fe400078e0a08 */
[----:B------:R-:W-:Y:S02]  /*39e0*/  IMAD.MOV R5, RZ, RZ, -R5 ;  /* 0x000000ffff057224 */ /* 0x000fe400078e0a05 */
[----:B------:R-:W-:Y:S01]  /*39f0*/  IMAD R10, R29, R10, R9 ;  /* 0x0000000a1d0a7224 */ /* 0x000fe200078e0209 */
[----:B----4-:R-:W-:-:S02]  /*3a00*/  IABS R6, R12 ;  /* 0x0000000c00067213 */ /* 0x010fc40000000000 */
[----:B------:R-:W4:Y:S01]  /*3a10*/  LDL R12, [R1+0x8f0] ;  /* 0x0008f000010c7983 */ /* 0x000f220000100800 */
[C---:B------:R-:W-:Y:S02]  /*3a20*/  IMAD R7, R29.reuse, R8, R7 ;  /* 0x000000081d077224 */ /* 0x040fe400078e0207 */
[----:B------:R-:W-:Y:S01]  /*3a30*/  IMAD R4, R29, R5, R4 ;  /* 0x000000051d047224 */ /* 0x000fe200078e0204 */
[----:B------:R-:W-:Y:S01]  /*3a40*/  STL [R1+0x174], R10 ;  /* 0x0001740a01007387 */ /* 0x000fe20000100800 */
[----:B0-----:R-:W-:-:S03]  /*3a50*/  IABS R2, R15 ;  /* 0x0000000f00027213 */ /* 0x001fc60000000000 */
[----:B------:R-:W4:Y:S04]  /*3a60*/  LDL R15, [R1+0x8ec] ;  /* 0x0008ec00010f7983 */ /* 0x000f280000100800 */
[----:B------:R0:W-:Y:S04]  /*3a70*/  STL [R1+0x194], R7 ;  /* 0x0001940701007387 */ /* 0x0001e80000100800 */
[----:B------:R2:W-:Y:S01]  /*3a80*/  STL [R1+0x198], R4 ;  /* 0x0001980401007387 */ /* 0x0005e20000100800 */
[----:B------:R-:W-:-:S03]  /*3a90*/  IABS R8, R13 ;  /* 0x0000000d00087213 */ /* 0x000fc60000000000 */
[----:B------:R-:W4:Y:S01]  /*3aa0*/  LDL R13, [R1+0x8e8] ;  /* 0x0008e800010d7983 */ /* 0x000f220000100800 */
[----:B------:R-:W-:-:S04]  /*3ab0*/  IMAD.HI.U32 R9, R3, R6, RZ ;  /* 0x0000000603097227 */ /* 0x000fc800078e00ff */
[----:B------:R-:W-:Y:S01]  /*3ac0*/  IMAD.HI.U32 R5, R3, R2, RZ ;  /* 0x0000000203057227 */ /* 0x000fe200078e00ff */
[----:B0-----:R-:W-:Y:S02]  /*3ad0*/  IABS R7, R11 ;  /* 0x0000000b00077213 */ /* 0x001fe40000000000 */
[----:B------:R-:W4:Y:S01]  /*3ae0*/  LDL R11, [R1+0x8e4] ;  /* 0x0008e400010b7983 */ /* 0x000f220000100800 */
        /* <DEDUP_REMOVED lines=11> */
[----:B------:R-:W-:Y:S02]  /*3ba0*/  IMAD.MOV R10, RZ, RZ, -R10 ;  /* 0x000000ffff0a7224 */ /* 0x000fe400078e0a0a */
[----:B------:R-:W-:-:S04]  /*3bb0*/  IMAD.HI.U32 R9, R3, R7, RZ ;  /* 0x0000000703097227 */ /* 0x000fc800078e00ff */
[----:B------:R-:W-:-:S04]  /*3bc0*/  IMAD.HI.U32 R5, R3, R4, RZ ;  /* 0x0000000403057227 */ /* 0x000fc800078e00ff */
[----:B------:R-:W-:Y:S02]  /*3bd0*/  IMAD R10, R29, R10, R8 ;  /* 0x0000000a1d0a7224 */ /* 0x000fe400078e0208 */
[----:B------:R-:W-:Y:S02]  /*3be0*/  IMAD.MOV R9, RZ, RZ, -R9 ;  /* 0x000000ffff097224 */ /* 0x000fe400078e0a09 */
[----:B------:R-:W-:Y:S02]  /*3bf0*/  IMAD.MOV R5, RZ, RZ, -R5 ;  /* 0x000000ffff057224 */ /* 0x000fe400078e0a05 */
[----:B------:R-:W-:Y:S01]  /*3c00*/  IMAD.HI.U32 R8, R3, R6, RZ ;  /* 0x0000000603087227 */ /* 0x000fe200078e00ff */
[----:B------:R-:W-:Y:S03]  /*3c10*/  STL [R1+0x134], R10 ;  /* 0x0001340a01007387 */ /* 0x000fe60000100800 */
[C---:B------:R-:W-:Y:S01]  /*3c20*/  IMAD R7, R29.reuse, R9, R7 ;  /* 0x000000091d077224 */ /* 0x040fe200078e0207 */
[----:B----4-:R-:W-:Y:S01]  /*3c30*/  IABS R2, R12 ;  /* 0x0000000c00027213 */ /* 0x010fe20000000000 */
[----:B------:R-:W-:Y:S01]  /*3c40*/  IMAD R4, R29, R5, R4 ;  /* 0x000000051d047224 */ /* 0x000fe200078e0204 */
[----:B------:R-:W4:Y:S01]  /*3c50*/  LDL R12, [R1+0x8d8] ;  /* 0x0008d800010c7983 */ /* 0x000f220000100800 */
[----:B------:R-:W-:-:S03]  /*3c60*/  IMAD.MOV R8, RZ, RZ, -R8 ;  /* 0x000000ffff087224 */ /* 0x000fc600078e0a08 */
[----:B------:R0:W-:Y:S01]  /*3c70*/  STL [R1+0x158], R7 ;  /* 0x0001580701007387 */ /* 0x0001e20000100800 */
[----:B------:R-:W-:-:S03]  /*3c80*/  IMAD R6, R29, R8, R6 ;  /* 0x000000081d067224 */ /* 0x000fc600078e0206 */
[----:B------:R1:W-:Y:S01]  /*3c90*/  STL [R1+0x15c], R4 ;  /* 0x00015c0401007387 */ /* 0x0003e20000100800 */
[----:B------:R-:W-:-:S03]  /*3ca0*/  IABS R9, R15 ;  /* 0x0000000f00097213 */ /* 0x000fc60000000000 */
[----:B------:R-:W4:Y:S01]  /*3cb0*/  LDL R15, [R1+0x8d4] ;  /* 0x0008d400010f7983 */ /* 0x000f220000100800 */
[C---:B------:R-:W-:Y:S01]  /*3cc0*/  IMAD.HI.U32 R5, R3.reuse, R2, RZ ;  /* 0x0000000203057227 */ /* 0x040fe200078e00ff */
[----:B0-----:R-:W-:Y:S02]  /*3cd0*/  IABS R7, R13 ;  /* 0x0000000d00077213 */ /* 0x001fe40000000000 */
[----:B------:R-:W4:Y:S04]  /*3ce0*/  LDL R13, [R1+0x8d0] ;  /* 0x0008d000010d7983 */ /* 0x000f280000100800 */
[----:B------:R2:W-:Y:S01]  /*3cf0*/  STL [R1+0x140], R6 ;  /* 0x0001400601007387 */ /* 0x0005e20000100800 */
[----:B------:R-:W-:Y:S01]  /*3d00*/  IMAD.HI.U32 R10, R3, R9, RZ ;  /* 0x00000009030a7227 */ /* 0x000fe200078e00ff */
[----:B-1----:R-:W-:-:S02]  /*3d10*/  IABS R4, R11 ;  /* 0x0000000b00047213 */ /* 0x002fc40000000000 */
        /* <DEDUP_REMOVED lines=12> */
[----:B------:R-:W-:-:S04]  /*3de0*/  IMAD.HI.U32 R5, R3, R4, RZ ;  /* 0x0000000403057227 */ /* 0x000fc800078e00ff */
[----:B------:R-:W-:Y:S02]  /*3df0*/  IMAD.MOV R8, RZ, RZ, -R8 ;  /* 0x000000ffff087224 */ /* 0x000fe400078e0a08 */
[----:B------:R-:W-:Y:S02]  /*3e00*/  IMAD.MOV R5, RZ, RZ, -R5 ;  /* 0x000000ffff057224 */ /* 0x000fe400078e0a05 */
[C---:B------:R-:W-:Y:S02]  /*3e10*/  IMAD R7, R29.reuse, R8, R7 ;  /* 0x000000081d077224 */ /* 0x040fe400078e0207 */
[----:B------:R-:W-:Y:S02]  /*3e20*/  IMAD R4, R29, R5, R4 ;  /* 0x000000051d047224 */ /* 0x000fe400078e0204 */
[C---:B------:R-:W-:Y:S01]  /*3e30*/  IMAD.HI.U32 R9, R3.reuse, R6, RZ ;  /* 0x0000000603097227 */ /* 0x040fe200078e00ff */
[----:B------:R1:W-:Y:S03]  /*3e40*/  STL [R1+0x11c], R7 ;  /* 0x00011c0701007387 */ /* 0x0003e60000100800 */
[----:B------:R-:W-:Y:S01]  /*3e50*/  IMAD.HI.U32 R5, R3, R2, RZ ;  /* 0x0000000203057227 */ /* 0x000fe200078e00ff */
[----:B------:R0:W-:Y:S03]  /*3e60*/  STL [R1+0x124], R4 ;  /* 0x0001240401007387 */ /* 0x0001e60000100800 */
[----:B------:R-:W-:Y:S01]  /*3e70*/  IMAD.MOV R9, RZ, RZ, -R9 ;  /* 0x000000ffff097224 */ /* 0x000fe200078e0a09 */
[----:B----4-:R-:W-:Y:S01]  /*3e80*/  IABS R8, R12 ;  /* 0x0000000c00087213 */ /* 0x010fe20000000000 */
[----:B------:R-:W-:Y:S01]  /*3e90*/  IMAD.MOV R5, RZ, RZ, -R5 ;  /* 0x000000ffff057224 */ /* 0x000fe200078e0a05 */
[----:B------:R-:W4:Y:S01]  /*3ea0*/  LDL R12, [R1+0x8c0] ;  /* 0x0008c000010c7983 */ /* 0x000f220000100800 */
[----:B------:R-:W-:-:S02]  /*3eb0*/  IMAD R6, R29, R9, R6 ;  /* 0x000000091d067224 */ /* 0x000fc400078e0206 */
[----:B------:R-:W-:Y:S02]  /*3ec0*/  IMAD R2, R29, R5, R2 ;  /* 0x000000051d027224 */ /* 0x000fe400078e0202 */
[----:B0-----:R-:W-:Y:S01]  /*3ed0*/  IMAD.HI.U32 R10, R3, R8, RZ ;  /* 0x00000008030a7227 */ /* 0x001fe200078e00ff */
[----:B-1----:R-:W-:Y:S02]  /*3ee0*/  IABS R7, R15 ;  /* 0x0000000f00077213 */ /* 0x002fe40000000000 */
[----:B------:R-:W4:Y:S04]  /*3ef0*/  LDL R15, [R1+0x8bc] ;  /* 0x0008bc00010f7983 */ /* 0x000f280000100800 */
[----:B------:R0:W-:Y:S01]  /*3f00*/  STL [R1+0x104], R6 ;  /* 0x0001040601007387 */ /* 0x0001e20000100800 */
[----:B------:R-:W-:-:S03]  /*3f10*/  IABS R4, R13 ;  /* 0x0000000d00047213 */ /* 0x000fc60000000000 */
[----:B------:R-:W4:Y:S04]  /*3f20*/  LDL R13, [R1+0x83c] ;  /* 0x00083c00010d7983 */ /* 0x000f280000100800 */
[----:B------:R2:W-:Y:S01]  /*3f30*/  STL [R1+0x10c], R2 ;  /* 0x00010c0201007387 */ /* 0x0005e20000100800 */
[C---:B------:R-:W-:Y:S01]  /*3f40*/  IMAD.HI.U32 R9, R3.reuse, R7, RZ ;  /* 0x0000000703097227 */ /* 0x040fe200078e00ff */
[----:B0-----:R-:W-:Y:S02]  /*3f50*/  IABS R6, R11 ;  /* 0x0000000b00067213 */ /* 0x001fe40000000000 */
        /* <DEDUP_REMOVED lines=8> */
[----:B------:R-:W-:Y:S04]  /*3fe0*/  STL [R1+0x2c], R10 ;  /* 0x00002c0a01007387 */ /* 0x000fe80000100800 */
[----:B------:R4:W-:Y:S04]  /*3ff0*/  STL [R1+0xdc], R7 ;  /* 0x0000dc0701007387 */ /* 0x0009e80000100800 */
[----:B------:R0:W-:Y:S01]  /*4000*/  STL [R1+0xe4], R4 ;  /* 0x0000e40401007387 */ /* 0x0001e20000100800 */
[----:B------:R-:W-:-:S03]  /*4010*/  IMAD.HI.U32 R8, R3, R6, RZ ;  /* 0x0000000603087227 */ /* 0x000fc600078e00ff */
[----:B------:R-:W4:Y:S01]  /*4020*/  LDL R17, [R1+0x82c] ;  /* 0x00082c0001117983 */ /* 0x000f220000100800 */
[----:B---3--:R-:W-:-:S03]  /*4030*/  IABS R9, R14 ;  /* 0x0000000e00097213 */ /* 0x008fc60000000000 */
[----:B------:R-:W3:Y:S01]  /*4040*/  LDL R14, [R1+0x834] ;  /* 0x00083400010e7983 */ /* 0x000ee20000100800 */
[----:B--2---:R-:W-:Y:S01]  /*4050*/  IABS R2, R19 ;  /* 0x0000001300027213 */ /* 0x004fe20000000000 */
[----:B------:R-:W-:-:S04]  /*4060*/  IMAD.MOV R8, RZ, RZ, -R8 ;  /* 0x000000ffff087224 */ /* 0x000fc800078e0a08 */
[----:B------:R-:W-:-:S04]  /*4070*/  IMAD.HI.U32 R5, R3, R2, RZ ;  /* 0x0000000203057227 */ /* 0x000fc800078e00ff */
[----:B------:R-:W-:Y:S02]  /*4080*/  IMAD.MOV R5, RZ, RZ, -R5 ;  /* 0x000000ffff057224 */ /* 0x000fe400078e0a05 */
[C---:B------:R-:W-:Y:S02]  /*4090*/  IMAD R6, R29.reuse, R8, R6 ;  /* 0x000000081d067224 */ /* 0x040fe400078e0206 */
[----:B------:R-:W-:Y:S02]  /*40a0*/  IMAD R2, R29, R5, R2 ;  /* 0x000000051d027224 */ /* 0x000fe400078e0202 */
[C---:B------:R-:W-:Y:S01]  /*40b0*/  IMAD.HI.U32 R5, R3.reuse, R9, RZ ;  /* 0x0000000903057227 */ /* 0x040fe200078e00ff */
[----:B----4-:R-:W-:Y:S02]  /*40c0*/  IABS R7, R12 ;  /* 0x0000000c00077213 */ /* 0x010fe40000000000 */
[----:B------:R-:W2:Y:S04]  /*40d0*/  LDL R12, [R1+0x828] ;  /* 0x00082800010c7983 */ /* 0x000ea80000100800 */
[----:B------:R1:W-:Y:S01]  /*40e0*/  STL [R1+0x28], R6 ;  /* 0x0000280601007387 */ /* 0x0003e20000100800 */
[----:B------:R-:W-:Y:S01]  /*40f0*/  IMAD.HI.U32 R8, R3, R7, RZ ;  /* 0x0000000703087227 */ /* 0x000fe200078e00ff */
[----:B0-----:R-:W-:-:S02]  /*4100*/  IABS R4, R15 ;  /* 0x0000000f00047213 */ /* 0x001fc40000000000 */
[----:B------:R-:W4:Y:S01]  /*4110*/  LDL R15, [R1+0x824] ;  /* 0x00082400010f7983 */ /* 0x000f220000100800 */
[----:B------:R-:W-:Y:S02]  /*4120*/  IMAD.MOV R8, RZ, RZ, -R8 ;  /* 0x000000ffff087224 */ /* 0x000fe400078e0a08 */
[----:B-1----:R-:W-:Y:S01]  /*4130*/  IMAD.HI.U32 R6, R3, R4, RZ ;  /* 0x0000000403067227 */ /* 0x002fe200078e00ff */
[----:B------:R0:W-:Y:S03]  /*4140*/  STL [R1+0x24], R2 ;  /* 0x0000240201007387 */ /* 0x0001e60000100800 */
[----:B------:R-:W-:Y:S01]  /*4150*/  IMAD.MOV R6, RZ, RZ, -R6 ;  /* 0x000000ffff067224 */ /* 0x000fe200078e0a06 */
[----:B------:R-:W4:Y:S01]  /*4160*/  LDL R18, [R1+0x820] ;  /* 0x0008200001127983 */ /* 0x000f220000100800 */
[----:B------:R-:W-:Y:S01]  /*4170*/  IMAD R7, R29, R8, R7 ;  /* 0x000000081d077224 */ /* 0x000fe200078e0207 */
[----:B------:R-:W-:Y:S01]  /*4180*/  IABS R10, R11 ;  /* 0x0000000b000a7213 */ /* 0x000fe20000000000 */
[----:B------:R-:W-:-:S04]  /*4190*/  IMAD.MOV R11, RZ, RZ, -R5 ;  /* 0x000000ffff0b7224 */ /* 0x000fc800078e0a05 */
[----:B------:R-:W-:Y:S02]  /*41a0*/  IMAD.MOV.U32 R5, RZ, RZ, R10 ;  /* 0x000000ffff057224 */ /* 0x000fe400078e000a */
[C---:B------:R-:W-:Y:S02]  /*41b0*/  IMAD R10, R29.reuse, R11, R9 ;  /* 0x0000000b1d0a7224 */ /* 0x040fe400078e0209 */
[----:B------:R-:W-:-:S03]  /*41c0*/  IMAD R4, R29, R6, R4 ;  /* 0x000000061d047224 */ /* 0x000fc600078e0204 */
[----:B------:R-:W-:Y:S04]  /*41d0*/  STL [R1+0x20], R10 ;  /* 0x0000200a01007387 */ /* 0x000fe80000100800 */
[----:B------:R-:W4:Y:S01]  /*41e0*/  LDL R19, [R1+0x81c] ;  /* 0x00081c0001137983 */ /* 0x000f220000100800 */
[----:B0-----:R-:W-:-:S03]  /*41f0*/  IABS R2, R13 ;  /* 0x0000000d00027213 */ /* 0x001fc60000000000 */
[----:B------:R-:W-:Y:S04]  /*4200*/  STL [R1+0x1c], R7 ;  /* 0x00001c0701007387 */ /* 0x000fe80000100800 */
[----:B------:R-:W4:Y:S04]  /*4210*/  LDL R13, [R1+0x818] ;  /* 0x00081800010d7983 */ /* 0x000f280000100800 */
[----:B------:R0:W-:Y:S01]  /*4220*/  STL [R1+0x18], R4 ;  /* 0x0000180401007387 */ /* 0x0001e20000100800 */
[----:B---3--:R-:W-:-:S03]  /*4230*/  IABS R6, R14 ;  /* 0x0000000e00067213 */ /* 0x008fc60000000000 */
[----:B------:R-:W3:Y:S01]  /*4240*/  LDL R14, [R1+0x814] ;  /* 0x00081400010e7983 */ /* 0x000ee20000100800 */
[----:B------:R-:W-:-:S04]  /*4250*/  IMAD.HI.U32 R9, R3, R2, RZ ;  /* 0x0000000203097227 */ /* 0x000fc800078e00ff */
[----:B0-----:R-:W-:Y:S01]  /*4260*/  IMAD.HI.U32 R4, R3, R5, RZ ;  /* 0x0000000503047227 */ /* 0x001fe200078e00ff */
[----:B------:R-:W-:-:S03]  /*4270*/  IABS R8, R17 ;  /* 0x0000001100087213 */ /* 0x000fc60000000000 */
[----:B------:R-:W-:Y:S02]  /*4280*/  IMAD.MOV R7, RZ, RZ, -R9 ;  /* 0x000000ffff077224 */ /* 0x000fe400078e0a09 */
[----:B------:R-:W-:Y:S02]  /*4290*/  IMAD.MOV R10, RZ, RZ, -R4 ;  /* 0x000000ffff0a7224 */ /* 0x000fe400078e0a04 */
[C---:B------:R-:W-:Y:S02]  /*42a0*/  IMAD R7, R29.reuse, R7, R2 ;  /* 0x000000071d077224 */ /* 0x040fe400078e0202 */
[----:B------:R-:W-:Y:S02]  /*42b0*/  IMAD.MOV.U32 R4, RZ, RZ, R6 ;  /* 0x000000ffff047224 */ /* 0x000fe400078e0006 */
[----:B------:R-:W-:Y:S02]  /*42c0*/  IMAD R5, R29, R10, R5 ;  /* 0x0000000a1d057224 */ /* 0x000fe400078e0205 */
[----:B------:R-:W-:Y:S01]  /*42d0*/  IMAD.MOV.U32 R2, RZ, RZ, R8 ;  /* 0x000000ffff027224 */ /* 0x000fe200078e0008 */
[----:B------:R0:W-:Y:S01]  /*42e0*/  STL [R1+0x14], R7 ;  /* 0x0000140701007387 */ /* 0x0001e20000100800 */
[----:B--2---:R-:W-:-:S02]  /*42f0*/  IABS R9, R12 ;  /* 0x0000000c00097213 */ /* 0x004fc40000000000 */
[C---:B------:R-:W-:Y:S01]  /*4300*/  IMAD.HI.U32 R8, R3.reuse, R2, RZ ;  /* 0x0000000203087227 */ /* 0x040fe200078e00ff */
[----:B------:R-:W2:Y:S03]  /*4310*/  LDL R12, [R1+0x810] ;  /* 0x00081000010c7983 */ /* 0x000ea60000100800 */
[----:B------:R-:W-:Y:S01]  /*4320*/  IMAD.MOV.U32 R6, RZ, RZ, R9 ;  /* 0x000000ffff067224 */ /* 0x000fe200078e0009 */
[----:B------:R4:W-:Y:S01]  /*4330*/  STL [R1+0x10], R5 ;  /* 0x0000100501007387 */ /* 0x0009e20000100800 */
[----:B0-----:R-:W-:-:S04]  /*4340*/  IMAD.HI.U32 R7, R3, R4, RZ ;  /* 0x0000000403077227 */ /* 0x001fc800078e00ff */
[----:B------:R-:W-:Y:S01]  /*4350*/  IMAD.HI.U32 R9, R3, R6, RZ ;  /* 0x0000000603097227 */ /* 0x000fe200078e00ff */
[----:B----4-:R-:W-:-:S03]  /*4360*/  IABS R5, R15 ;  /* 0x0000000f00057213 */ /* 0x010fc60000000000 */
[----:B------:R-:W-:Y:S01]  /*4370*/  IMAD.MOV R11, RZ, RZ, -R7 ;  /* 0x000000ffff0b7224 */ /* 0x000fe200078e0a07 */
[----:B------:R-:W4:Y:S01]  /*4380*/  LDL R15, [R1+0x80c] ;  /* 0x00080c00010f7983 */ /* 0x000f220000100800 */
        /* <DEDUP_REMOVED lines=8> */
[----:B0-----:R-:W-:-:S03]  /*4410*/  IABS R4, R19 ;  /* 0x0000001300047213 */ /* 0x001fc60000000000 */
[----:B------:R-:W4:Y:S01]  /*4420*/  LDL R19, [R1+0x808] ;  /* 0x0008080001137983 */ /* 0x000f220000100800 */
[----:B------:R-:W-:-:S03]  /*4430*/  IABS R8, R13 ;  /* 0x0000000d00087213 */ /* 0x000fc60000000000 */
[----:B------:R-:W4:Y:S01]  /*4440*/  LDL R13, [R1+0x804] ;  /* 0x00080400010d7983 */ /* 0x000f220000100800 */
[----:B---3--:R-:W-:-:S03]  /*4450*/  IABS R9, R14 ;  /* 0x0000000e00097213 */ /* 0x008fc60000000000 */
[----:B------:R-:W3:Y:S01]  /*4460*/  LDL R14, [R1+0x800] ;  /* 0x00080000010e7983 */ /* 0x000ee20000100800 */
[----:B------:R-:W-:-:S05]  /*4470*/  IABS R10, R18 ;  /* 0x00000012000a7213 */ /* 0x000fca0000000000 */
[----:B------:R-:W-:Y:S02]  /*4480*/  IMAD.MOV.U32 R7, RZ, RZ, R10 ;  /* 0x000000ffff077224 */ /* 0x000fe400078e000a */
[----:B------:R-:W-:-:S04]  /*4490*/  IMAD.HI.U32 R10, R3, R5, RZ ;  /* 0x00000005030a7227 */ /* 0x000fc800078e00ff */
[----:B------:R-:W-:-:S04]  /*44a0*/  IMAD.HI.U32 R2, R3, R7, RZ ;  /* 0x0000000703027227 */ /* 0x000fc800078e00ff */
[----:B-1----:R-:W-:Y:S02]  /*44b0*/  IMAD.MOV R6, RZ, RZ, -R10 ;  /* 0x000000ffff067224 */ /* 0x002fe400078e0a0a */
[----:B------:R-:W-:Y:S02]  /*44c0*/  IMAD.MOV R2, RZ, RZ, -R2 ;  /* 0x000000ffff027224 */ /* 0x000fe400078e0a02 */
[C---:B------:R-:W-:Y:S02]  /*44d0*/  IMAD R10, R29.reuse, R6, R5 ;  /* 0x000000061d0a7224 */ /* 0x040fe400078e0205 */
[----:B------:R-:W-:Y:S02]  /*44e0*/  IMAD.MOV.U32 R5, RZ, RZ, R8 ;  /* 0x000000ffff057224 */ /* 0x000fe400078e0008 */
[----:B------:R-:W-:Y:S02]  /*44f0*/  IMAD.MOV.U32 R6, RZ, RZ, R9 ;  /* 0x000000ffff067224 */ /* 0x000fe400078e0009 */
[----:B------:R-:W-:Y:S01]  /*4500*/  IMAD R2, R29, R2, R7 ;  /* 0x000000021d027224 */ /* 0x000fe200078e0207 */
[----:B------:R0:W-:Y:S01]  /*4510*/  STL [R1], R10 ;  /* 0x0000000a01007387 */ /* 0x0001e20000100800 */
[----:B------:R-:W-:Y:S01]  /*4520*/  IMAD.HI.U32 R8, R3, R4, RZ ;  /* 0x0000000403087227 */ /* 0x000fe200078e00ff */
[----:B--2---:R-:W-:-:S03]  /*4530*/  IABS R7, R12 ;  /* 0x0000000c00077213 */ /* 0x004fc60000000000 */
[C---:B------:R-:W-:Y:S01]  /*4540*/  IMAD.HI.U32 R9, R3.reuse, R5, RZ ;  /* 0x0000000503097227 */ /* 0x040fe200078e00ff */
[----:B------:R1:W-:Y:S03]  /*4550*/  STL [R1+0xc78], R2 ;  /* 0x000c780201007387 */ /* 0x0003e60000100800 */
[----:B0-----:R-:W-:Y:S01]  /*4560*/  IMAD.HI.U32 R10, R3, R6, RZ ;  /* 0x00000006030a7227 */ /* 0x001fe200078e00ff */
[----:B------:R-:W2:Y:S03]  /*4570*/  LDL R17, [R1+0x7f8] ;  /* 0x0007f80001117983 */ /* 0x000ea60000100800 */
[----:B------:R-:W-:Y:S01]  /*4580*/  IMAD.MOV R12, RZ, RZ, -R8 ;  /* 0x000000ffff0c7224 */ /* 0x000fe200078e0a08 */
[----:B----4-:R-:W-:Y:S01]  /*4590*/  IABS R11, R15 ;  /* 0x0000000f000b7213 */ /* 0x010fe20000000000 */
[----:B------:R-:W-:Y:S01]  /*45a0*/  IMAD.MOV R9, RZ, RZ, -R9 ;  /* 0x000000ffff097224 */ /* 0x000fe200078e0a09 */
[----:B------:R-:W4:Y:S01]  /*45b0*/  LDL R15, [R1+0x7fc] ;  /* 0x0007fc00010f7983 */ /* 0x000f220000100800 */
[----:B------:R-:W-:-:S02]  /*45c0*/  IMAD.MOV R10, RZ, RZ, -R10 ;  /* 0x000000ffff0a7224 */ /* 0x000fc400078e0a0a */
[C---:B------:R-:W-:Y:S02]  /*45d0*/  IMAD R4, R29.reuse, R12, R4 ;  /* 0x0000000c1d047224 */ /* 0x040fe400078e0204 */
[C---:B------:R-:W-:Y:S02]  /*45e0*/  IMAD R5, R29.reuse, R9, R5 ;  /* 0x000000091d057224 */ /* 0x040fe400078e0205 */
[----:B------:R-:W-:Y:S01]  /*45f0*/  IMAD R6, R29, R10, R6 ;  /* 0x0000000a1d067224 */ /* 0x000fe200078e0206 */
[----:B------:R0:W-:Y:S01]  /*4600*/  STL [R1+0xc7c], R4 ;  /* 0x000c7c0401007387 */ /* 0x0001e20000100800 */
[----:B------:R-:W-:-:S03]  /*4610*/  IMAD.MOV.U32 R8, RZ, RZ, R11 ;  /* 0x000000ffff087224 */ /* 0x000fc600078e000b */
[----:B------:R-:W-:Y:S04]  /*4620*/  STL [R1+0xc80], R5 ;  /* 0x000c800501007387 */ /* 0x000fe80000100800 */
[----:B------:R-:W-:Y:S01]  /*4630*/  STL [R1+0xc84], R6 ;  /* 0x000c840601007387 */ /* 0x000fe20000100800 */
[----:B------:R-:W-:-:S03]  /*4640*/  IMAD.HI.U32 R11, R3, R7, RZ ;  /* 0x00000007030b7227 */ /* 0x000fc600078e00ff */
[----:B------:R-:W4:Y:S01]  /*4650*/  LDL R18, [R1+0x7f0] ;  /* 0x0007f00001127983 */ /* 0x000f220000100800 */
[----:B------:R-:W-:-:S03]  /*4660*/  IMAD.HI.U32 R10, R3, R8, RZ ;  /* 0x00000008030a7227 */ /* 0x000fc600078e00ff */
[----:B------:R-:W4:Y:S01]  /*4670*/  LDL R23, [R1+0x7f4] ;  /* 0x0007f40001177983 */ /* 0x000f220000100800 */
[----:B------:R-:W-:Y:S01]  /*4680*/  IMAD.MOV R11, RZ, RZ, -R11 ;  /* 0x000000ffff0b7224 */ /* 0x000fe200078e0a0b */
[----:B------:R-:W-:Y:S02]  /*4690*/  IABS R9, R19 ;  /* 0x0000001300097213 */ /* 0x000fe40000000000 */
[----:B------:R-:W4:Y:S01]  /*46a0*/  LDL R19, [R1+0x7ec] ;  /* 0x0007ec0001137983 */ /* 0x000f220000100800 */
[----:B------:R-:W-:Y:S01]  /*46b0*/  IMAD R7, R29, R11, R7 ;  /* 0x0000000b1d077224 */ /* 0x000fe200078e0207 */
[----:B------:R-:W-:-:S04]  /*46c0*/  IABS R12, R13 ;  /* 0x0000000d000c7213 */ /* 0x000fc80000000000 */
[----:B------:R-:W-:Y:S01]  /*46d0*/  STL [R1+0xc88], R7 ;  /* 0x000c880701007387 */ /* 0x000fe20000100800 */
[----:B---3--:R-:W-:Y:S01]  /*46e0*/  IABS R13, R14 ;  /* 0x0000000e000d7213 */ /* 0x008fe20000000000 */
[----:B------:R-:W-:-:S04]  /*46f0*/  IMAD.MOV R14, RZ, RZ, -R10 ;  /* 0x000000ffff0e7224 */ /* 0x000fc800078e0a0a */
[----:B------:R-:W-:-:S05]  /*4700*/  IMAD R8, R29, R14, R8 ;  /* 0x0000000e1d087224 */ /* 0x000fca00078e0208 */
[----:B------:R-:W-:Y:S04]  /*4710*/  STL [R1+0xc8c], R8 ;  /* 0x000c8c0801007387 */ /* 0x000fe80000100800 */
[----:B------:R-:W3:Y:S04]  /*4720*/  LDL R21, [R1+0x7e8] ;  /* 0x0007e80001157983 */ /* 0x000ee80000100800 */
[----:B------:R-:W3:Y:S01]  /*4730*/  LDL R22, [R1+0x7e4] ;  /* 0x0007e40001167983 */ /* 0x000ee20000100800 */
[----:B------:R-:W-:Y:S02]  /*4740*/  IMAD.MOV.U32 R11, RZ, RZ, R13 ;  /* 0x000000ffff0b7224 */ /* 0x000fe400078e000d */
[----:B------:R-:W-:-:S02]  /*4750*/  IMAD.MOV.U32 R10, RZ, RZ, R12 ;  /* 0x000000ffff0a7224 */ /* 0x000fc400078e000c */
[----:B------:R-:W-:-:S04]  /*4760*/  IMAD.HI.U32 R13, R3, R9, RZ ;  /* 0x00000009030d7227 */ /* 0x000fc800078e00ff */
[----:B------:R-:W-:-:S04]  /*4770*/  IMAD.HI.U32 R14, R3, R10, RZ ;  /* 0x0000000a030e7227 */ /* 0x000fc800078e00ff */
[----:B------:R-:W-:Y:S01]  /*4780*/  IMAD.MOV R14, RZ, RZ, -R14 ;  /* 0x000000ffff0e7224 */ /* 0x000fe200078e0a0e */
[----:B--2---:R-:W-:Y:S01]  /*4790*/  IABS R16, R17 ;  /* 0x0000001100107213 */ /* 0x004fe20000000000 */
[----:B------:R-:W-:Y:S01]  /*47a0*/  IMAD.MOV R17, RZ, RZ, -R13 ;  /* 0x000000ffff117224 */ /* 0x000fe200078e0a0d */
[----:B----4-:R-:W-:Y:S01]  /*47b0*/  IABS R12, R15 ;  /* 0x0000000f000c7213 */ /* 0x010fe20000000000 */
[----:B------:R-:W-:-:S04]  /*47c0*/  IMAD.HI.U32 R15, R3, R11, RZ ;  /* 0x0000000b030f7227 */ /* 0x000fc800078e00ff */
[----:B------:R-:W-:Y:S02]  /*47d0*/  IMAD.MOV R15, RZ, RZ, -R15 ;  /* 0x000000ffff0f7224 */ /* 0x000fe400078e0a0f */
[----:B------:R-:W-:Y:S02]  /*47e0*/  IMAD.MOV.U32 R13, RZ, RZ, R16 ;  /* 0x000000ffff0d7224 */ /* 0x000fe400078e0010 */
[----:B------:R-:W-:Y:S02]  /*47f0*/  IMAD R9, R29, R17, R9 ;  /* 0x000000111d097224 */ /* 0x000fe400078e0209 */
[----:B------:R-:W-:-:S04]  /*4800*/  IMAD.HI.U32 R16, R3, R12, RZ ;  /* 0x0000000c03107227 */ /* 0x000fc800078e00ff */
[C---:B------:R-:W-:Y:S02]  /*4810*/  IMAD R11, R29.reuse, R15, R11 ;  /* 0x0000000f1d0b7224 */ /* 0x040fe400078e020b */
[----:B------:R-:W-:Y:S02]  /*4820*/  IMAD R10, R29, R14, R10 ;  /* 0x0000000e1d0a7224 */ /* 0x000fe400078e020a */
[----:B------:R-:W-:Y:S01]  /*4830*/  IMAD.HI.U32 R15, R3, R13, RZ ;  /* 0x0000000d030f7227 */ /* 0x000fe200078e00ff */
[----:B------:R-:W-:Y:S01]  /*4840*/  IABS R17, R18 ;  /* 0x0000001200117213 */ /* 0x000fe20000000000 */
[----:B------:R-:W-:Y:S02]  /*4850*/  STL [R1+0xc90], R9 ;  /* 0x000c900901007387 */ /* 0x000fe40000100800 */
[----:B------:R-:W-:Y:S01]  /*4860*/  IMAD.MOV R16, RZ, RZ, -R16 ;  /* 0x000000ffff107224 */ /* 0x000fe200078e0a10 */
[----:B------:R-:W-:Y:S01]  /*4870*/  IABS R14, R23 ;  /* 0x00000017000e7213 */ /* 0x000fe20000000000 */
[----:B------:R-:W-:Y:S02]  /*4880*/  STL [R1+0xc60], R10 ;  /* 0x000c600a01007387 */ /* 0x000fe40000100800 */
[----:B------:R-:W-:-:S02]  /*4890*/  IMAD R12, R29, R16, R12 ;  /* 0x000000101d0c7224 */ /* 0x000fc400078e020c */
[----:B------:R-:W-:Y:S04]  /*48a0*/  STL [R1+0xc64], R11 ;  /* 0x000c640b01007387 */ /* 0x000fe80000100800 */
[----:B------:R-:W2:Y:S01]  /*48b0*/  LDL R25, [R1+0x7dc] ;  /* 0x0007dc0001197983 */ /* 0x000ea20000100800 */
[----:B------:R-:W-:Y:S01]  /*48c0*/  IABS R18, R19 ;  /* 0x0000001300127213 */ /* 0x000fe20000000000 */
[----:B------:R-:W-:Y:S02]  /*48d0*/  IMAD.MOV R19, RZ, RZ, -R15 ;  /* 0x000000ffff137224 */ /* 0x000fe400078e0a0f */
[----:B------:R-:W4:Y:S02]  /*48e0*/  LDL R23, [R1+0x7d8] ;  /* 0x0007d80001177983 */ /* 0x000f240000100800 */
[----:B------:R-:W-:-:S02]  /*48f0*/  IMAD R13, R29, R19, R13 ;  /* 0x000000131d0d7224 */ /* 0x000fc400078e020d */
[----:B------:R-:W4:Y:S01]  /*4900*/  LDL R24, [R1+0x7e0] ;  /* 0x0007e00001187983 */ /* 0x000f220000100800 */
[----:B------:R-:W-:-:S03]  /*4910*/  IMAD.MOV.U32 R15, RZ, RZ, R17 ;  /* 0x000000ffff0f7224 */ /* 0x000fc600078e0011 */
[----:B------:R0:W-:Y:S01]  /*4920*/  STL [R1+0xc68], R12 ;  /* 0x000c680c01007387 */ /* 0x0001e20000100800 */
[----:B------:R-:W-:-:S03]  /*4930*/  IMAD.MOV.U32 R16, RZ, RZ, R18 ;  /* 0x000000ffff107224 */ /* 0x000fc600078e0012 */
[----:B------:R-:W-:Y:S04]  /*4940*/  STL [R1+0xc6c], R13 ;  /* 0x000c6c0d01007387 */ /* 0x000fe80000100800 */
[----:B------:R-:W4:Y:S01]  /*4950*/  LDL R26, [R1+0x7d4] ;  /* 0x0007d400011a7983 */ /* 0x000f220000100800 */
[----:B------:R-:W-:-:S03]  /*4960*/  IMAD.HI.U32 R18, R3, R14, RZ ;  /* 0x0000000e03127227 */ /* 0x000fc600078e00ff */
[----:B------:R-:W4:Y:S01]  /*4970*/  LDL R27, [R1+0x7d0] ;  /* 0x0007d000011b7983 */ /* 0x000f220000100800 */
[----:B------:R-:W-:-:S04]  /*4980*/  IMAD.HI.U32 R19, R3, R15, RZ ;  /* 0x0000000f03137227 */ /* 0x000fc800078e00ff */
[----:B------:R-:W-:-:S04]  /*4990*/  IMAD.HI.U32 R20, R3, R16, RZ ;  /* 0x0000001003147227 */ /* 0x000fc800078e00ff */
[----:B------:R-:W-:Y:S02]  /*49a0*/  IMAD.MOV R19, RZ, RZ, -R19 ;  /* 0x000000ffff137224 */ /* 0x000fe400078e0a13 */
[----:B------:R-:W-:Y:S02]  /*49b0*/  IMAD.MOV R20, RZ, RZ, -R20 ;  /* 0x000000ffff147224 */ /* 0x000fe400078e0a14 */
[C---:B------:R-:W-:Y:S02]  /*49c0*/  IMAD R15, R29.reuse, R19, R15 ;  /* 0x000000131d0f7224 */ /* 0x040fe400078e020f */
[----:B------:R-:W-:Y:S01]  /*49d0*/  IMAD R16, R29, R20, R16 ;  /* 0x000000141d107224 */ /* 0x000fe200078e0210 */
[----:B---3--:R-:W-:Y:S02]  /*49e0*/  IABS R17, R21 ;  /* 0x0000001500117213 */ /* 0x008fe40000000000 */
[----:B------:R-:W-:Y:S01]  /*49f0*/  IABS R21, R22 ;  /* 0x0000001600157213 */ /* 0x000fe20000000000 */
[----:B------:R-:W-:-:S04]  /*4a00*/  IMAD.MOV R22, RZ, RZ, -R18 ;  /* 0x000000ffff167224 */ /* 0x000fc800078e0a12 */
[----:B------:R-:W-:-:S05]  /*4a10*/  IMAD R14, R29, R22, R14 ;  /* 0x000000161d0e7224 */ /* 0x000fca00078e020e */
[----:B------:R-:W-:Y:S04]  /*4a20*/  STL [R1+0xc70], R14 ;  /* 0x000c700e01007387 */ /* 0x000fe80000100800 */
[----:B------:R-:W-:Y:S04]  /*4a30*/  STL [R1+0xc74], R15 ;  /* 0x000c740f01007387 */ /* 0x000fe80000100800 */
[----:B------:R-:W-:Y:S04]  /*4a40*/  STL [R1+0xc94], R16 ;  /* 0x000c941001007387 */ /* 0x000fe80000100800 */
[----:B-1----:R-:W3:Y:S01]  /*4a50*/  LDL R2, [R1+0x7c8] ;  /* 0x0007c80001027983 */ /* 0x002ee20000100800 */
[----:B------:R-:W-:-:S02]  /*4a60*/  IMAD.MOV.U32 R18, RZ, RZ, R21 ;  /* 0x000000ffff127224 */ /* 0x000fc400078e0015 */
[C---:B------:R-:W-:Y:S01]  /*4a70*/  IMAD.HI.U32 R21, R3.reuse, R17, RZ ;  /* 0x0000001103157227 */ /* 0x040fe200078e00ff */
[----:B0-----:R-:W3:Y:S04]  /*4a80*/  LDL R4, [R1+0x7cc] ;  /* 0x0007cc0001047983 */ /* 0x001ee80000100800 */
[----:B------:R-:W3:Y:S01]  /*4a90*/  LDL.LU R12, [R1+0x1e8] ;  /* 0x0001e800010c7983 */ /* 0x000ee20000300800 */
[----:B------:R-:W-:-:S03]  /*4aa0*/  IMAD.HI.U32 R20, R3, R18, RZ ;  /* 0x0000001203147227 */ /* 0x000fc600078e00ff */
[----:B------:R-:W3:Y:S01]  /*4ab0*/  LDL.LU R11, [R1+0x6c] ;  /* 0x00006c00010b7983 */ /* 0x000ee20000300800 */
[----:B------:R-:W-:-:S03]  /*4ac0*/  IMAD.MOV R21, RZ, RZ, -R21 ;  /* 0x000000ffff157224 */ /* 0x000fc600078e0a15 */
[----:B------:R-:W3:Y:S01]  /*4ad0*/  LDL.LU R10, [R1+0x68] ;  /* 0x00006800010a7983 */ /* 0x000ee20000300800 */
[----:B------:R-:W-:-:S03]  /*4ae0*/  IMAD R17, R29, R21, R17 ;  /* 0x000000151d117224 */ /* 0x000fc600078e0211 */
[----:B------:R-:W3:Y:S04]  /*4af0*/  LDL.LU R6, [R1+0x64] ;  /* 0x0000640001067983 */ /* 0x000ee80000300800 */
[----:B------:R-:W3:Y:S01]  /*4b00*/  LDL.LU R5, [R1+0x60] ;  /* 0x0000600001057983 */ /* 0x000ee20000300800 */
[----:B--2---:R-:W-:Y:S02]  /*4b10*/  IABS R22, R25 ;  /* 0x0000001900167213 */ /* 0x004fe40000000000 */
[----:B----4-:R-:W-:Y:S02]  /*4b20*/  IABS R23, R23 ;  /* 0x0000001700177213 */ /* 0x010fe40000000000 */
[----:B------:R-:W-:Y:S01]  /*4b30*/  IABS R19, R24 ;  /* 0x0000001800137213 */ /* 0x000fe20000000000 */
[----:B------:R-:W-:-:S02]  /*4b40*/  IMAD.MOV R24, RZ, RZ, -R20 ;  /* 0x000000ffff187224 */ /* 0x000fc400078e0a14 */
[----:B------:R-:W-:Y:S02]  /*4b50*/  IMAD.MOV.U32 R20, RZ, RZ, R22 ;  /* 0x000000ffff147224 */ /* 0x000fe400078e0016 */
[----:B------:R-:W-:Y:S02]  /*4b60*/  IMAD.MOV.U32 R21, RZ, RZ, R23 ;  /* 0x000000ffff157224 */ /* 0x000fe400078e0017 */
[----:B------:R-:W-:Y:S02]  /*4b70*/  IMAD R18, R29, R24, R18 ;  /* 0x000000181d127224 */ /* 0x000fe400078e0212 */
[----:B------:R-:W-:Y:S01]  /*4b80*/  IMAD.HI.U32 R23, R3, R19, RZ ;  /* 0x0000001303177227 */ /* 0x000fe200078e00ff */
[----:B------:R-:W-:-:S03]  /*4b90*/  IABS R22, R26 ;  /* 0x0000001a00167213 */ /* 0x000fc60000000000 */
[----:B------:R-:W-:Y:S01]  /*4ba0*/  IMAD.HI.U32 R24, R3, R20, RZ ;  /* 0x0000001403187227 */ /* 0x000fe200078e00ff */
[----:B------:R-:W-:-:S03]  /*4bb0*/  IABS R26, R27 ;  /* 0x0000001b001a7213 */ /* 0x000fc60000000000 */
[----:B------:R-:W-:-:S04]  /*4bc0*/  IMAD.HI.U32 R25, R3, R21, RZ ;  /* 0x0000001503197227 */ /* 0x000fc800078e00ff */
[----:B------:R-:W-:Y:S02]  /*4bd0*/  IMAD.MOV R27, RZ, RZ, -R23 ;  /* 0x000000ffff1b7224 */ /* 0x000fe400078e0a17 */
[----:B------:R-:W-:Y:S02]  /*4be0*/  IMAD.MOV R24, RZ, RZ, -R24 ;  /* 0x000000ffff187224 */ /* 0x000fe400078e0a18 */
[----:B------:R-:W-:Y:S02]  /*4bf0*/  IMAD.MOV R25, RZ, RZ, -R25 ;  /* 0x000000ffff197224 */ /* 0x000fe400078e0a19 */
[----:B------:R-:W-:Y:S02]  /*4c00*/  IMAD.MOV.U32 R23, RZ, RZ, R26 ;  /* 0x000000ffff177224 */ /* 0x000fe400078e001a */
[----:B------:R-:W-:-:S04]  /*4c10*/  IMAD.HI.U32 R26, R3, R22, RZ ;  /* 0x00000016031a7227 */ /* 0x000fc800078e00ff */
[C---:B------:R-:W-:Y:S02]  /*4c20*/  IMAD R20, R29.reuse, R24, R20 ;  /* 0x000000181d147224 */ /* 0x040fe400078e0214 */
[----:B------:R-:W-:Y:S02]  /*4c30*/  IMAD R21, R29, R25, R21 ;  /* 0x000000191d157224 */ /* 0x000fe400078e0215 */
[----:B------:R-:W-:-:S04]  /*4c40*/  IMAD.HI.U32 R25, R3, R23, RZ ;  /* 0x0000001703197227 */ /* 0x000fc800078e00ff */
[----:B------:R-:W-:Y:S02]  /*4c50*/  IMAD.MOV R24, RZ, RZ, -R26 ;  /* 0x000000ffff187224 */ /* 0x000fe400078e0a1a */
[C---:B------:R-:W-:Y:S01]  /*4c60*/  IMAD R19, R29.reuse, R27, R19 ;  /* 0x0000001b1d137224 */ /* 0x040fe200078e0213 */
[----:B------:R-:W-:Y:S01]  /*4c70*/  STL [R1+0xc98], R17 ;  /* 0x000c981101007387 */ /* 0x000fe20000100800 */
[----:B------:R-:W-:Y:S02]  /*4c80*/  IMAD.MOV R25, RZ, RZ, -R25 ;  /* 0x000000ffff197224 */ /* 0x000fe400078e0a19 */
[C---:B------:R-:W-:Y:S01]  /*4c90*/  IMAD R22, R29.reuse, R24, R22 ;  /* 0x000000181d167224 */ /* 0x040fe200078e0216 */
[----:B------:R-:W-:Y:S01]  /*4ca0*/  STL [R1+0xc9c], R18 ;  /* 0x000c9c1201007387 */ /* 0x000fe20000100800 */
[----:B------:R-:W-:-:S03]  /*4cb0*/  IMAD R23, R29, R25, R23 ;  /* 0x000000191d177224 */ /* 0x000fc600078e0217 */
[----:B------:R0:W-:Y:S04]  /*4cc0*/  STL [R1+0xca0], R19 ;  /* 0x000ca01301007387 */ /* 0x0001e80000100800 */
[----:B------:R-:W-:Y:S04]  /*4cd0*/  STL [R1+0xca4], R20 ;  /* 0x000ca41401007387 */ /* 0x000fe80000100800 */
[----:B------:R1:W-:Y:S04]  /*4ce0*/  STL [R1+0xca8], R21 ;  /* 0x000ca81501007387 */ /* 0x0003e80000100800 */
[----:B------:R-:W-:Y:S01]  /*4cf0*/  STL [R1+0xcac], R22 ;  /* 0x000cac1601007387 */ /* 0x000fe20000100800 */
[----:B---3--:R-:W-:-:S03]  /*4d00*/  IABS R25, R2 ;  /* 0x0000000200197213 */ /* 0x008fc60000000000 */
[----:B------:R-:W2:Y:S04]  /*4d10*/  LDL.LU R2, [R1+0x5c] ;  /* 0x00005c0001027983 */ /* 0x000ea80000300800 */
[----:B0-----:R-:W3:Y:S04]  /*4d20*/  LDL.LU R19, [R1+0x58] ;  /* 0x0000580001137983 */ /* 0x001ee80000300800 */
[----:B------:R-:W4:Y:S04]  /*4d30*/  LDL.LU R18, [R1+0x54] ;  /* 0x0000540001127983 */ /* 0x000f280000300800 */
[----:B------:R-:W4:Y:S04]  /*4d40*/  LDL.LU R17, [R1+0x50] ;  /* 0x0000500001117983 */ /* 0x000f280000300800 */
[----:B------:R-:W4:Y:S04]  /*4d50*/  LDL.LU R16, [R1+0x4c] ;  /* 0x00004c0001107983 */ /* 0x000f280000300800 */
[----:B------:R-:W4:Y:S04]  /*4d60*/  LDL.LU R15, [R1+0x48] ;  /* 0x00004800010f7983 */ /* 0x000f280000300800 */
[----:B-1----:R-:W4:Y:S04]  /*4d70*/  LDL.LU R21, [R1+0x44] ;  /* 0x0000440001157983 */ /* 0x002f280000300800 */
[----:B------:R-:W4:Y:S04]  /*4d80*/  LDL.LU R27, [R1+0x40] ;  /* 0x00004000011b7983 */ /* 0x000f280000300800 */
[----:B------:R-:W4:Y:S04]  /*4d90*/  LDL.LU R14, [R1+0x3c] ;  /* 0x00003c00010e7983 */ /* 0x000f280000300800 */
[----:B------:R-:W4:Y:S04]  /*4da0*/  LDL.LU R9, [R1+0x38] ;  /* 0x0000380001097983 */ /* 0x000f280000300800 */
[----:B------:R-:W4:Y:S04]  /*4db0*/  LDL.LU R8, [R1+0x34] ;  /* 0x0000340001087983 */ /* 0x000f280000300800 */
[----:B------:R-:W4:Y:S01]  /*4dc0*/  LDL.LU R7, [R1+0x30] ;  /* 0x0000300001077983 */ /* 0x000f220000300800 */
[----:B------:R-:W-:-:S02]  /*4dd0*/  ISETP.GT.U32.AND P5, PT, R28, R12, PT ;  /* 0x0000000c1c00720c */ /* 0x000fc40003fa4070 */
[C---:B------:R-:W-:Y:S02]  /*4de0*/  ISETP.GT.U32.AND P3, PT, R29.reuse, R0, PT ;  /* 0x000000001d00720c */ /* 0x040fe40003f64070 */
[C---:B------:R-:W-:Y:S02]  /*4df0*/  ISETP.GT.U32.AND P2, PT, R29.reuse, R11, PT ;  /* 0x0000000b1d00720c */ /* 0x040fe40003f44070 */
[C---:B------:R-:W-:Y:S02]  /*4e00*/  ISETP.GT.U32.AND P0, PT, R29.reuse, R5, PT ;  /* 0x000000051d00720c */ /* 0x040fe40003f04070 */
[----:B------:R-:W-:-:S05]  /*4e10*/  ISETP.GT.U32.AND P1, PT, R29, R10, PT ;  /* 0x0000000a1d00720c */ /* 0x000fca0003f24070 */
[----:B------:R-:W-:Y:S02]  /*4e20*/  @!P5 IMAD.IADD R12, R12, 0x1, -R28 ;  /* 0x000000010c0cd824 */ /* 0x000fe400078e0a1c */
[--C-:B------:R-:W-:Y:S01]  /*4e30*/  @!P3 IMAD.IADD R0, R0, 0x1, -R29.reuse ;  /* 0x000000010000b824 */ /* 0x100fe200078e0a1d */
[----:B------:R-:W-:Y:S02]  /*4e40*/  ISETP.GT.U32.AND P4, PT, R29, R6, PT ;  /* 0x000000061d00720c */ /* 0x000fe40003f84070 */
[----:B------:R-:W-:Y:S01]  /*4e50*/  ISETP.GT.U32.AND P3, PT, R28, R12, PT ;  /* 0x0000000c1c00720c */ /* 0x000fe20003f64070 */
[--C-:B------:R-:W-:Y:S01]  /*4e60*/  @!P2 IMAD.IADD R11, R11, 0x1, -R29.reuse ;  /* 0x000000010b0ba824 */ /* 0x100fe200078e0a1d */
[----:B------:R-:W-:Y:S01]  /*4e70*/  ISETP.GT.U32.AND P2, PT, R29, R0, PT ;  /* 0x000000001d00720c */ /* 0x000fe20003f44070 */
[--C-:B------:R-:W-:Y:S02]  /*4e80*/  @!P0 IMAD.IADD R5, R5, 0x1, -R29.reuse ;  /* 0x0000000105058824 */ /* 0x100fe400078e0a1d */
[----:B------:R-:W-:-:S03]  /*4e90*/  @!P1 IMAD.IADD R10, R10, 0x1, -R29 ;  /* 0x000000010a0a9824 */ /* 0x000fc600078e0a1d */
[C---:B------:R-:W-:Y:S02]  /*4ea0*/  ISETP.GT.U32.AND P6, PT, R29.reuse, R5, PT ;  /* 0x000000051d00720c */ /* 0x040fe40003fc4070 */
[C---:B------:R-:W-:Y:S01]  /*4eb0*/  ISETP.GT.U32.AND P5, PT, R29.reuse, R11, PT ;  /* 0x0000000b1d00720c */ /* 0x040fe20003fa4070 */
[--C-:B------:R-:W-:Y:S02]  /*4ec0*/  @!P4 IMAD.IADD R6, R6, 0x1, -R29.reuse ;  /* 0x000000010606c824 */ /* 0x100fe400078e0a1d */
[----:B------:R-:W-:Y:S01]  /*4ed0*/  @!P3 IMAD.IADD R12, R12, 0x1, -R28 ;  /* 0x000000010c0cb824 */ /* 0x000fe200078e0a1c */
[C---:B------:R-:W-:Y:S01]  /*4ee0*/  ISETP.GT.U32.AND P1, PT, R29.reuse, R10, PT ;  /* 0x0000000a1d00720c */ /* 0x040fe20003f24070 */
[----:B------:R-:W-:Y:S01]  /*4ef0*/  @!P2 IMAD.IADD R0, R0, 0x1, -R29 ;  /* 0x000000010000a824 */ /* 0x000fe200078e0a1d */
[----:B------:R-:W-:Y:S02]  /*4f00*/  IABS R26, R4 ;  /* 0x00000004001a7213 */ /* 0x000fe40000000000 */
[----:B------:R-:W4:Y:S01]  /*4f10*/  LDL.LU R4, [R1+0x180] ;  /* 0x0001800001047983 */ /* 0x000f220000300800 */
[----:B------:R-:W-:-:S02]  /*4f20*/  ISETP.GT.U32.AND P0, PT, R29, R6, PT ;  /* 0x000000061d00720c */ /* 0x000fc40003f04070 */
[--C-:B------:R-:W-:Y:S02]  /*4f30*/  @!P6 IMAD.IADD R5, R5, 0x1, -R29.reuse ;  /* 0x000000010505e824 */ /* 0x100fe400078e0a1d */
[----:B------:R-:W-:-:S04]  /*4f40*/  @!P5 IMAD.IADD R11, R11, 0x1, -R29 ;  /* 0x000000010b0bd824 */ /* 0x000fc800078e0a1d */
[--C-:B------:R-:W-:Y:S01]  /*4f50*/  @!P1 IMAD.IADD R10, R10, 0x1, -R29.reuse ;  /* 0x000000010a0a9824 */ /* 0x100fe200078e0a1d */
[----:B------:R-:W-:Y:S04]  /*4f60*/  STL [R1+0x1e8], R12 ;  /* 0x0001e80c01007387 */ /* 0x000fe80000100800 */
[----:B------:R-:W-:Y:S01]  /*4f70*/  @!P0 IMAD.IADD R6, R6, 0x1, -R29 ;  /* 0x0000000106068824 */ /* 0x000fe200078e0a1d */
[----:B------:R-:W-:Y:S04]  /*4f80*/  STL [R1+0x6c], R11 ;  /* 0x00006c0b01007387 */ /* 0x000fe80000100800 */
[----:B------:R0:W-:Y:S04]  /*4f90*/  STL [R1+0x68], R10 ;  /* 0x0000680a01007387 */ /* 0x0001e80000100800 */
[----:B0-----:R-:W4:Y:S04]  /*4fa0*/  LDL R10, [R1+0x7c4] ;  /* 0x0007c400010a7983 */ /* 0x001f280000100800 */
[----:B------:R0:W-:Y:S04]  /*4fb0*/  STL [R1+0x64], R6 ;  /* 0x0000640601007387 */ /* 0x0001e80000100800 */
[----:B0-----:R-:W4:Y:S04]  /*4fc0*/  LDL.LU R6, [R1+0x164] ;  /* 0x0001640001067983 */ /* 0x001f280000300800 */
[----:B------:R-:W4:Y:S04]  /*4fd0*/  LDL.LU R13, [R1+0x170] ;  /* 0x00017000010d7983 */ /* 0x000f280000300800 */
[----:B------:R0:W-:Y:S04]  /*4fe0*/  STL [R1+0x60], R5 ;  /* 0x0000600501007387 */ /* 0x0001e80000100800 */
[----:B------:R-:W4:Y:S04]  /*4ff0*/  LDL.LU R12, [R1+0x178] ;  /* 0x00017800010c7983 */ /* 0x000f280000300800 */
[----:B------:R-:W4:Y:S04]  /*5000*/  LDL.LU R11, [R1+0x168] ;  /* 0x00016800010b7983 */ /* 0x000f280000300800 */
[----:B0-----:R-:W4:Y:S01]  /*5010*/  LDL.LU R5, [R1+0x16c] ;  /* 0x00016c0001057983 */ /* 0x001f220000300800 */
[----:B--2---:R-:W-:-:S02]  /*5020*/  ISETP.GT.U32.AND P3, PT, R29, R2, PT ;  /* 0x000000021d00720c */ /* 0x004fc40003f64070 */
[C---:B---3--:R-:W-:Y:S02]  /*5030*/  ISETP.GT.U32.AND P4, PT, R29.reuse, R19, PT ;  /* 0x000000131d00720c */ /* 0x048fe40003f84070 */
[----:B----4-:R-:W-:-:S09]  /*5040*/  ISETP.GT.U32.AND P2, PT, R29, R18, PT ;  /* 0x000000121d00720c */ /* 0x010fd20003f44070 */
[--C-:B------:R-:W-:Y:S01]  /*5050*/  @!P3 IMAD.IADD R2, R2, 0x1, -R29.reuse ;  /* 0x000000010202b824 */ /* 0x100fe200078e0a1d */
[----:B------:R-:W-:Y:S01]  /*5060*/  ISETP.GT.U32.AND P5, PT, R29, R17, PT ;  /* 0x000000111d00720c */ /* 0x000fe20003fa4070 */
[--C-:B------:R-:W-:Y:S01]  /*5070*/  @!P4 IMAD.IADD R19, R19, 0x1, -R29.reuse ;  /* 0x000000011313c824 */ /* 0x100fe200078e0a1d */
[C---:B------:R-:W-:Y:S02]  /*5080*/  ISETP.GT.U32.AND P1, PT, R29.reuse, R16, PT ;  /* 0x000000101d00720c */ /* 0x040fe40003f24070 */
[C---:B------:R-:W-:Y:S02]  /*5090*/  ISETP.GT.U32.AND P6, PT, R29.reuse, R21, PT ;  /* 0x000000151d00720c */ /* 0x040fe40003fc4070 */
[C---:B------:R-:W-:Y:S01]  /*50a0*/  ISETP.GT.U32.AND P3, PT, R29.reuse, R27, PT ;  /* 0x0000001b1d00720c */ /* 0x040fe20003f64070 */
[----:B------:R-:W-:Y:S01]  /*50b0*/  @!P2 IMAD.IADD R18, R18, 0x1, -R29 ;  /* 0x000000011212a824 */ /* 0x000fe200078e0a1d */
[C---:B------:R-:W-:Y:S02]  /*50c0*/  ISETP.GT.U32.AND P4, PT, R29.reuse, R14, PT ;  /* 0x0000000e1d00720c */ /* 0x040fe40003f84070 */
[----:B------:R-:W-:-:S07]  /*50d0*/  ISETP.GT.U32.AND P2, PT, R29, R9, PT ;  /* 0x000000091d00720c */ /* 0x000fce0003f44070 */
[--C-:B------:R-:W-:Y:S01]  /*50e0*/  @!P6 IMAD.IADD R21, R21, 0x1, -R29.reuse ;  /* 0x000000011515e824 */ /* 0x100fe200078e0a1d */
[----:B------:R-:W-:Y:S01]  /*50f0*/  ISETP.GT.U32.AND P6, PT, R29, R2, PT ;  /* 0x000000021d00720c */ /* 0x000fe20003fc4070 */
[--C-:B------:R-:W-:Y:S01]  /*5100*/  @!P5 IMAD.IADD R17, R17, 0x1, -R29.reuse ;  /* 0x000000011111d824 */ /* 0x100fe200078e0a1d */
[----:B------:R-:W-:Y:S01]  /*5110*/  ISETP.GT.U32.AND P0, PT, R29, R15, PT ;  /* 0x0000000f1d00720c */ /* 0x000fe20003f04070 */
[--C-:B------:R-:W-:Y:S01]  /*5120*/  @!P3 IMAD.IADD R27, R27, 0x1, -R29.reuse ;  /* 0x000000011b1bb824 */ /* 0x100fe200078e0a1d */
[C---:B------:R-:W-:Y:S01]  /*5130*/  ISETP.GT.U32.AND P3, PT, R29.reuse, R19, PT ;  /* 0x000000131d00720c */ /* 0x040fe20003f64070 */
[--C-:B------:R-:W-:Y:S01]  /*5140*/  @!P1 IMAD.IADD R16, R16, 0x1, -R29.reuse ;  /* 0x0000000110109824 */ /* 0x100fe200078e0a1d */
[C---:B------:R-:W-:Y:S01]  /*5150*/  ISETP.GT.U32.AND P5, PT, R29.reuse, R8, PT ;  /* 0x000000081d00720c */ /* 0x040fe20003fa4070 */
[--C-:B------:R-:W-:Y:S01]  /*5160*/  @!P4 IMAD.IADD R14, R14, 0x1, -R29.reuse ;  /* 0x000000010e0ec824 */ /* 0x100fe200078e0a1d */
[C---:B------:R-:W-:Y:S02]  /*5170*/  ISETP.GT.U32.AND P4, PT, R29.reuse, R18, PT ;  /* 0x000000121d00720c */ /* 0x040fe40003f84070 */
[----:B------:R-:W-:Y:S01]  /*5180*/  ISETP.GT.U32.AND P1, PT, R29, R7, PT ;  /* 0x000000071d00720c */ /* 0x000fe20003f24070 */
[--C-:B------:R-:W-:Y:S01]  /*5190*/  @!P2 IMAD.IADD R9, R9, 0x1, -R29.reuse ;  /* 0x000000010909a824 */ /* 0x100fe200078e0a1d */
[----:B------:R-:W-:Y:S01]  /*51a0*/  ISETP.GT.U32.AND P2, PT, R29, R17, PT ;  /* 0x000000111d00720c */ /* 0x000fe20003f44070 */
[----:B------:R-:W-:-:S02]  /*51b0*/  @!P6 IMAD.IADD R2, R2, 0x1, -R29 ;  /* 0x000000010202e824 */ /* 0x000fc400078e0a1d */
[--C-:B------:R-:W-:Y:S02]  /*51c0*/  @!P0 IMAD.IADD R15, R15, 0x1, -R29.reuse ;  /* 0x000000010f0f8824 */ /* 0x100fe400078e0a1d */
[--C-:B------:R-:W-:Y:S02]  /*51d0*/  @!P3 IMAD.IADD R19, R19, 0x1, -R29.reuse ;  /* 0x000000011313b824 */ /* 0x100fe400078e0a1d */
[--C-:B------:R-:W-:Y:S01]  /*51e0*/  @!P5 IMAD.IADD R8, R8, 0x1, -R29.reuse ;  /* 0x000000010808d824 */ /* 0x100fe200078e0a1d */
[----:B------:R-:W-:Y:S01]  /*51f0*/  ISETP.GT.U32.AND P5, PT, R29, R16, PT ;  /* 0x000000101d00720c */ /* 0x000fe20003fa4070 */
[--C-:B------:R-:W-:Y:S01]  /*5200*/  @!P4 IMAD.IADD R18, R18, 0x1, -R29.reuse ;  /* 0x000000011212c824 */ /* 0x100fe200078e0a1d */
[----:B------:R0:W-:Y:S01]  /*5210*/  STL [R1+0x5c], R2 ;  /* 0x00005c0201007387 */ /* 0x0001e20000100800 */
[--C-:B------:R-:W-:Y:S01]  /*5220*/  @!P1 IMAD.IADD R7, R7, 0x1, -R29.reuse ;  /* 0x0000000107079824 */ /* 0x100fe200078e0a1d */
[----:B------:R-:W-:Y:S01]  /*5230*/  ISETP.GT.U32.AND P1, PT, R29, R15, PT ;  /* 0x0000000f1d00720c */ /* 0x000fe20003f24070 */
[--C-:B------:R-:W-:Y:S01]  /*5240*/  @!P2 IMAD.IADD R17, R17, 0x1, -R29.reuse ;  /* 0x000000011111a824 */ /* 0x100fe200078e0a1d */
[----:B0-----:R-:W2:Y:S04]  /*5250*/  LDL.LU R2, [R1+0x148] ;  /* 0x0001480001027983 */ /* 0x001ea80000300800 */
[----:B------:R0:W-:Y:S04]  /*5260*/  STL [R1+0x58], R19 ;  /* 0x0000581301007387 */ /* 0x0001e80000100800 */
[----:B------:R-:W3:Y:S04]  /*5270*/  LDL.LU R20, [R1+0x154] ;  /* 0x0001540001147983 */ /* 0x000ee80000300800 */
[----:B------:R1:W-:Y:S04]  /*5280*/  STL [R1+0x54], R18 ;  /* 0x0000541201007387 */ /* 0x0003e80000100800 */
[----:B0-----:R-:W4:Y:S04]  /*5290*/  LDL.LU R19, [R1+0x160] ;  /* 0x0001600001137983 */ /* 0x001f280000300800 */
[----:B------:R0:W-:Y:S04]  /*52a0*/  STL [R1+0x50], R17 ;  /* 0x0000501101007387 */ /* 0x0001e80000100800 */
[----:B-1----:R-:W2:Y:S01]  /*52b0*/  LDL.LU R18, [R1+0x14c] ;  /* 0x00014c0001127983 */ /* 0x002ea20000300800 */
[----:B------:R-:W-:-:S03]  /*52c0*/  @!P5 IMAD.IADD R16, R16, 0x1, -R29 ;  /* 0x000000011010d824 */ /* 0x000fc600078e0a1d */
[----:B0-----:R-:W2:Y:S01]  /*52d0*/  LDL.LU R17, [R1+0x150] ;  /* 0x0001500001117983 */ /* 0x001ea20000300800 */
[----:B------:R-:W-:-:S03]  /*52e0*/  @!P1 IMAD.IADD R15, R15, 0x1, -R29 ;  /* 0x000000010f0f9824 */ /* 0x000fc600078e0a1d */
[----:B------:R0:W-:Y:S04]  /*52f0*/  STL [R1+0x4c], R16 ;  /* 0x00004c1001007387 */ /* 0x0001e80000100800 */
[----:B0-----:R-:W2:Y:S04]  /*5300*/  LDL.LU R16, [R1+0x128] ;  /* 0x0001280001107983 */ /* 0x001ea80000300800 */
[----:B------:R0:W-:Y:S04]  /*5310*/  STL [R1+0x48], R15 ;  /* 0x0000480f01007387 */ /* 0x0001e80000100800 */
[----:B0-----:R-:W2:Y:S01]  /*5320*/  LDL.LU R15, [R1+0x138] ;  /* 0x00013800010f7983 */ /* 0x001ea20000300800 */
[C---:B------:R-:W-:Y:S01]  /*5330*/  ISETP.GT.U32.AND P0, PT, R29.reuse, R4, PT ;  /* 0x000000041d00720c */ /* 0x040fe20003f04070 */
[----:B------:R-:W-:Y:S01]  /*5340*/  IMAD.MOV.U32 R24, RZ, RZ, R26 ;  /* 0x000000ffff187224 */ /* 0x000fe200078e001a */
[----:B------:R-:W-:-:S03]  /*5350*/  ISETP.GT.U32.AND P3, PT, R29, R27, PT ;  /* 0x0000001b1d00720c */ /* 0x000fc60003f64070 */
[----:B------:R-:W-:Y:S01]  /*5360*/  IMAD.HI.U32 R26, R3, R24, RZ ;  /* 0x00000018031a7227 */ /* 0x000fe200078e00ff */
[----:B------:R-:W-:-:S07]  /*5370*/  ISETP.GT.U32.AND P4, PT, R29, R14, PT ;  /* 0x0000000e1d00720c */ /* 0x000fce0003f84070 */
[----:B------:R-:W-:Y:S01]  /*5380*/  @!P0 IMAD.IADD R4, R4, 0x1, -R29 ;  /* 0x0000000104048824 */ /* 0x000fe200078e0a1d */
[C---:B------:R-:W-:Y:S01]  /*5390*/  ISETP.GT.U32.AND P0, PT, R29.reuse, R21, PT ;  /* 0x000000151d00720c */ /* 0x040fe20003f04070 */
[----:B------:R-:W-:Y:S01]  /*53a0*/  IMAD.MOV R26, RZ, RZ, -R26 ;  /* 0x000000ffff1a7224 */ /* 0x000fe200078e0a1a */
[C---:B------:R-:W-:Y:S02]  /*53b0*/  ISETP.GT.U32.AND P2, PT, R29.reuse, R9, PT ;  /* 0x000000091d00720c */ /* 0x040fe40003f44070 */
[C---:B------:R-:W-:Y:S01]  /*53c0*/  ISETP.GT.U32.AND P6, PT, R29.reuse, R4, PT ;  /* 0x000000041d00720c */ /* 0x040fe20003fc4070 */
[----:B------:R-:W-:Y:S02]  /*53d0*/  IMAD R24, R29, R26, R24 ;  /* 0x0000001a1d187224 */ /* 0x000fe400078e0218 */
[----:B------:R-:W-:Y:S01]  /*53e0*/  IMAD.HI.U32 R26, R3, R25, RZ ;  /* 0x00000019031a7227 */ /* 0x000fe200078e00ff */
[----:B------:R-:W-:-:S05]  /*53f0*/  ISETP.GT.U32.AND P5, PT, R29, R8, PT ;  /* 0x000000081d00720c */ /* 0x000fca0003fa4070 */
[--C-:B------:R-:W-:Y:S01]  /*5400*/  @!P0 IMAD.IADD R21, R21, 0x1, -R29.reuse ;  /* 0x0000000115158824 */ /* 0x100fe200078e0a1d */
[----:B------:R-:W-:Y:S01]  /*5410*/  ISETP.GT.U32.AND P0, PT, R29, R6, PT ;  /* 0x000000061d00720c */ /* 0x000fe20003f04070 */
[----:B------:R-:W-:Y:S02]  /*5420*/  IMAD.MOV R26, RZ, RZ, -R26 ;  /* 0x000000ffff1a7224 */ /* 0x000fe400078e0a1a */
[--C-:B------:R-:W-:Y:S01]  /*5430*/  @!P3 IMAD.IADD R27, R27, 0x1, -R29.reuse ;  /* 0x000000011b1bb824 */ /* 0x100fe200078e0a1d */
[C---:B------:R-:W-:Y:S01]  /*5440*/  ISETP.GT.U32.AND P3, PT, R29.reuse, R13, PT ;  /* 0x0000000d1d00720c */ /* 0x040fe20003f64070 */
[----:B------:R-:W-:Y:S01]  /*5450*/  @!P4 IMAD.IADD R14, R14, 0x1, -R29 ;  /* 0x000000010e0ec824 */ /* 0x000fe200078e0a1d */
[C---:B------:R-:W-:Y:S01]  /*5460*/  ISETP.GT.U32.AND P4, PT, R29.reuse, R12, PT ;  /* 0x0000000c1d00720c */ /* 0x040fe20003f84070 */
[C---:B------:R-:W-:Y:S01]  /*5470*/  IMAD R25, R29.reuse, R26, R25 ;  /* 0x0000001a1d197224 */ /* 0x040fe200078e0219 */
[----:B------:R-:W-:Y:S02]  /*5480*/  IABS R26, R10 ;  /* 0x0000000a001a7213 */ /* 0x000fe40000000000 */
[----:B------:R-:W2:Y:S01]  /*5490*/  LDL.LU R10, [R1+0x13c] ;  /* 0x00013c00010a7983 */ /* 0x000ea20000300800 */
[----:B------:R-:W-:Y:S01]  /*54a0*/  ISETP.GT.U32.AND P1, PT, R29, R7, PT ;  /* 0x000000071d00720c */ /* 0x000fe20003f24070 */
[----:B------:R-:W-:-:S02]  /*54b0*/  @!P6 IMAD.IADD R4, R4, 0x1, -R29 ;  /* 0x000000010404e824 */ /* 0x000fc400078e0a1d */
[--C-:B------:R-:W-:Y:S01]  /*54c0*/  @!P2 IMAD.IADD R9, R9, 0x1, -R29.reuse ;  /* 0x000000010909a824 */ /* 0x100fe200078e0a1d */
[C---:B------:R-:W-:Y:S01]  /*54d0*/  ISETP.GT.U32.AND P2, PT, R29.reuse, R11, PT ;  /* 0x0000000b1d00720c */ /* 0x040fe20003f44070 */
[--C-:B------:R-:W-:Y:S02]  /*54e0*/  @!P0 IMAD.IADD R6, R6, 0x1, -R29.reuse ;  /* 0x0000000106068824 */ /* 0x100fe400078e0a1d */
[--C-:B------:R-:W-:Y:S01]  /*54f0*/  @!P5 IMAD.IADD R8, R8, 0x1, -R29.reuse ;  /* 0x000000010808d824 */ /* 0x100fe200078e0a1d */
[----:B------:R-:W-:Y:S01]  /*5500*/  ISETP.GT.U32.AND P5, PT, R29, R5, PT ;  /* 0x000000051d00720c */ /* 0x000fe20003fa4070 */
[--C-:B------:R-:W-:Y:S02]  /*5510*/  @!P3 IMAD.IADD R13, R13, 0x1, -R29.reuse ;  /* 0x000000010d0db824 */ /* 0x100fe400078e0a1d */
[--C-:B------:R-:W-:Y:S02]  /*5520*/  @!P4 IMAD.IADD R12, R12, 0x1, -R29.reuse ;  /* 0x000000010c0cc824 */ /* 0x100fe400078e0a1d */
[--C-:B------:R-:W-:Y:S01]  /*5530*/  @!P1 IMAD.IADD R7, R7, 0x1, -R29.reuse ;  /* 0x0000000107079824 */ /* 0x100fe200078e0a1d */
[----:B------:R-:W-:Y:S03]  /*5540*/  STL [R1+0x44], R21 ;  /* 0x0000441501007387 */ /* 0x000fe60000100800 */
[--C-:B------:R-:W-:Y:S01]  /*5550*/  @!P2 IMAD.IADD R11, R11, 0x1, -R29.reuse ;  /* 0x000000010b0ba824 */ /* 0x100fe200078e0a1d */
[----:B------:R-:W-:Y:S03]  /*5560*/  STL [R1+0x40], R27 ;  /* 0x0000401b01007387 */ /* 0x000fe60000100800 */
[----:B------:R-:W-:Y:S01]  /*5570*/  @!P5 IMAD.IADD R5, R5, 0x1, -R29 ;  /* 0x000000010505d824 */ /* 0x000fe200078e0a1d */
[----:B------:R-:W-:Y:S04]  /*5580*/  STL [R1+0x3c], R14 ;  /* 0x00003c0e01007387 */ /* 0x000fe80000100800 */
[----:B------:R-:W-:Y:S04]  /*5590*/  STL [R1+0x38], R9 ;  /* 0x0000380901007387 */ /* 0x000fe80000100800 */
[----:B------:R-:W-:Y:S04]  /*55a0*/  STL [R1+0x34], R8 ;  /* 0x0000340801007387 */ /* 0x000fe80000100800 */
[----:B------:R0:W-:Y:S04]  /*55b0*/  STL [R1+0x180], R4 ;  /* 0x0001800401007387 */ /* 0x0001e80000100800 */
[----:B------:R1:W-:Y:S04]  /*55c0*/  STL [R1+0x30], R7 ;  /* 0x0000300701007387 */ /* 0x0003e80000100800 */
[----:B0-----:R-:W2:Y:S04]  /*55d0*/  LDL.LU R4, [R1+0x12c] ;  /* 0x00012c0001047983 */ /* 0x001ea80000300800 */
[----:B------:R-:W2:Y:S04]  /*55e0*/  LDL.LU R14, [R1+0x130] ;  /* 0x00013000010e7983 */ /* 0x000ea80000300800 */
[----:B------:R-:W2:Y:S04]  /*55f0*/  LDL.LU R9, [R1+0x108] ;  /* 0x0001080001097983 */ /* 0x000ea80000300800 */
[----:B------:R-:W2:Y:S04]  /*5600*/  LDL.LU R8, [R1+0x118] ;  /* 0x0001180001087983 */ /* 0x000ea80000300800 */
[----:B-1----:R-:W2:Y:S01]  /*5610*/  LDL.LU R7, [R1+0x120] ;  /* 0x0001200001077983 */ /* 0x002ea20000300800 */
[----:B---3--:R-:W-:-:S02]  /*5620*/  ISETP.GT.U32.AND P6, PT, R29, R20, PT ;  /* 0x000000141d00720c */ /* 0x008fc40003fc4070 */
[C---:B----4-:R-:W-:Y:S02]  /*5630*/  ISETP.GT.U32.AND P0, PT, R29.reuse, R19, PT ;  /* 0x000000131d00720c */ /* 0x050fe40003f04070 */
[C---:B--2---:R-:W-:Y:S02]  /*5640*/  ISETP.GT.U32.AND P3, PT, R29.reuse, R18, PT ;  /* 0x000000121d00720c */ /* 0x044fe40003f64070 */
[----:B------:R-:W-:-:S07]  /*5650*/  ISETP.GT.U32.AND P4, PT, R29, R17, PT ;  /* 0x000000111d00720c */ /* 0x000fce0003f84070 */
[--C-:B------:R-:W-:Y:S01]  /*5660*/  @!P6 IMAD.IADD R20, R20, 0x1, -R29.reuse ;  /* 0x000000011414e824 */ /* 0x100fe200078e0a1d */
[----:B------:R-:W-:Y:S01]  /*5670*/  ISETP.GT.U32.AND P1, PT, R29, R2, PT ;  /* 0x000000021d00720c */ /* 0x000fe20003f24070 */
[--C-:B------:R-:W-:Y:S01]  /*5680*/  @!P0 IMAD.IADD R19, R19, 0x1, -R29.reuse ;  /* 0x0000000113138824 */ /* 0x100fe200078e0a1d */
[C---:B------:R-:W-:Y:S02]  /*5690*/  ISETP.GT.U32.AND P6, PT, R29.reuse, R6, PT ;  /* 0x000000061d00720c */ /* 0x040fe40003fc4070 */
[C---:B------:R-:W-:Y:S01]  /*56a0*/  ISETP.GT.U32.AND P0, PT, R29.reuse, R13, PT ;  /* 0x0000000d1d00720c */ /* 0x040fe20003f04070 */
[--C-:B------:R-:W-:Y:S01]  /*56b0*/  @!P3 IMAD.IADD R18, R18, 0x1, -R29.reuse ;  /* 0x000000011212b824 */ /* 0x100fe200078e0a1d */
[C---:B------:R-:W-:Y:S02]  /*56c0*/  ISETP.GT.U32.AND P3, PT, R29.reuse, R12, PT ;  /* 0x0000000c1d00720c */ /* 0x040fe40003f64070 */
[----:B------:R-:W-:Y:S01]  /*56d0*/  ISETP.GT.U32.AND P2, PT, R29, R16, PT ;  /* 0x000000101d00720c */ /* 0x000fe20003f44070 */
[----:B------:R-:W-:Y:S01]  /*56e0*/  @!P4 IMAD.IADD R17, R17, 0x1, -R29 ;  /* 0x000000011111c824 */ /* 0x000fe200078e0a1d */
[----:B------:R-:W-:-:S03]  /*56f0*/  ISETP.GT.U32.AND P4, PT, R29, R11, PT ;  /* 0x0000000b1d00720c */ /* 0x000fc60003f84070 */
[--C-:B------:R-:W-:Y:S01]  /*5700*/  @!P1 IMAD.IADD R2, R2, 0x1, -R29.reuse ;  /* 0x0000000102029824 */ /* 0x100fe200078e0a1d */
[----:B------:R-:W-:Y:S01]  /*5710*/  ISETP.GT.U32.AND P5, PT, R29, R15, PT ;  /* 0x0000000f1d00720c */ /* 0x000fe20003fa4070 */
[----:B------:R-:W-:-:S06]  /*5720*/  @!P6 IMAD.IADD R6, R6, 0x1, -R29 ;  /* 0x000000010606e824 */ /* 0x000fcc00078e0a1d */
[--C-:B------:R-:W-:Y:S01]  /*5730*/  @!P2 IMAD.IADD R16, R16, 0x1, -R29.reuse ;  /* 0x000000011010a824 */ /* 0x100fe200078e0a1d */
[----:B------:R-:W-:Y:S01]  /*5740*/  ISETP.GT.U32.AND P2, PT, R29, R5, PT ;  /* 0x000000051d00720c */ /* 0x000fe20003f44070 */
[--C-:B------:R-:W-:Y:S01]  /*5750*/  @!P0 IMAD.IADD R13, R13, 0x1, -R29.reuse ;  /* 0x000000010d0d8824 */ /* 0x100fe200078e0a1d */
[----:B------:R0:W-:Y:S01]  /*5760*/  STL [R1+0x164], R6 ;  /* 0x0001640601007387 */ /* 0x0001e20000100800 */
[--C-:B------:R-:W-:Y:S02]  /*5770*/  @!P3 IMAD.IADD R12, R12, 0x1, -R29.reuse ;  /* 0x000000010c0cb824 */ /* 0x100fe400078e0a1d */
[--C-:B------:R-:W-:Y:S02]  /*5780*/  @!P4 IMAD.IADD R11, R11, 0x1, -R29.reuse ;  /* 0x000000010b0bc824 */ /* 0x100fe400078e0a1d */
[--C-:B------:R-:W-:Y:S01]  /*5790*/  @!P5 IMAD.IADD R15, R15, 0x1, -R29.reuse ;  /* 0x000000010f0fd824 */ /* 0x100fe200078e0a1d */
[----:B------:R-:W-:Y:S01]  /*57a0*/  ISETP.GT.U32.AND P5, PT, R29, R2, PT ;  /* 0x000000021d00720c */ /* 0x000fe20003fa4070 */
[----:B0-----:R-:W2:Y:S04]  /*57b0*/  LDL.LU R6, [R1+0x110] ;  /* 0x0001100001067983 */ /* 0x001ea80000300800 */
[----:B------:R0:W-:Y:S04]  /*57c0*/  STL [R1+0x170], R13 ;  /* 0x0001700d01007387 */ /* 0x0001e80000100800 */
[----:B------:R-:W3:Y:S04]  /*57d0*/  LDL.LU R22, [R1+0x114] ;  /* 0x0001140001167983 */ /* 0x000ee80000300800 */
[----:B------:R1:W-:Y:S04]  /*57e0*/  STL [R1+0x178], R12 ;  /* 0x0001780c01007387 */ /* 0x0003e80000100800 */
[----:B------:R-:W4:Y:S04]  /*57f0*/  LDL.LU R21, [R1+0xec] ;  /* 0x0000ec0001157983 */ /* 0x000f280000300800 */
[----:B------:R-:W-:Y:S01]  /*5800*/  STL [R1+0x168], R11 ;  /* 0x0001680b01007387 */ /* 0x000fe20000100800 */
[----:B------:R-:W-:-:S03]  /*5810*/  @!P2 IMAD.IADD R5, R5, 0x1, -R29 ;  /* 0x000000010505a824 */ /* 0x000fc600078e0a1d */
[----:B0-----:R-:W2:Y:S01]  /*5820*/  LDL.LU R13, [R1+0xf8] ;  /* 0x0000f800010d7983 */ /* 0x001ea20000300800 */
[----:B------:R-:W-:-:S03]  /*5830*/  @!P5 IMAD.IADD R2, R2, 0x1, -R29 ;  /* 0x000000010202d824 */ /* 0x000fc600078e0a1d */
[----:B-1----:R-:W2:Y:S04]  /*5840*/  LDL.LU R12, [R1+0x100] ;  /* 0x00010000010c7983 */ /* 0x002ea80000300800 */
[----:B------:R-:W-:Y:S04]  /*5850*/  STL [R1+0x16c], R5 ;  /* 0x00016c0501007387 */ /* 0x000fe80000100800 */
[----:B------:R0:W-:Y:S04]  /*5860*/  STL [R1+0x148], R2 ;  /* 0x0001480201007387 */ /* 0x0001e80000100800 */
[----:B0-----:R-:W2:Y:S04]  /*5870*/  LDL.LU R2, [R1+0xf0] ;  /* 0x0000f00001027983 */ /* 0x001ea80000300800 */
[----:B------:R-:W2:Y:S04]  /*5880*/  LDL.LU R11, [R1+0xf4] ;  /* 0x0000f400010b7983 */ /* 0x000ea80000300800 */
[----:B------:R-:W2:Y:S01]  /*5890*/  LDL.LU R5, [R1+0xd0] ;  /* 0x0000d00001057983 */ /* 0x000ea20000300800 */
[----:B------:R-:W-:-:S02]  /*58a0*/  ISETP.GT.U32.AND P1, PT, R29, R10, PT ;  /* 0x0000000a1d00720c */ /* 0x000fc40003f24070 */
[----:B------:R-:W-:-:S11]  /*58b0*/  ISETP.GT.U32.AND P0, PT, R29, R19, PT ;  /* 0x000000131d00720c */ /* 0x000fd60003f04070 */
[--C-:B------:R-:W-:Y:S01]  /*58c0*/  @!P1 IMAD.IADD R10, R10, 0x1, -R29.reuse ;  /* 0x000000010a0a9824 */ /* 0x100fe200078e0a1d */
[C---:B------:R-:W-:Y:S02]  /*58d0*/  ISETP.GT.U32.AND P1, PT, R29.reuse, R20, PT ;  /* 0x000000141d00720c */ /* 0x040fe40003f24070 */
[C---:B------:R-:W-:Y:S02]  /*58e0*/  ISETP.GT.U32.AND P3, PT, R29.reuse, R18, PT ;  /* 0x000000121d00720c */ /* 0x040fe40003f64070 */
[C---:B------:R-:W-:Y:S02]  /*58f0*/  ISETP.GT.U32.AND P6, PT, R29.reuse, R10, PT ;  /* 0x0000000a1d00720c */ /* 0x040fe40003fc4070 */
[----:B------:R-:W-:Y:S01]  /*5900*/  ISETP.GT.U32.AND P4, PT, R29, R17, PT ;  /* 0x000000111d00720c */ /* 0x000fe20003f84070 */
[----:B------:R-:W-:Y:S01]  /*5910*/  @!P0 IMAD.IADD R19, R19, 0x1, -R29 ;  /* 0x0000000113138824 */ /* 0x000fe200078e0a1d */
[----:B------:R-:W-:-:S05]  /*5920*/  ISETP.GT.U32.AND P0, PT, R29, R14, PT ;  /* 0x0000000e1d00720c */ /* 0x000fca0003f04070 */
[--C-:B------:R-:W-:Y:S01]  /*5930*/  @!P1 IMAD.IADD R20, R20, 0x1, -R29.reuse ;  /* 0x0000000114149824 */ /* 0x100fe200078e0a1d */
[C---:B------:R-:W-:Y:S02]  /*5940*/  ISETP.GT.U32.AND P1, PT, R29.reuse, R4, PT ;  /* 0x000000041d00720c */ /* 0x040fe40003f24070 */
[C---:B------:R-:W-:Y:S01]  /*5950*/  ISETP.GT.U32.AND P2, PT, R29.reuse, R16, PT ;  /* 0x000000101d00720c */ /* 0x040fe20003f44070 */
[--C-:B------:R-:W-:Y:S01]  /*5960*/  @!P6 IMAD.IADD R10, R10, 0x1, -R29.reuse ;  /* 0x000000010a0ae824 */ /* 0x100fe200078e0a1d */
[C---:B------:R-:W-:Y:S01]  /*5970*/  ISETP.GT.U32.AND P5, PT, R29.reuse, R15, PT ;  /* 0x0000000f1d00720c */ /* 0x040fe20003fa4070 */
[--C-:B------:R-:W-:Y:S01]  /*5980*/  @!P3 IMAD.IADD R18, R18, 0x1, -R29.reuse ;  /* 0x000000011212b824 */ /* 0x100fe200078e0a1d */
[----:B------:R-:W-:Y:S01]  /*5990*/  ISETP.GT.U32.AND P3, PT, R29, R9, PT ;  /* 0x000000091d00720c */ /* 0x000fe20003f64070 */
[--C-:B------:R-:W-:Y:S01]  /*59a0*/  @!P4 IMAD.IADD R17, R17, 0x1, -R29.reuse ;  /* 0x000000011111c824 */ /* 0x100fe200078e0a1d */
[----:B------:R-:W-:Y:S01]  /*59b0*/  ISETP.GT.U32.AND P4, PT, R29, R8, PT ;  /* 0x000000081d00720c */ /* 0x000fe20003f84070 */
[----:B------:R-:W-:-:S04]  /*59c0*/  @!P0 IMAD.IADD R14, R14, 0x1, -R29 ;  /* 0x000000010e0e8824 */ /* 0x000fc800078e0a1d */
[--C-:B------:R-:W-:Y:S02]  /*59d0*/  @!P1 IMAD.IADD R4, R4, 0x1, -R29.reuse ;  /* 0x0000000104049824 */ /* 0x100fe400078e0a1d */
[--C-:B------:R-:W-:Y:S01]  /*59e0*/  @!P2 IMAD.IADD R16, R16, 0x1, -R29.reuse ;  /* 0x000000011010a824 */ /* 0x100fe200078e0a1d */
[----:B------:R-:W-:Y:S01]  /*59f0*/  ISETP.GT.U32.AND P2, PT, R29, R7, PT ;  /* 0x000000071d00720c */ /* 0x000fe20003f44070 */
[--C-:B------:R-:W-:Y:S01]  /*5a00*/  @!P5 IMAD.IADD R15, R15, 0x1, -R29.reuse ;  /* 0x000000010f0fd824 */ /* 0x100fe200078e0a1d */
[----:B------:R-:W-:Y:S01]  /*5a10*/  STL [R1+0x154], R20 ;  /* 0x0001541401007387 */ /* 0x000fe20000100800 */
[--C-:B------:R-:W-:Y:S02]  /*5a20*/  @!P3 IMAD.IADD R9, R9, 0x1, -R29.reuse ;  /* 0x000000010909b824 */ /* 0x100fe400078e0a1d */
[--C-:B------:R-:W-:Y:S01]  /*5a30*/  @!P4 IMAD.IADD R8, R8, 0x1, -R29.reuse ;  /* 0x000000010808c824 */ /* 0x100fe200078e0a1d */
[----:B------:R-:W-:Y:S04]  /*5a40*/  STL [R1+0x160], R19 ;  /* 0x0001601301007387 */ /* 0x000fe80000100800 */
[----:B------:R-:W-:Y:S04]  /*5a50*/  STL [R1+0x14c], R18 ;  /* 0x00014c1201007387 */ /* 0x000fe80000100800 */
[----:B------:R-:W-:Y:S04]  /*5a60*/  STL [R1+0x150], R17 ;  /* 0x0001501101007387 */ /* 0x000fe80000100800 */
[----:B------:R-:W-:Y:S01]  /*5a70*/  STL [R1+0x128], R16 ;  /* 0x0001281001007387 */ /* 0x000fe20000100800 */
[----:B------:R-:W-:-:S03]  /*5a80*/  @!P2 IMAD.IADD R7, R7, 0x1, -R29 ;  /* 0x000000010707a824 */ /* 0x000fc600078e0a1d */
[----:B------:R0:W-:Y:S04]  /*5a90*/  STL [R1+0x13c], R10 ;  /* 0x00013c0a01007387 */ /* 0x0001e80000100800 */
[----:B------:R-:W-:Y:S04]  /*5aa0*/  STL [R1+0x138], R15 ;  /* 0x0001380f01007387 */ /* 0x000fe80000100800 */
[----:B0-----:R-:W2:Y:S04]  /*5ab0*/  LDL.LU R10, [R1+0xe0] ;  /* 0x0000e000010a7983 */ /* 0x001ea80000300800 */
[----:B------:R-:W2:Y:S04]  /*5ac0*/  LDL.LU R20, [R1+0xe8] ;  /* 0x0000e80001147983 */ /* 0x000ea80000300800 */
[----:B------:R-:W2:Y:S04]  /*5ad0*/  LDL.LU R19, [R1+0xd4] ;  /* 0x0000d40001137983 */ /* 0x000ea80000300800 */
[----:B------:R-:W2:Y:S04]  /*5ae0*/  LDL.LU R18, [R1+0xd8] ;  /* 0x0000d80001127983 */ /* 0x000ea80000300800 */
[----:B------:R-:W2:Y:S01]  /*5af0*/  LDL.LU R17, [R1+0xbc] ;  /* 0x0000bc0001117983 */ /* 0x000ea20000300800 */
[----:B---3--:R-:W-:-:S02]  /*5b00*/  ISETP.GT.U32.AND P6, PT, R29, R22, PT ;  /* 0x000000161d00720c */ /* 0x008fc40003fc4070 */
[C---:B----4-:R-:W-:Y:S02]  /*5b10*/  ISETP.GT.U32.AND P1, PT, R29.reuse, R21, PT ;  /* 0x000000151d00720c */ /* 0x050fe40003f24070 */
[----:B--2---:R-:W-:-:S09]  /*5b20*/  ISETP.GT.U32.AND P0, PT, R29, R13, PT ;  /* 0x0000000d1d00720c */ /* 0x004fd20003f04070 */
[--C-:B------:R-:W-:Y:S01]  /*5b30*/  @!P6 IMAD.IADD R22, R22, 0x1, -R29.reuse ;  /* 0x000000011616e824 */ /* 0x100fe200078e0a1d */
[C---:B------:R-:W-:Y:S02]  /*5b40*/  ISETP.GT.U32.AND P5, PT, R29.reuse, R6, PT ;  /* 0x000000061d00720c */ /* 0x040fe40003fa4070 */
[----:B------:R-:W-:Y:S01]  /*5b50*/  ISETP.GT.U32.AND P6, PT, R29, R4, PT ;  /* 0x000000041d00720c */ /* 0x000fe20003fc4070 */
[--C-:B------:R-:W-:Y:S01]  /*5b60*/  @!P1 IMAD.IADD R21, R21, 0x1, -R29.reuse ;  /* 0x0000000115159824 */ /* 0x100fe200078e0a1d */
[C---:B------:R-:W-:Y:S02]  /*5b70*/  ISETP.GT.U32.AND P3, PT, R29.reuse, R12, PT ;  /* 0x0000000c1d00720c */ /* 0x040fe40003f64070 */
[----:B------:R-:W-:Y:S01]  /*5b80*/  ISETP.GT.U32.AND P1, PT, R29, R14, PT ;  /* 0x0000000e1d00720c */ /* 0x000fe20003f24070 */
[----:B------:R-:W-:Y:S01]  /*5b90*/  @!P0 IMAD.IADD R13, R13, 0x1, -R29 ;  /* 0x000000010d0d8824 */ /* 0x000fe200078e0a1d */
[C---:B------:R-:W-:Y:S02]  /*5ba0*/  ISETP.GT.U32.AND P0, PT, R29.reuse, R9, PT ;  /* 0x000000091d00720c */ /* 0x040fe40003f04070 */
[----:B------:R-:W-:-:S03]  /*5bb0*/  ISETP.GT.U32.AND P4, PT, R29, R2, PT ;  /* 0x000000021d00720c */ /* 0x000fc60003f84070 */
[--C-:B------:R-:W-:Y:S01]  /*5bc0*/  @!P5 IMAD.IADD R6, R6, 0x1, -R29.reuse ;  /* 0x000000010606d824 */ /* 0x100fe200078e0a1d */
[C---:B------:R-:W-:Y:S01]  /*5bd0*/  ISETP.GT.U32.AND P2, PT, R29.reuse, R11, PT ;  /* 0x0000000b1d00720c */ /* 0x040fe20003f44070 */
[--C-:B------:R-:W-:Y:S01]  /*5be0*/  @!P6 IMAD.IADD R4, R4, 0x1, -R29.reuse ;  /* 0x000000010404e824 */ /* 0x100fe200078e0a1d */
[C---:B------:R-:W-:Y:S01]  /*5bf0*/  ISETP.GT.U32.AND P5, PT, R29.reuse, R5, PT ;  /* 0x000000051d00720c */ /* 0x040fe20003fa4070 */
[--C-:B------:R-:W-:Y:S01]  /*5c00*/  @!P3 IMAD.IADD R12, R12, 0x1, -R29.reuse ;  /* 0x000000010c0cb824 */ /* 0x100fe200078e0a1d */
[----:B------:R-:W-:Y:S01]  /*5c10*/  ISETP.GT.U32.AND P3, PT, R29, R8, PT ;  /* 0x000000081d00720c */ /* 0x000fe20003f64070 */
[----:B------:R-:W-:-:S04]  /*5c20*/  @!P1 IMAD.IADD R14, R14, 0x1, -R29 ;  /* 0x000000010e0e9824 */ /* 0x000fc800078e0a1d */
[--C-:B------:R-:W-:Y:S01]  /*5c30*/  @!P4 IMAD.IADD R2, R2, 0x1, -R29.reuse ;  /* 0x000000010202c824 */ /* 0x100fe200078e0a1d */
[----:B------:R-:W-:Y:S01]  /*5c40*/  ISETP.GT.U32.AND P4, PT, R29, R7, PT ;  /* 0x000000071d00720c */ /* 0x000fe20003f84070 */
[----:B------:R0:W-:Y:S01]  /*5c50*/  STL [R1+0x12c], R4 ;  /* 0x00012c0401007387 */ /* 0x0001e20000100800 */
[--C-:B------:R-:W-:Y:S02]  /*5c60*/  @!P0 IMAD.IADD R9, R9, 0x1, -R29.reuse ;  /* 0x0000000109098824 */ /* 0x100fe400078e0a1d */
[--C-:B------:R-:W-:Y:S01]  /*5c70*/  @!P2 IMAD.IADD R11, R11, 0x1, -R29.reuse ;  /* 0x000000010b0ba824 */ /* 0x100fe200078e0a1d */
[----:B------:R-:W-:Y:S01]  /*5c80*/  ISETP.GT.U32.AND P2, PT, R29, R6, PT ;  /* 0x000000061d00720c */ /* 0x000fe20003f44070 */
[----:B0-----:R-:W2:Y:S04]  /*5c90*/  LDL.LU R4, [R1+0xc8] ;  /* 0x0000c80001047983 */ /* 0x001ea80000300800 */
[----:B------:R-:W3:Y:S04]  /*5ca0*/  LDL.LU R16, [R1+0xcc] ;  /* 0x0000cc0001107983 */ /* 0x000ee80000300800 */
[----:B------:R0:W-:Y:S01]  /*5cb0*/  STL [R1+0x130], R14 ;  /* 0x0001300e01007387 */ /* 0x0001e20000100800 */
[----:B------:R-:W-:-:S03]  /*5cc0*/  @!P5 IMAD.IADD R5, R5, 0x1, -R29 ;  /* 0x000000010505d824 */ /* 0x000fc600078e0a1d */
[----:B------:R-:W4:Y:S01]  /*5cd0*/  LDL.LU R15, [R1+0xc0] ;  /* 0x0000c000010f7983 */ /* 0x000f220000300800 */
[----:B------:R-:W-:-:S03]  /*5ce0*/  ISETP.GT.U32.AND P5, PT, R29, R22, PT ;  /* 0x000000161d00720c */ /* 0x000fc60003fa4070 */
[----:B------:R1:W-:Y:S01]  /*5cf0*/  STL [R1+0x108], R9 ;  /* 0x0001080901007387 */ /* 0x0003e20000100800 */
[----:B------:R-:W-:-:S03]  /*5d00*/  ISETP.GT.U32.AND P1, PT, R29, R21, PT ;  /* 0x000000151d00720c */ /* 0x000fc60003f24070 */
[----:B0-----:R-:W2:Y:S01]  /*5d10*/  LDL.LU R14, [R1+0xc4] ;  /* 0x0000c400010e7983 */ /* 0x001ea20000300800 */
[----:B------:R-:W-:Y:S01]  /*5d20*/  ISETP.GT.U32.AND P0, PT, R29, R13, PT ;  /* 0x0000000d1d00720c */ /* 0x000fe20003f04070 */
[--C-:B------:R-:W-:Y:S01]  /*5d30*/  @!P4 IMAD.IADD R7, R7, 0x1, -R29.reuse ;  /* 0x000000010707c824 */ /* 0x100fe200078e0a1d */
[C---:B------:R-:W-:Y:S01]  /*5d40*/  ISETP.GT.U32.AND P4, PT, R29.reuse, R2, PT ;  /* 0x000000021d00720c */ /* 0x040fe20003f84070 */
[----:B-1----:R-:W2:Y:S01]  /*5d50*/  LDL.LU R9, [R1+0xa8] ;  /* 0x0000a80001097983 */ /* 0x002ea20000300800 */
[--C-:B------:R-:W-:Y:S01]  /*5d60*/  @!P3 IMAD.IADD R8, R8, 0x1, -R29.reuse ;  /* 0x000000010808b824 */ /* 0x100fe200078e0a1d */
[----:B------:R-:W-:Y:S01]  /*5d70*/  ISETP.GT.U32.AND P3, PT, R29, R12, PT ;  /* 0x0000000c1d00720c */ /* 0x000fe20003f64070 */
[----:B------:R-:W-:-:S03]  /*5d80*/  @!P2 IMAD.IADD R6, R6, 0x1, -R29 ;  /* 0x000000010606a824 */ /* 0x000fc600078e0a1d */
[----:B------:R0:W-:Y:S01]  /*5d90*/  STL [R1+0x118], R8 ;  /* 0x0001180801007387 */ /* 0x0001e20000100800 */
[--C-:B------:R-:W-:Y:S02]  /*5da0*/  @!P5 IMAD.IADD R22, R22, 0x1, -R29.reuse ;  /* 0x000000011616d824 */ /* 0x100fe400078e0a1d */
[--C-:B------:R-:W-:Y:S01]  /*5db0*/  @!P1 IMAD.IADD R21, R21, 0x1, -R29.reuse ;  /* 0x0000000115159824 */ /* 0x100fe200078e0a1d */
[----:B0-----:R-:W2:Y:S01]  /*5dc0*/  LDL.LU R8, [R1+0xb4] ;  /* 0x0000b40001087983 */ /* 0x001ea20000300800 */
[----:B------:R-:W-:-:S03]  /*5dd0*/  @!P0 IMAD.IADD R13, R13, 0x1, -R29 ;  /* 0x000000010d0d8824 */ /* 0x000fc600078e0a1d */
[----:B------:R0:W-:Y:S01]  /*5de0*/  STL [R1+0x120], R7 ;  /* 0x0001200701007387 */ /* 0x0001e20000100800 */
[--C-:B------:R-:W-:Y:S02]  /*5df0*/  @!P4 IMAD.IADD R2, R2, 0x1, -R29.reuse ;  /* 0x000000010202c824 */ /* 0x100fe400078e0a1d */
[----:B------:R-:W-:Y:S01]  /*5e00*/  @!P3 IMAD.IADD R12, R12, 0x1, -R29 ;  /* 0x000000010c0cb824 */ /* 0x000fe200078e0a1d */
[----:B0-----:R-:W2:Y:S04]  /*5e10*/  LDL.LU R7, [R1+0xb8] ;  /* 0x0000b80001077983 */ /* 0x001ea80000300800 */
[----:B------:R0:W-:Y:S04]  /*5e20*/  STL [R1+0x110], R6 ;  /* 0x0001100601007387 */ /* 0x0001e80000100800 */
[----:B0-----:R-:W2:Y:S04]  /*5e30*/  LDL.LU R6, [R1+0xac] ;  /* 0x0000ac0001067983 */ /* 0x001ea80000300800 */
[----:B------:R-:W-:Y:S04]  /*5e40*/  STL [R1+0x114], R22 ;  /* 0x0001141601007387 */ /* 0x000fe80000100800 */
[----:B------:R-:W-:Y:S04]  /*5e50*/  STL [R1+0xec], R21 ;  /* 0x0000ec1501007387 */ /* 0x000fe80000100800 */
[----:B------:R-:W-:Y:S04]  /*5e60*/  STL [R1+0xf8], R13 ;  /* 0x0000f80d01007387 */ /* 0x000fe80000100800 */
[----:B------:R0:W-:Y:S04]  /*5e70*/  STL [R1+0xf0], R2 ;  /* 0x0000f00201007387 */ /* 0x0001e80000100800 */
[----:B------:R-:W-:Y:S04]  /*5e80*/  STL [R1+0x100], R12 ;  /* 0x0001000c01007387 */ /* 0x000fe80000100800 */
[----:B0-----:R-:W2:Y:S01]  /*5e90*/  LDL R2, [R1+0x7c0] ;  /* 0x0007c00001027983 */ /* 0x001ea20000100800 */
[----:B------:R-:W-:-:S02]  /*5ea0*/  ISETP.GT.U32.AND P6, PT, R29, R5, PT ;  /* 0x000000051d00720c */ /* 0x000fc40003fc4070 */
[C---:B------:R-:W-:Y:S02]  /*5eb0*/  ISETP.GT.U32.AND P5, PT, R29.reuse, R10, PT ;  /* 0x0000000a1d00720c */ /* 0x040fe40003fa4070 */
[C---:B------:R-:W-:Y:S02]  /*5ec0*/  ISETP.GT.U32.AND P1, PT, R29.reuse, R20, PT ;  /* 0x000000141d00720c */ /* 0x040fe40003f24070 */
[C---:B------:R-:W-:Y:S02]  /*5ed0*/  ISETP.GT.U32.AND P0, PT, R29.reuse, R19, PT ;  /* 0x000000131d00720c */ /* 0x040fe40003f04070 */
[----:B------:R-:W-:-:S05]  /*5ee0*/  ISETP.GT.U32.AND P3, PT, R29, R18, PT ;  /* 0x000000121d00720c */ /* 0x000fca0003f64070 */
[--C-:B------:R-:W-:Y:S02]  /*5ef0*/  @!P6 IMAD.IADD R5, R5, 0x1, -R29.reuse ;  /* 0x000000010505e824 */ /* 0x100fe400078e0a1d */
[--C-:B------:R-:W-:Y:S02]  /*5f00*/  @!P5 IMAD.IADD R10, R10, 0x1, -R29.reuse ;  /* 0x000000010a0ad824 */ /* 0x100fe400078e0a1d */
[--C-:B------:R-:W-:Y:S01]  /*5f10*/  @!P1 IMAD.IADD R20, R20, 0x1, -R29.reuse ;  /* 0x0000000114149824 */ /* 0x100fe200078e0a1d */
[----:B------:R-:W-:Y:S01]  /*5f20*/  ISETP.GT.U32.AND P2, PT, R29, R11, PT ;  /* 0x0000000b1d00720c */ /* 0x000fe20003f44070 */
[--C-:B------:R-:W-:Y:S01]  /*5f30*/  @!P0 IMAD.IADD R19, R19, 0x1, -R29.reuse ;  /* 0x0000000113138824 */ /* 0x100fe200078e0a1d */
[----:B------:R-:W-:Y:S01]  /*5f40*/  ISETP.GT.U32.AND P4, PT, R29, R17, PT ;  /* 0x000000111d00720c */ /* 0x000fe20003f84070 */
[--C-:B------:R-:W-:Y:S02]  /*5f50*/  @!P3 IMAD.IADD R18, R18, 0x1, -R29.reuse ;  /* 0x000000011212b824 */ /* 0x100fe400078e0a1d */
[----:B------:R-:W-:Y:S01]  /*5f60*/  IMAD.HI.U32 R27, R3, R26, RZ ;  /* 0x0000001a031b7227 */ /* 0x000fe200078e00ff */
[----:B------:R0:W-:Y:S07]  /*5f70*/  STL [R1+0xd0], R5 ;  /* 0x0000d00501007387 */ /* 0x0001ee0000100800 */
[----:B------:R-:W-:-:S02]  /*5f80*/  @!P2 IMAD.IADD R11, R11, 0x1, -R29 ;  /* 0x000000010b0ba824 */ /* 0x000fc400078e0a1d */
[----:B------:R-:W-:Y:S02]  /*5f90*/  IMAD.MOV R27, RZ, RZ, -R27 ;  /* 0x000000ffff1b7224 */ /* 0x000fe400078e0a1b */
[----:B------:R-:W-:Y:S01]  /*5fa0*/  @!P4 IMAD.IADD R17, R17, 0x1, -R29 ;  /* 0x000000011111c824 */ /* 0x000fe200078e0a1d */
[----:B------:R1:W-:Y:S04]  /*5fb0*/  STL [R1+0xf4], R11 ;  /* 0x0000f40b01007387 */ /* 0x0003e80000100800 */
[----:B0-----:R-:W2:Y:S01]  /*5fc0*/  LDL.LU R5, [R1+0xb0] ;  /* 0x0000b00001057983 */ /* 0x001ea20000300800 */
[----:B------:R-:W-:-:S03]  /*5fd0*/  IMAD R26, R29, R27, R26 ;  /* 0x0000001b1d1a7224 */ /* 0x000fc600078e021a */
[----:B------:R-:W2:Y:S04]  /*5fe0*/  LDL.LU R13, [R1+0x94] ;  /* 0x00009400010d7983 */ /* 0x000ea80000300800 */
[----:B------:R-:W2:Y:S01]  /*5ff0*/  LDL.LU R12, [R1+0xa0] ;  /* 0x0000a000010c7983 */ /* 0x000ea20000300800 */
[C---:B---3--:R-:W-:Y:S02]  /*6000*/  ISETP.GT.U32.AND P6, PT, R29.reuse, R16, PT ;  /* 0x000000101d00720c */ /* 0x048fe40003fc4070 */
[C---:B----4-:R-:W-:Y:S02]  /*6010*/  ISETP.GT.U32.AND P5, PT, R29.reuse, R15, PT ;  /* 0x0000000f1d00720c */ /* 0x050fe40003fa4070 */
[C---:B--2---:R-:W-:Y:S02]  /*6020*/  ISETP.GT.U32.AND P1, PT, R29.reuse, R14, PT ;  /* 0x0000000e1d00720c */ /* 0x044fe40003f24070 */
[----:B------:R-:W-:-:S07]  /*6030*/  ISETP.GT.U32.AND P0, PT, R29, R9, PT ;  /* 0x000000091d00720c */ /* 0x000fce0003f04070 */
[--C-:B------:R-:W-:Y:S01]  /*6040*/  @!P6 IMAD.IADD R16, R16, 0x1, -R29.reuse ;  /* 0x000000011010e824 */ /* 0x100fe200078e0a1d */
[----:B------:R-:W-:Y:S01]  /*6050*/  ISETP.GT.U32.AND P6, PT, R29, R10, PT ;  /* 0x0000000a1d00720c */ /* 0x000fe20003fc4070 */
[--C-:B------:R-:W-:Y:S01]  /*6060*/  @!P5 IMAD.IADD R15, R15, 0x1, -R29.reuse ;  /* 0x000000010f0fd824 */ /* 0x100fe200078e0a1d */
[C---:B------:R-:W-:Y:S01]  /*6070*/  ISETP.GT.U32.AND P5, PT, R29.reuse, R20, PT ;  /* 0x000000141d00720c */ /* 0x040fe20003fa4070 */
[--C-:B------:R-:W-:Y:S01]  /*6080*/  @!P1 IMAD.IADD R14, R14, 0x1, -R29.reuse ;  /* 0x000000010e0e9824 */ /* 0x100fe200078e0a1d */
[C---:B------:R-:W-:Y:S02]  /*6090*/  ISETP.GT.U32.AND P1, PT, R29.reuse, R19, PT ;  /* 0x000000131d00720c */ /* 0x040fe40003f24070 */
[----:B------:R-:W-:Y:S01]  /*60a0*/  ISETP.GT.U32.AND P3, PT, R29, R8, PT ;  /* 0x000000081d00720c */ /* 0x000fe20003f64070 */
[----:B------:R-:W-:Y:S01]  /*60b0*/  @!P0 IMAD.IADD R9, R9, 0x1, -R29 ;  /* 0x0000000109098824 */ /* 0x000fe200078e0a1d */
[----:B------:R-:W-:-:S05]  /*60c0*/  ISETP.GT.U32.AND P0, PT, R29, R18, PT ;  /* 0x000000121d00720c */ /* 0x000fca0003f04070 */
[--C-:B------:R-:W-:Y:S02]  /*60d0*/  @!P6 IMAD.IADD R10, R10, 0x1, -R29.reuse ;  /* 0x000000010a0ae824 */ /* 0x100fe400078e0a1d */
[--C-:B------:R-:W-:Y:S02]  /*60e0*/  @!P5 IMAD.IADD R20, R20, 0x1, -R29.reuse ;  /* 0x000000011414d824 */ /* 0x100fe400078e0a1d */
[--C-:B------:R-:W-:Y:S02]  /*60f0*/  @!P1 IMAD.IADD R19, R19, 0x1, -R29.reuse ;  /* 0x0000000113139824 */ /* 0x100fe400078e0a1d */
[--C-:B------:R-:W-:Y:S01]  /*6100*/  @!P3 IMAD.IADD R8, R8, 0x1, -R29.reuse ;  /* 0x000000010808b824 */ /* 0x100fe200078e0a1d */
[C---:B------:R-:W-:Y:S01]  /*6110*/  ISETP.GT.U32.AND P3, PT, R29.reuse, R17, PT ;  /* 0x000000111d00720c */ /* 0x040fe20003f64070 */
[----:B------:R-:W-:Y:S01]  /*6120*/  @!P0 IMAD.IADD R18, R18, 0x1, -R29 ;  /* 0x0000000112128824 */ /* 0x000fe200078e0a1d */
[C---:B------:R-:W-:Y:S02]  /*6130*/  ISETP.GT.U32.AND P2, PT, R29.reuse, R4, PT ;  /* 0x000000041d00720c */ /* 0x040fe40003f44070 */
[----:B------:R-:W-:-:S09]  /*6140*/  ISETP.GT.U32.AND P4, PT, R29, R7, PT ;  /* 0x000000071d00720c */ /* 0x000fd20003f84070 */
[--C-:B------:R-:W-:Y:S02]  /*6150*/  @!P3 IMAD.IADD R17, R17, 0x1, -R29.reuse ;  /* 0x000000011111b824 */ /* 0x100fe400078e0a1d */
[--C-:B------:R-:W-:Y:S01]  /*6160*/  @!P2 IMAD.IADD R4, R4, 0x1, -R29.reuse ;  /* 0x000000010404a824 */ /* 0x100fe200078e0a1d */
[----:B------:R-:W-:Y:S02]  /*6170*/  IABS R27, R2 ;  /* 0x00000002001b7213 */ /* 0x000fe40000000000 */
[----:B------:R-:W2:Y:S04]  /*6180*/  LDL.LU R2, [R1+0xa4] ;  /* 0x0000a40001027983 */ /* 0x000ea80000300800 */
[----:B-1----:R-:W3:Y:S04]  /*6190*/  LDL.LU R11, [R1+0x98] ;  /* 0x00009800010b7983 */ /* 0x002ee80000300800 */
[----:B------:R0:W-:Y:S04]  /*61a0*/  STL [R1+0xe0], R10 ;  /* 0x0000e00a01007387 */ /* 0x0001e80000100800 */
[----:B0-----:R-:W4:Y:S04]  /*61b0*/  LDL.LU R10, [R1+0x9c] ;  /* 0x00009c00010a7983 */ /* 0x001f280000300800 */
[----:B------:R0:W-:Y:S04]  /*61c0*/  STL [R1+0xe8], R20 ;  /* 0x0000e81401007387 */ /* 0x0001e80000100800 */
[----:B------:R-:W4:Y:S04]  /*61d0*/  LDL.LU R22, [R1+0x80] ;  /* 0x0000800001167983 */ /* 0x000f280000300800 */
[----:B------:R1:W-:Y:S04]  /*61e0*/  STL [R1+0xd4], R19 ;  /* 0x0000d41301007387 */ /* 0x0003e80000100800 */
[----:B------:R-:W4:Y:S04]  /*61f0*/  LDL.LU R21, [R1+0x8c] ;  /* 0x00008c0001157983 */ /* 0x000f280000300800 */
[----:B------:R1:W-:Y:S04]  /*6200*/  STL [R1+0xd8], R18 ;  /* 0x0000d81201007387 */ /* 0x0003e80000100800 */
[----:B0-----:R-:W4:Y:S04]  /*6210*/  LDL.LU R20, [R1+0x90] ;  /* 0x0000900001147983 */ /* 0x001f280000300800 */
[----:B-1----:R-:W4:Y:S04]  /*6220*/  LDL.LU R19, [R1+0x84] ;  /* 0x0000840001137983 */ /* 0x002f280000300800 */
[----:B------:R0:W-:Y:S04]  /*6230*/  STL [R1+0xbc], R17 ;  /* 0x0000bc1101007387 */ /* 0x0001e80000100800 */
[----:B------:R-:W4:Y:S01]  /*6240*/  LDL.LU R18, [R1+0x88] ;  /* 0x0000880001127983 */ /* 0x000f220000300800 */
[----:B------:R-:W-:Y:S01]  /*6250*/  @!P4 IMAD.IADD R7, R7, 0x1, -R29 ;  /* 0x000000010707c824 */ /* 0x000fe200078e0a1d */
[----:B------:R-:W-:-:S02]  /*6260*/  ISETP.GT.U32.AND P4, PT, R29, R4, PT ;  /* 0x000000041d00720c */ /* 0x000fc40003f84070 */
[----:B0-----:R-:W4:Y:S11]  /*6270*/  LDL.LU R17, [R1+0x78] ;  /* 0x0000780001117983 */ /* 0x001f360000300800 */
[----:B------:R-:W-:-:S05]  /*6280*/  @!P4 IMAD.IADD R4, R4, 0x1, -R29 ;  /* 0x000000010404c824 */ /* 0x000fca00078e0a1d */
[----:B------:R0:W-:Y:S04]  /*6290*/  STL [R1+0xc8], R4 ;  /* 0x0000c80401007387 */ /* 0x0001e80000100800 */
[----:B0-----:R-:W4:Y:S01]  /*62a0*/  LDL.LU R4, [R1+0x7c] ;  /* 0x00007c0001047983 */ /* 0x001f220000300800 */
[C---:B------:R-:W-:Y:S02]  /*62b0*/  ISETP.GT.U32.AND P2, PT, R29.reuse, R6, PT ;  /* 0x000000061d00720c */ /* 0x040fe40003f44070 */
[C---:B------:R-:W-:Y:S02]  /*62c0*/  ISETP.GT.U32.AND P1, PT, R29.reuse, R14, PT ;  /* 0x0000000e1d00720c */ /* 0x040fe40003f24070 */
[----:B------:R-:W-:-:S09]  /*62d0*/  ISETP.GT.U32.AND P5, PT, R29, R15, PT ;  /* 0x0000000f1d00720c */ /* 0x000fd20003fa4070 */
[--C-:B------:R-:W-:Y:S01]  /*62e0*/  @!P2 IMAD.IADD R6, R6, 0x1, -R29.reuse ;  /* 0x000000010606a824 */ /* 0x100fe200078e0a1d */
[C---:B------:R-:W-:Y:S02]  /*62f0*/  ISETP.GT.U32.AND P2, PT, R29.reuse, R16, PT ;  /* 0x000000101d00720c */ /* 0x040fe40003f44070 */
[C---:B------:R-:W-:Y:S02]  /*6300*/  ISETP.GT.U32.AND P0, PT, R29.reuse, R9, PT ;  /* 0x000000091d00720c */ /* 0x040fe40003f04070 */
[C---:B------:R-:W-:Y:S01]  /*6310*/  ISETP.GT.U32.AND P6, PT, R29.reuse, R6, PT ;  /* 0x000000061d00720c */ /* 0x040fe20003fc4070 */
[--C-:B------:R-:W-:Y:S01]  /*6320*/  @!P1 IMAD.IADD R14, R14, 0x1, -R29.reuse ;  /* 0x000000010e0e9824 */ /* 0x100fe200078e0a1d */
[----:B------:R-:W-:Y:S01]  /*6330*/  ISETP.GT.U32.AND P1, PT, R29, R12, PT ;  /* 0x0000000c1d00720c */ /* 0x000fe20003f24070 */
[----:B------:R-:W-:Y:S01]  /*6340*/  @!P5 IMAD.IADD R15, R15, 0x1, -R29 ;  /* 0x000000010f0fd824 */ /* 0x000fe200078e0a1d */
[----:B------:R-:W-:-:S05]  /*6350*/  ISETP.GT.U32.AND P5, PT, R29, R13, PT ;  /* 0x0000000d1d00720c */ /* 0x000fca0003fa4070 */
[--C-:B------:R-:W-:Y:S01]  /*6360*/  @!P2 IMAD.IADD R16, R16, 0x1, -R29.reuse ;  /* 0x000000011010a824 */ /* 0x100fe200078e0a1d */
[C---:B------:R-:W-:Y:S02]  /*6370*/  ISETP.GT.U32.AND P2, PT, R29.reuse, R5, PT ;  /* 0x000000051d00720c */ /* 0x040fe40003f44070 */
[----:B------:R-:W-:Y:S01]  /*6380*/  ISETP.GT.U32.AND P3, PT, R29, R8, PT ;  /* 0x000000081d00720c */ /* 0x000fe20003f64070 */
[--C-:B------:R-:W-:Y:S02]  /*6390*/  @!P0 IMAD.IADD R9, R9, 0x1, -R29.reuse ;  /* 0x0000000109098824 */ /* 0x100fe400078e0a1d */
[--C-:B------:R-:W-:Y:S01]  /*63a0*/  @!P6 IMAD.IADD R6, R6, 0x1, -R29.reuse ;  /* 0x000000010606e824 */ /* 0x100fe200078e0a1d */
[----:B------:R-:W-:Y:S01]  /*63b0*/  ISETP.GT.U32.AND P4, PT, R29, R7, PT ;  /* 0x000000071d00720c */ /* 0x000fe20003f84070 */
[--C-:B------:R-:W-:Y:S02]  /*63c0*/  @!P1 IMAD.IADD R12, R12, 0x1, -R29.reuse ;  /* 0x000000010c0c9824 */ /* 0x100fe400078e0a1d */
[----:B------:R-:W-:-:S04]  /*63d0*/  @!P5 IMAD.IADD R13, R13, 0x1, -R29 ;  /* 0x000000010d0dd824 */ /* 0x000fc800078e0a1d */
[--C-:B------:R-:W-:Y:S02]  /*63e0*/  @!P2 IMAD.IADD R5, R5, 0x1, -R29.reuse ;  /* 0x000000010505a824 */ /* 0x100fe400078e0a1d */
[----:B------:R-:W-:-:S04]  /*63f0*/  @!P3 IMAD.IADD R8, R8, 0x1, -R29 ;  /* 0x000000010808b824 */ /* 0x000fc800078e0a1d */
[----:B------:R-:W-:Y:S01]  /*6400*/  @!P4 IMAD.IADD R7, R7, 0x1, -R29 ;  /* 0x000000010707c824 */ /* 0x000fe200078e0a1d */
[----:B------:R0:W-:Y:S04]  /*6410*/  STL [R1+0xcc], R16 ;  /* 0x0000cc1001007387 */ /* 0x0001e80000100800 */
[----:B------:R-:W-:Y:S04]  /*6420*/  STL [R1+0xc0], R15 ;  /* 0x0000c00f01007387 */ /* 0x000fe80000100800 */
[----:B------:R-:W-:Y:S04]  /*6430*/  STL [R1+0xc4], R14 ;  /* 0x0000c40e01007387 */ /* 0x000fe80000100800 */
[----:B------:R1:W-:Y:S04]  /*6440*/  STL [R1+0xa8], R9 ;  /* 0x0000a80901007387 */ /* 0x0003e80000100800 */
[----:B------:R1:W-:Y:S04]  /*6450*/  STL [R1+0xb4], R8 ;  /* 0x0000b40801007387 */ /* 0x0003e80000100800 */
[----:B0-----:R-:W4:Y:S04]  /*6460*/  LDL.LU R16, [R1+0x1b0] ;  /* 0x0001b00001107983 */ /* 0x001f280000300800 */
[----:B------:R0:W-:Y:S04]  /*6470*/  STL [R1+0xb8], R7 ;  /* 0x0000b80701007387 */ /* 0x0001e80000100800 */
[----:B-1----:R-:W4:Y:S04]  /*6480*/  LDL.LU R9, [R1+0x1a4] ;  /* 0x0001a40001097983 */ /* 0x002f280000300800 */
[----:B------:R-:W4:Y:S04]  /*6490*/  LDL.LU R8, [R1+0x1a8] ;  /* 0x0001a80001087983 */ /* 0x000f280000300800 */
[----:B------:R1:W-:Y:S04]  /*64a0*/  STL [R1+0xac], R6 ;  /* 0x0000ac0601007387 */ /* 0x0003e80000100800 */
[----:B0-----:R-:W4:Y:S04]  /*64b0*/  LDL.LU R7, [R1+0x174] ;  /* 0x0001740001077983 */ /* 0x001f280000300800 */
[----:B-1----:R-:W4:Y:S01]  /*64c0*/  LDL.LU R6, [R1+0x194] ;  /* 0x0001940001067983 */ /* 0x002f220000300800 */
[----:B--2---:R-:W-:-:S02]  /*64d0*/  ISETP.GT.U32.AND P0, PT, R29, R2, PT ;  /* 0x000000021d00720c */ /* 0x004fc40003f04070 */
[----:B---3--:R-:W-:-:S11]  /*64e0*/  ISETP.GT.U32.AND P3, PT, R29, R11, PT ;  /* 0x0000000b1d00720c */ /* 0x008fd60003f64070 */
[----:B------:R-:W-:Y:S01]  /*64f0*/  @!P0 IMAD.IADD R2, R2, 0x1, -R29 ;  /* 0x0000000102028824 */ /* 0x000fe200078e0a1d */
[C---:B----4-:R-:W-:Y:S02]  /*6500*/  ISETP.GT.U32.AND P6, PT, R29.reuse, R22, PT ;  /* 0x000000161d00720c */ /* 0x050fe40003fc4070 */
[C---:B------:R-:W-:Y:S02]  /*6510*/  ISETP.GT.U32.AND P2, PT, R29.reuse, R21, PT ;  /* 0x000000151d00720c */ /* 0x040fe40003f44070 */
[C---:B------:R-:W-:Y:S02]  /*6520*/  ISETP.GT.U32.AND P5, PT, R29.reuse, R20, PT ;  /* 0x000000141d00720c */ /* 0x040fe40003fa4070 */
        /* <DEDUP_REMOVED lines=8> */
[--C-:B------:R-:W-:Y:S01]  /*65b0*/  @!P1 IMAD.IADD R19, R19, 0x1, -R29.reuse ;  /* 0x0000000113139824 */ /* 0x100fe200078e0a1d */
[----:B------:R-:W-:Y:S01]  /*65c0*/  ISETP.GT.U32.AND P1, PT, R29, R2, PT ;  /* 0x000000021d00720c */ /* 0x000fe20003f24070 */
[----:B------:R-:W-:Y:S01]  /*65d0*/  @!P3 IMAD.IADD R11, R11, 0x1, -R29 ;  /* 0x000000010b0bb824 */ /* 0x000fe200078e0a1d */
[----:B------:R-:W-:-:S02]  /*65e0*/  ISETP.GT.U32.AND P5, PT, R29, R12, PT ;  /* 0x0000000c1d00720c */ /* 0x000fc40003fa4070 */
[----:B------:R-:W-:-:S03]  /*65f0*/  ISETP.GT.U32.AND P3, PT, R29, R17, PT ;  /* 0x000000111d00720c */ /* 0x000fc60003f64070 */
[--C-:B------:R-:W-:Y:S01]  /*6600*/  @!P0 IMAD.IADD R18, R18, 0x1, -R29.reuse ;  /* 0x0000000112128824 */ /* 0x100fe200078e0a1d */
[----:B------:R-:W-:Y:S01]  /*6610*/  ISETP.GT.U32.AND P0, PT, R29, R11, PT ;  /* 0x0000000b1d00720c */ /* 0x000fe20003f04070 */
[--C-:B------:R-:W-:Y:S02]  /*6620*/  @!P6 IMAD.IADD R5, R5, 0x1, -R29.reuse ;  /* 0x000000010505e824 */ /* 0x100fe400078e0a1d */
[--C-:B------:R-:W-:Y:S02]  /*6630*/  @!P4 IMAD.IADD R10, R10, 0x1, -R29.reuse ;  /* 0x000000010a0ac824 */ /* 0x100fe400078e0a1d */
[--C-:B------:R-:W-:Y:S02]  /*6640*/  @!P2 IMAD.IADD R13, R13, 0x1, -R29.reuse ;  /* 0x000000010d0da824 */ /* 0x100fe400078e0a1d */
[--C-:B------:R-:W-:Y:S01]  /*6650*/  @!P1 IMAD.IADD R2, R2, 0x1, -R29.reuse ;  /* 0x0000000102029824 */ /* 0x100fe200078e0a1d */
[----:B------:R0:W-:Y:S01]  /*6660*/  STL [R1+0xb0], R5 ;  /* 0x0000b00501007387 */ /* 0x0001e20000100800 */
[----:B------:R-:W-:-:S02]  /*6670*/  @!P5 IMAD.IADD R12, R12, 0x1, -R29 ;  /* 0x000000010c0cd824 */ /* 0x000fc400078e0a1d */
[--C-:B------:R-:W-:Y:S01]  /*6680*/  @!P3 IMAD.IADD R17, R17, 0x1, -R29.reuse ;  /* 0x000000011111b824 */ /* 0x100fe200078e0a1d */
[----:B------:R-:W-:Y:S01]  /*6690*/  ISETP.GT.U32.AND P3, PT, R29, R10, PT ;  /* 0x0000000a1d00720c */ /* 0x000fe20003f64070 */
[----:B------:R-:W-:Y:S01]  /*66a0*/  @!P0 IMAD.IADD R11, R11, 0x1, -R29 ;  /* 0x000000010b0b8824 */ /* 0x000fe200078e0a1d */
[----:B0-----:R-:W2:Y:S04]  /*66b0*/  LDL.LU R5, [R1+0x198] ;  /* 0x0001980001057983 */ /* 0x001ea80000300800 */
[----:B------:R-:W-:Y:S04]  /*66c0*/  STL [R1+0x94], R13 ;  /* 0x0000940d01007387 */ /* 0x000fe80000100800 */
[----:B------:R0:W-:Y:S04]  /*66d0*/  STL [R1+0xa4], R2 ;  /* 0x0000a40201007387 */ /* 0x0001e80000100800 */
[----:B------:R1:W-:Y:S01]  /*66e0*/  STL [R1+0xa0], R12 ;  /* 0x0000a00c01007387 */ /* 0x0003e20000100800 */
[----:B------:R-:W-:-:S03]  /*66f0*/  ISETP.GT.U32.AND P4, PT, R29, R4, PT ;  /* 0x000000041d00720c */ /* 0x000fc60003f84070 */
[----:B0-----:R-:W3:Y:S04]  /*6700*/  LDL.LU R2, [R1+0x17c] ;  /* 0x00017c0001027983 */ /* 0x001ee80000300800 */
[----:B------:R-:W4:Y:S04]  /*6710*/  LDL.LU R15, [R1+0x184] ;  /* 0x00018400010f7983 */ /* 0x000f280000300800 */
[----:B------:R-:W4:Y:S04]  /*6720*/  LDL.LU R14, [R1+0x134] ;  /* 0x00013400010e7983 */ /* 0x000f280000300800 */
[----:B------:R-:W4:Y:S04]  /*6730*/  LDL.LU R13, [R1+0x158] ;  /* 0x00015800010d7983 */ /* 0x000f280000300800 */
[----:B------:R0:W-:Y:S01]  /*6740*/  STL [R1+0x98], R11 ;  /* 0x0000980b01007387 */ /* 0x0001e20000100800 */
[----:B------:R-:W-:-:S03]  /*6750*/  @!P3 IMAD.IADD R10, R10, 0x1, -R29 ;  /* 0x000000010a0ab824 */ /* 0x000fc600078e0a1d */
[----:B-1----:R-:W4:Y:S04]  /*6760*/  LDL.LU R12, [R1+0x15c] ;  /* 0x00015c00010c7983 */ /* 0x002f280000300800 */
[----:B0-----:R-:W4:Y:S01]  /*6770*/  LDL.LU R11, [R1+0x140] ;  /* 0x00014000010b7983 */ /* 0x001f220000300800 */
[----:B------:R-:W-:-:S03]  /*6780*/  @!P4 IMAD.IADD R4, R4, 0x1, -R29 ;  /* 0x000000010404c824 */ /* 0x000fc600078e0a1d */
[----:B------:R0:W-:Y:S01]  /*6790*/  STL [R1+0x9c], R10 ;  /* 0x00009c0a01007387 */ /* 0x0001e20000100800 */
[C---:B------:R-:W-:Y:S02]  /*67a0*/  ISETP.GT.U32.AND P4, PT, R29.reuse, R22, PT ;  /* 0x000000161d00720c */ /* 0x040fe40003f84070 */
[C---:B------:R-:W-:Y:S02]  /*67b0*/  ISETP.GT.U32.AND P2, PT, R29.reuse, R21, PT ;  /* 0x000000151d00720c */ /* 0x040fe40003f44070 */
[C---:B------:R-:W-:Y:S01]  /*67c0*/  ISETP.GT.U32.AND P5, PT, R29.reuse, R20, PT ;  /* 0x000000141d00720c */ /* 0x040fe20003fa4070 */
[----:B0-----:R-:W4:Y:S01]  /*67d0*/  LDL.LU R10, [R1+0x144] ;  /* 0x00014400010a7983 */ /* 0x001f220000300800 */
[C---:B------:R-:W-:Y:S02]  /*67e0*/  ISETP.GT.U32.AND P1, PT, R29.reuse, R19, PT ;  /* 0x000000131d00720c */ /* 0x040fe40003f24070 */
[C---:B------:R-:W-:Y:S02]  /*67f0*/  ISETP.GT.U32.AND P0, PT, R29.reuse, R18, PT ;  /* 0x000000121d00720c */ /* 0x040fe40003f04070 */
[----:B------:R-:W-:-:S02]  /*6800*/  ISETP.GT.U32.AND P6, PT, R29, R4, PT ;  /* 0x000000041d00720c */ /* 0x000fc40003fc4070 */
[----:B------:R-:W-:Y:S01]  /*6810*/  ISETP.GT.U32.AND P3, PT, R29, R17, PT ;  /* 0x000000111d00720c */ /* 0x000fe20003f64070 */
[--C-:B------:R-:W-:Y:S02]  /*6820*/  @!P4 IMAD.IADD R22, R22, 0x1, -R29.reuse ;  /* 0x000000011616c824 */ /* 0x100fe400078e0a1d */
[--C-:B------:R-:W-:Y:S02]  /*6830*/  @!P2 IMAD.IADD R21, R21, 0x1, -R29.reuse ;  /* 0x000000011515a824 */ /* 0x100fe400078e0a1d */
[--C-:B------:R-:W-:Y:S01]  /*6840*/  @!P5 IMAD.IADD R20, R20, 0x1, -R29.reuse ;  /* 0x000000011414d824 */ /* 0x100fe200078e0a1d */
[----:B------:R0:W-:Y:S01]  /*6850*/  STL [R1+0x80], R22 ;  /* 0x0000801601007387 */ /* 0x0001e20000100800 */
[--C-:B------:R-:W-:Y:S02]  /*6860*/  @!P1 IMAD.IADD R19, R19, 0x1, -R29.reuse ;  /* 0x0000000113139824 */ /* 0x100fe400078e0a1d */
[--C-:B------:R-:W-:Y:S02]  /*6870*/  @!P0 IMAD.IADD R18, R18, 0x1, -R29.reuse ;  /* 0x0000000112128824 */ /* 0x100fe400078e0a1d */
[----:B------:R-:W-:-:S02]  /*6880*/  @!P6 IMAD.IADD R4, R4, 0x1, -R29 ;  /* 0x000000010404e824 */ /* 0x000fc400078e0a1d */
[----:B------:R-:W-:Y:S01]  /*6890*/  @!P3 IMAD.IADD R17, R17, 0x1, -R29 ;  /* 0x000000011111b824 */ /* 0x000fe200078e0a1d */
[----:B0-----:R-:W4:Y:S04]  /*68a0*/  LDL.LU R22, [R1+0xcac] ;  /* 0x000cac0001167983 */ /* 0x001f280000300800 */
[----:B------:R-:W-:Y:S04]  /*68b0*/  STL [R1+0x8c], R21 ;  /* 0x00008c1501007387 */ /* 0x000fe80000100800 */
[----:B------:R-:W-:Y:S04]  /*68c0*/  STL [R1+0x90], R20 ;  /* 0x0000901401007387 */ /* 0x000fe80000100800 */
[----:B------:R-:W-:Y:S04]  /*68d0*/  STL [R1+0x84], R19 ;  /* 0x0000841301007387 */ /* 0x000fe80000100800 */
[----:B------:R-:W-:Y:S04]  /*68e0*/  STL [R1+0x88], R18 ;  /* 0x0000881201007387 */ /* 0x000fe80000100800 */
[----:B------:R0:W-:Y:S04]  /*68f0*/  STL [R1+0x7c], R4 ;  /* 0x00007c0401007387 */ /* 0x0001e80000100800 */
[----:B------:R1:W-:Y:S04]  /*6900*/  STL [R1+0x78], R17 ;  /* 0x0000781101007387 */ /* 0x0003e80000100800 */
[----:B0-----:R-:W4:Y:S01]  /*6910*/  LDL R4, [R1+0x7bc] ;  /* 0x0007bc0001047983 */ /* 0x001f220000100800 */
[----:B------:R-:W-:-:S02]  /*6920*/  ISETP.GT.U32.AND P4, PT, R29, R16, PT ;  /* 0x000000101d00720c */ /* 0x000fc40003f84070 */
[C---:B------:R-:W-:Y:S01]  /*6930*/  ISETP.GT.U32.AND P2, PT, R29.reuse, R9, PT ;  /* 0x000000091d00720c */ /* 0x040fe20003f44070 */
[----:B------:R-:W4:Y:S01]  /*6940*/  LDL.LU R21, [R1+0xfc] ;  /* 0x0000fc0001157983 */ /* 0x000f220000300800 */
[C---:B------:R-:W-:Y:S02]  /*6950*/  ISETP.GT.U32.AND P5, PT, R29.reuse, R8, PT ;  /* 0x000000081d00720c */ /* 0x040fe40003fa4070 */
[C---:B------:R-:W-:Y:S01]  /*6960*/  ISETP.GT.U32.AND P1, PT, R29.reuse, R7, PT ;  /* 0x000000071d00720c */ /* 0x040fe20003f24070 */
[----:B------:R-:W4:Y:S01]  /*6970*/  LDL.LU R20, [R1+0x11c] ;  /* 0x00011c0001147983 */ /* 0x000f220000300800 */
[----:B------:R-:W-:-:S03]  /*6980*/  ISETP.GT.U32.AND P0, PT, R29, R6, PT ;  /* 0x000000061d00720c */ /* 0x000fc60003f04070 */
[----:B------:R-:W4:Y:S02]  /*6990*/  LDL.LU R19, [R1+0x124] ;  /* 0x0001240001137983 */ /* 0x000f240000300800 */
[--C-:B------:R-:W-:Y:S02]  /*69a0*/  @!P4 IMAD.IADD R16, R16, 0x1, -R29.reuse ;  /* 0x000000011010c824 */ /* 0x100fe400078e0a1d */
[--C-:B------:R-:W-:Y:S01]  /*69b0*/  @!P2 IMAD.IADD R9, R9, 0x1, -R29.reuse ;  /* 0x000000010909a824 */ /* 0x100fe200078e0a1d */
[----:B------:R-:W4:Y:S01]  /*69c0*/  LDL.LU R18, [R1+0x104] ;  /* 0x0001040001127983 */ /* 0x000f220000300800 */
[--C-:B------:R-:W-:Y:S02]  /*69d0*/  @!P5 IMAD.IADD R8, R8, 0x1, -R29.reuse ;  /* 0x000000010808d824 */ /* 0x100fe400078e0a1d */
[--C-:B------:R-:W-:Y:S01]  /*69e0*/  @!P1 IMAD.IADD R7, R7, 0x1, -R29.reuse ;  /* 0x0000000107079824 */ /* 0x100fe200078e0a1d */
[----:B-1----:R-:W4:Y:S01]  /*69f0*/  LDL.LU R17, [R1+0x10c] ;  /* 0x00010c0001117983 */ /* 0x002f220000300800 */
[----:B------:R-:W-:-:S02]  /*6a00*/  @!P0 IMAD.IADD R6, R6, 0x1, -R29 ;  /* 0x0000000106068824 */ /* 0x000fc400078e0a1d */
[----:B------:R-:W-:-:S04]  /*6a10*/  IMAD.HI.U32 R28, R3, R27, RZ ;  /* 0x0000001b031c7227 */ /* 0x000fc800078e00ff */
[----:B------:R-:W-:-:S04]  /*6a20*/  IMAD.MOV R28, RZ, RZ, -R28 ;  /* 0x000000ffff1c7224 */ /* 0x000fc800078e0a1c */
[C---:B------:R-:W-:Y:S01]  /*6a30*/  IMAD R27, R29.reuse, R28, R27 ;  /* 0x0000001c1d1b7224 */ /* 0x040fe200078e021b */
[C---:B--2---:R-:W-:Y:S02]  /*6a40*/  ISETP.GT.U32.AND P3, PT, R29.reuse, R5, PT ;  /* 0x000000051d00720c */ /* 0x044fe40003f64070 */
[C---:B---3--:R-:W-:Y:S02]  /*6a50*/  ISETP.GT.U32.AND P6, PT, R29.reuse, R2, PT ;  /* 0x000000021d00720c */ /* 0x048fe40003fc4070 */
[C---:B----4-:R-:W-:Y:S02]  /*6a60*/  ISETP.GT.U32.AND P4, PT, R29.reuse, R15, PT ;  /* 0x0000000f1d00720c */ /* 0x050fe40003f84070 */
[C---:B------:R-:W-:Y:S02]  /*6a70*/  ISETP.GT.U32.AND P2, PT, R29.reuse, R14, PT ;  /* 0x0000000e1d00720c */ /* 0x040fe40003f44070 */
[----:B------:R-:W-:-:S07]  /*6a80*/  ISETP.GT.U32.AND P5, PT, R29, R13, PT ;  /* 0x0000000d1d00720c */ /* 0x000fce0003fa4070 */
[--C-:B------:R-:W-:Y:S01]  /*6a90*/  @!P6 IMAD.IADD R2, R2, 0x1, -R29.reuse ;  /* 0x000000010202e824 */ /* 0x100fe200078e0a1d */
[----:B------:R-:W-:Y:S01]  /*6aa0*/  ISETP.GT.U32.AND P1, PT, R29, R12, PT ;  /* 0x0000000c1d00720c */ /* 0x000fe20003f24070 */
[--C-:B------:R-:W-:Y:S01]  /*6ab0*/  @!P3 IMAD.IADD R5, R5, 0x1, -R29.reuse ;  /* 0x000000010505b824 */ /* 0x100fe200078e0a1d */
[C---:B------:R-:W-:Y:S02]  /*6ac0*/  ISETP.GT.U32.AND P6, PT, R29.reuse, R16, PT ;  /* 0x000000101d00720c */ /* 0x040fe40003fc4070 */
[----:B------:R-:W-:Y:S01]  /*6ad0*/  ISETP.GT.U32.AND P0, PT, R29, R11, PT ;  /* 0x0000000b1d00720c */ /* 0x000fe20003f04070 */
[--C-:B------:R-:W-:Y:S01]  /*6ae0*/  @!P4 IMAD.IADD R15, R15, 0x1, -R29.reuse ;  /* 0x000000010f0fc824 */ /* 0x100fe200078e0a1d */
[C---:B------:R-:W-:Y:S01]  /*6af0*/  ISETP.GT.U32.AND P4, PT, R29.reuse, R9, PT ;  /* 0x000000091d00720c */ /* 0x040fe20003f84070 */
[--C-:B------:R-:W-:Y:S01]  /*6b00*/  @!P2 IMAD.IADD R14, R14, 0x1, -R29.reuse ;  /* 0x000000010e0ea824 */ /* 0x100fe200078e0a1d */
[----:B------:R-:W-:Y:S01]  /*6b10*/  ISETP.GT.U32.AND P2, PT, R29, R8, PT ;  /* 0x000000081d00720c */ /* 0x000fe20003f44070 */
[----:B------:R-:W-:Y:S01]  /*6b20*/  @!P5 IMAD.IADD R13, R13, 0x1, -R29 ;  /* 0x000000010d0dd824 */ /* 0x000fe200078e0a1d */
[----:B------:R-:W-:-:S03]  /*6b30*/  ISETP.GT.U32.AND P5, PT, R29, R7, PT ;  /* 0x000000071d00720c */ /* 0x000fc60003fa4070 */
[--C-:B------:R-:W-:Y:S01]  /*6b40*/  @!P1 IMAD.IADD R12, R12, 0x1, -R29.reuse ;  /* 0x000000010c0c9824 */ /* 0x100fe200078e0a1d */
[C---:B------:R-:W-:Y:S02]  /*6b50*/  ISETP.GT.U32.AND P1, PT, R29.reuse, R6, PT ;  /* 0x000000061d00720c */ /* 0x040fe40003f24070 */
[----:B------:R-:W-:Y:S01]  /*6b60*/  ISETP.GT.U32.AND P3, PT, R29, R10, PT ;  /* 0x0000000a1d00720c */ /* 0x000fe20003f64070 */
[--C-:B------:R-:W-:Y:S01]  /*6b70*/  @!P0 IMAD.IADD R11, R11, 0x1, -R29.reuse ;  /* 0x000000010b0b8824 */ /* 0x100fe200078e0a1d */
[----:B------:R-:W-:Y:S01]  /*6b80*/  ISETP.GT.U32.AND P0, PT, R29, R5, PT ;  /* 0x000000051d00720c */ /* 0x000fe20003f04070 */
[--C-:B------:R-:W-:Y:S02]  /*6b90*/  @!P6 IMAD.IADD R16, R16, 0x1, -R29.reuse ;  /* 0x000000011010e824 */ /* 0x100fe400078e0a1d */
[--C-:B------:R-:W-:Y:S02]  /*6ba0*/  @!P4 IMAD.IADD R9, R9, 0x1, -R29.reuse ;  /* 0x000000010909c824 */ /* 0x100fe400078e0a1d */
[--C-:B------:R-:W-:Y:S01]  /*6bb0*/  @!P2 IMAD.IADD R8, R8, 0x1, -R29.reuse ;  /* 0x000000010808a824 */ /* 0x100fe200078e0a1d */
[----:B------:R0:W-:Y:S01]  /*6bc0*/  STL [R1+0x1b0], R16 ;  /* 0x0001b01001007387 */ /* 0x0001e20000100800 */
[----:B------:R-:W-:-:S04]  /*6bd0*/  @!P5 IMAD.IADD R7, R7, 0x1, -R29 ;  /* 0x000000010707d824 */ /* 0x000fc800078e0a1d */
[--C-:B------:R-:W-:Y:S01]  /*6be0*/  @!P3 IMAD.IADD R10, R10, 0x1, -R29.reuse ;  /* 0x000000010a0ab824 */ /* 0x100fe200078e0a1d */
[----:B------:R-:W-:Y:S01]  /*6bf0*/  ISETP.GT.U32.AND P3, PT, R29, R2, PT ;  /* 0x000000021d00720c */ /* 0x000fe20003f64070 */
[--C-:B------:R-:W-:Y:S01]  /*6c00*/  @!P1 IMAD.IADD R6, R6, 0x1, -R29.reuse ;  /* 0x0000000106069824 */ /* 0x100fe200078e0a1d */
[----:B0-----:R-:W2:Y:S04]  /*6c10*/  LDL.LU R16, [R1+0x2c] ;  /* 0x00002c0001107983 */ /* 0x001ea80000300800 */
[----:B------:R0:W-:Y:S01]  /*6c20*/  STL [R1+0x1a4], R9 ;  /* 0x0001a40901007387 */ /* 0x0001e20000100800 */
[----:B------:R-:W-:-:S03]  /*6c30*/  @!P0 IMAD.IADD R5, R5, 0x1, -R29 ;  /* 0x0000000105058824 */ /* 0x000fc600078e0a1d */
[----:B------:R1:W-:Y:S04]  /*6c40*/  STL [R1+0x1a8], R8 ;  /* 0x0001a80801007387 */ /* 0x0003e80000100800 */
[----:B0-----:R-:W3:Y:S04]  /*6c50*/  LDL.LU R9, [R1+0xdc] ;  /* 0x0000dc0001097983 */ /* 0x001ee80000300800 */
[----:B------:R0:W-:Y:S04]  /*6c60*/  STL [R1+0x174], R7 ;  /* 0x0001740701007387 */ /* 0x0001e80000100800 */
[----:B-1----:R-:W4:Y:S04]  /*6c70*/  LDL.LU R8, [R1+0xe4] ;  /* 0x0000e40001087983 */ /* 0x002f280000300800 */
[----:B------:R1:W-:Y:S01]  /*6c80*/  STL [R1+0x194], R6 ;  /* 0x0001940601007387 */ /* 0x0003e20000100800 */
[----:B------:R-:W-:-:S03]  /*6c90*/  @!P3 IMAD.IADD R2, R2, 0x1, -R29 ;  /* 0x000000010202b824 */ /* 0x000fc600078e0a1d */
[----:B0-----:R-:W4:Y:S04]  /*6ca0*/  LDL.LU R7, [R1+0x28] ;  /* 0x0000280001077983 */ /* 0x001f280000300800 */
[----:B-1----:R-:W4:Y:S01]  /*6cb0*/  LDL.LU R6, [R1+0x24] ;  /* 0x0000240001067983 */ /* 0x002f220000300800 */
[----:B------:R-:W-:-:S03]  /*6cc0*/  IABS R28, R4 ;  /* 0x00000004001c7213 */ /* 0x000fc60000000000 */
[----:B------:R0:W-:Y:S04]  /*6cd0*/  STL [R1+0x198], R5 ;  /* 0x0001980501007387 */ /* 0x0001e80000100800 */
[----:B0-----:R-:W4:Y:S04]  /*6ce0*/  LDL.LU R5, [R1+0x20] ;  /* 0x0000200001057983 */ /* 0x001f280000300800 */
[----:B------:R-:W4:Y:S04]  /*6cf0*/  LDL.LU R4, [R1+0x1c] ;  /* 0x00001c0001047983 */ /* 0x000f280000300800 */
[----:B------:R0:W-:Y:S04]  /*6d00*/  STL [R1+0x17c], R2 ;  /* 0x00017c0201007387 */ /* 0x0001e80000100800 */
[----:B0-----:R-:W4:Y:S01]  /*6d10*/  LDL.LU R2, [R1+0x18] ;  /* 0x0000180001027983 */ /* 0x001f220000300800 */
[----:B------:R-:W-:-:S02]  /*6d20*/  ISETP.GT.U32.AND P4, PT, R29, R15, PT ;  /* 0x0000000f1d00720c */ /* 0x000fc40003f84070 */
[C---:B------:R-:W-:Y:S02]  /*6d30*/  ISETP.GT.U32.AND P2, PT, R29.reuse, R14, PT ;  /* 0x0000000e1d00720c */ /* 0x040fe40003f44070 */
[C---:B------:R-:W-:Y:S02]  /*6d40*/  ISETP.GT.U32.AND P6, PT, R29.reuse, R13, PT ;  /* 0x0000000d1d00720c */ /* 0x040fe40003fc4070 */
[C---:B------:R-:W-:Y:S02]  /*6d50*/  ISETP.GT.U32.AND P5, PT, R29.reuse, R12, PT ;  /* 0x0000000c1d00720c */ /* 0x040fe40003fa4070 */
[C---:B------:R-:W-:Y:S02]  /*6d60*/  ISETP.GT.U32.AND P0, PT, R29.reuse, R11, PT ;  /* 0x0000000b1d00720c */ /* 0x040fe40003f04070 */
[C---:B------:R-:W-:Y:S02]  /*6d70*/  ISETP.GT.U32.AND P1, PT, R29.reuse, R10, PT ;  /* 0x0000000a1d00720c */ /* 0x040fe40003f24070 */
[----:B------:R-:W-:Y:S01]  /*6d80*/  ISETP.GT.U32.AND P3, PT, R29, R21, PT ;  /* 0x000000151d00720c */ /* 0x000fe20003f64070 */
[--C-:B------:R-:W-:Y:S01]  /*6d90*/  @!P4 IMAD.IADD R15, R15, 0x1, -R29.reuse ;  /* 0x000000010f0fc824 */ /* 0x100fe200078e0a1d */
[C---:B------:R-:W-:Y:S01]  /*6da0*/  ISETP.GT.U32.AND P4, PT, R29.reuse, R20, PT ;  /* 0x000000141d00720c */ /* 0x040fe20003f84070 */
[--C-:B------:R-:W-:Y:S01]  /*6db0*/  @!P2 IMAD.IADD R14, R14, 0x1, -R29.reuse ;  /* 0x000000010e0ea824 */ /* 0x100fe200078e0a1d */
[----:B------:R-:W-:Y:S01]  /*6dc0*/  ISETP.GT.U32.AND P2, PT, R29, R19, PT ;  /* 0x000000131d00720c */ /* 0x000fe20003f44070 */
[--C-:B------:R-:W-:Y:S01]  /*6dd0*/  @!P6 IMAD.IADD R13, R13, 0x1, -R29.reuse ;  /* 0x000000010d0de824 */ /* 0x100fe200078e0a1d */
[C---:B------:R-:W-:Y:S01]  /*6de0*/  ISETP.GT.U32.AND P6, PT, R29.reuse, R18, PT ;  /* 0x000000121d00720c */ /* 0x040fe20003fc4070 */
[--C-:B------:R-:W-:Y:S01]  /*6df0*/  @!P5 IMAD.IADD R12, R12, 0x1, -R29.reuse ;  /* 0x000000010c0cd824 */ /* 0x100fe200078e0a1d */
[----:B------:R-:W-:Y:S01]  /*6e00*/  ISETP.GT.U32.AND P5, PT, R29, R17, PT ;  /* 0x000000111d00720c */ /* 0x000fe20003fa4070 */
[----:B------:R-:W-:-:S02]  /*6e10*/  @!P0 IMAD.IADD R11, R11, 0x1, -R29 ;  /* 0x000000010b0b8824 */ /* 0x000fc400078e0a1d */
[--C-:B------:R-:W-:Y:S02]  /*6e20*/  @!P1 IMAD.IADD R10, R10, 0x1, -R29.reuse ;  /* 0x000000010a0a9824 */ /* 0x100fe400078e0a1d */
[--C-:B------:R-:W-:Y:S02]  /*6e30*/  @!P3 IMAD.IADD R21, R21, 0x1, -R29.reuse ;  /* 0x000000011515b824 */ /* 0x100fe400078e0a1d */
[--C-:B------:R-:W-:Y:S02]  /*6e40*/  @!P4 IMAD.IADD R20, R20, 0x1, -R29.reuse ;  /* 0x000000011414c824 */ /* 0x100fe400078e0a1d */
[--C-:B------:R-:W-:Y:S02]  /*6e50*/  @!P2 IMAD.IADD R19, R19, 0x1, -R29.reuse ;  /* 0x000000011313a824 */ /* 0x100fe400078e0a1d */
[--C-:B------:R-:W-:Y:S02]  /*6e60*/  @!P6 IMAD.IADD R18, R18, 0x1, -R29.reuse ;  /* 0x000000011212e824 */ /* 0x100fe400078e0a1d */
[----:B------:R-:W-:Y:S01]  /*6e70*/  @!P5 IMAD.IADD R17, R17, 0x1, -R29 ;  /* 0x000000011111d824 */ /* 0x000fe200078e0a1d */
[----:B------:R0:W-:Y:S04]  /*6e80*/  STL [R1+0x184], R15 ;  /* 0x0001840f01007387 */ /* 0x0001e80000100800 */
[----:B------:R1:W-:Y:S04]  /*6e90*/  STL [R1+0x134], R14 ;  /* 0x0001340e01007387 */ /* 0x0003e80000100800 */
[----:B------:R1:W-:Y:S04]  /*6ea0*/  STL [R1+0x158], R13 ;  /* 0x0001580d01007387 */ /* 0x0003e80000100800 */
[----:B------:R1:W-:Y:S04]  /*6eb0*/  STL [R1+0x15c], R12 ;  /* 0x00015c0c01007387 */ /* 0x0003e80000100800 */
[----:B0-----:R-:W4:Y:S04]  /*6ec0*/  LDL.LU R15, [R1+0x14] ;  /* 0x00001400010f7983 */ /* 0x001f280000300800 */
[----:B------:R0:W-:Y:S04]  /*6ed0*/  STL [R1+0x140], R11 ;  /* 0x0001400b01007387 */ /* 0x0001e80000100800 */
[----:B-1----:R-:W4:Y:S04]  /*6ee0*/  LDL.LU R14, [R1+0x10] ;  /* 0x00001000010e7983 */ /* 0x002f280000300800 */
[----:B------:R-:W4:Y:S04]  /*6ef0*/  LDL.LU R13, [R1+0xc] ;  /* 0x00000c00010d7983 */ /* 0x000f280000300800 */
[----:B------:R1:W-:Y:S04]  /*6f00*/  STL [R1+0x144], R10 ;  /* 0x0001440a01007387 */ /* 0x0003e80000100800 */
[----:B------:R-:W4:Y:S04]  /*6f10*/  LDL.LU R12, [R1+0x8] ;  /* 0x00000800010c7983 */ /* 0x000f280000300800 */
[----:B0-----:R-:W4:Y:S04]  /*6f20*/  LDL.LU R11, [R1+0x4] ;  /* 0x00000400010b7983 */ /* 0x001f280000300800 */
[----:B-1----:R-:W4:Y:S01]  /*6f30*/  LDL.LU R10, [R1] ;  /* 0x00000000010a7983 */ /* 0x002f220000300800 */
[----:B--2---:R-:W-:-:S02]  /*6f40*/  ISETP.GT.U32.AND P0, PT, R29, R16, PT ;  /* 0x000000101d00720c */ /* 0x004fc40003f04070 */
[C---:B---3--:R-:W-:Y:S02]  /*6f50*/  ISETP.GT.U32.AND P1, PT, R29.reuse, R9, PT ;  /* 0x000000091d00720c */ /* 0x048fe40003f24070 */
[----:B----4-:R-:W-:-:S09]  /*6f60*/  ISETP.GT.U32.AND P3, PT, R29, R8, PT ;  /* 0x000000081d00720c */ /* 0x010fd20003f64070 */
[--C-:B------:R-:W-:Y:S01]  /*6f70*/  @!P0 IMAD.IADD R16, R16, 0x1, -R29.reuse ;  /* 0x0000000110108824 */ /* 0x100fe200078e0a1d */
[C---:B------:R-:W-:Y:S02]  /*6f80*/  ISETP.GT.U32.AND P4, PT, R29.reuse, R7, PT ;  /* 0x000000071d00720c */ /* 0x040fe40003f84070 */
[----:B------:R-:W-:Y:S01]  /*6f90*/  ISETP.GT.U32.AND P2, PT, R29, R6, PT ;  /* 0x000000061d00720c */ /* 0x000fe20003f44070 */
[--C-:B------:R-:W-:Y:S01]  /*6fa0*/  @!P1 IMAD.IADD R9, R9, 0x1, -R29.reuse ;  /* 0x0000000109099824 */ /* 0x100fe200078e0a1d */
[C---:B------:R-:W-:Y:S01]  /*6fb0*/  ISETP.GT.U32.AND P1, PT, R29.reuse, R21, PT ;  /* 0x000000151d00720c */ /* 0x040fe20003f24070 */
[----:B------:R-:W-:Y:S01]  /*6fc0*/  @!P3 IMAD.IADD R8, R8, 0x1, -R29 ;  /* 0x000000010808b824 */ /* 0x000fe200078e0a1d */
[C---:B------:R-:W-:Y:S02]  /*6fd0*/  ISETP.GT.U32.AND P3, PT, R29.reuse, R20, PT ;  /* 0x000000141d00720c */ /* 0x040fe40003f64070 */
[C---:B------:R-:W-:Y:S02]  /*6fe0*/  ISETP.GT.U32.AND P6, PT, R29.reuse, R5, PT ;  /* 0x000000051d00720c */ /* 0x040fe40003fc4070 */
[----:B------:R-:W-:-:S03]  /*6ff0*/  ISETP.GT.U32.AND P5, PT, R29, R4, PT ;  /* 0x000000041d00720c */ /* 0x000fc60003fa4070 */
[--C-:B------:R-:W-:Y:S01]  /*7000*/  @!P4 IMAD.IADD R7, R7, 0x1, -R29.reuse ;  /* 0x000000010707c824 */ /* 0x100fe200078e0a1d */
[C---:B------:R-:W-:Y:S01]  /*7010*/  ISETP.GT.U32.AND P4, PT, R29.reuse, R19, PT ;  /* 0x000000131d00720c */ /* 0x040fe20003f84070 */
[----:B------:R-:W-:Y:S01]  /*7020*/  @!P2 IMAD.IADD R6, R6, 0x1, -R29 ;  /* 0x000000010606a824 */ /* 0x000fe200078e0a1d */
[C---:B------:R-:W-:Y:S02]  /*7030*/  ISETP.GT.U32.AND P2, PT, R29.reuse, R18, PT ;  /* 0x000000121d00720c */ /* 0x040fe40003f44070 */
[----:B------:R-:W-:-:S03]  /*7040*/  ISETP.GT.U32.AND P0, PT, R29, R2, PT ;  /* 0x000000021d00720c */ /* 0x000fc60003f04070 */
[--C-:B------:R-:W-:Y:S01]  /*7050*/  @!P6 IMAD.IADD R5, R5, 0x1, -R29.reuse ;  /* 0x000000010505e824 */ /* 0x100fe200078e0a1d */
[C---:B------:R-:W-:Y:S01]  /*7060*/  ISETP.GT.U32.AND P6, PT, R29.reuse, R17, PT ;  /* 0x000000111d00720c */ /* 0x040fe20003fc4070 */
[--C-:B------:R-:W-:Y:S01]  /*7070*/  @!P5 IMAD.IADD R4, R4, 0x1, -R29.reuse ;  /* 0x000000010404d824 */ /* 0x100fe200078e0a1d */
[----:B------:R-:W-:Y:S01]  /*7080*/  ISETP.GT.U32.AND P5, PT, R29, R16, PT ;  /* 0x000000101d00720c */ /* 0x000fe20003fa4070 */
[--C-:B------:R-:W-:Y:S01]  /*7090*/  @!P1 IMAD.IADD R21, R21, 0x1, -R29.reuse ;  /* 0x0000000115159824 */ /* 0x100fe200078e0a1d */
[C---:B------:R-:W-:Y:S01]  /*70a0*/  ISETP.GT.U32.AND P1, PT, R29.reuse, R8, PT ;  /* 0x000000081d00720c */ /* 0x040fe20003f24070 */
[----:B------:R-:W-:Y:S01]  /*70b0*/  @!P3 IMAD.IADD R20, R20, 0x1, -R29 ;  /* 0x000000011414b824 */ /* 0x000fe200078e0a1d */
[----:B------:R-:W-:-:S03]  /*70c0*/  ISETP.GT.U32.AND P3, PT, R29, R7, PT ;  /* 0x000000071d00720c */ /* 0x000fc60003f64070 */
[--C-:B------:R-:W-:Y:S01]  /*70d0*/  @!P0 IMAD.IADD R2, R2, 0x1, -R29.reuse ;  /* 0x0000000102028824 */ /* 0x100fe200078e0a1d */
[----:B------:R-:W-:Y:S01]  /*70e0*/  ISETP.GT.U32.AND P0, PT, R29, R9, PT ;  /* 0x000000091d00720c */ /* 0x000fe20003f04070 */
[--C-:B------:R-:W-:Y:S01]  /*70f0*/  @!P4 IMAD.IADD R19, R19, 0x1, -R29.reuse ;  /* 0x000000011313c824 */ /* 0x100fe200078e0a1d */
[----:B------:R0:W-:Y:S01]  /*7100*/  STL [R1+0xfc], R21 ;  /* 0x0000fc1501007387 */ /* 0x0001e20000100800 */
[--C-:B------:R-:W-:Y:S01]  /*7110*/  @!P2 IMAD.IADD R18, R18, 0x1, -R29.reuse ;  /* 0x000000011212a824 */ /* 0x100fe200078e0a1d */
[----:B------:R-:W-:Y:S01]  /*7120*/  ISETP.GT.U32.AND P2, PT, R29, R6, PT ;  /* 0x000000061d00720c */ /* 0x000fe20003f44070 */
[--C-:B------:R-:W-:Y:S01]  /*7130*/  @!P6 IMAD.IADD R17, R17, 0x1, -R29.reuse ;  /* 0x000000011111e824 */ /* 0x100fe200078e0a1d */
[C---:B------:R-:W-:Y:S01]  /*7140*/  ISETP.GT.U32.AND P4, PT, R29.reuse, R5, PT ;  /* 0x000000051d00720c */ /* 0x040fe20003f84070 */
[--C-:B------:R-:W-:Y:S01]  /*7150*/  @!P5 IMAD.IADD R16, R16, 0x1, -R29.reuse ;  /* 0x000000011010d824 */ /* 0x100fe200078e0a1d */
[C---:B------:R-:W-:Y:S01]  /*7160*/  ISETP.GT.U32.AND P5, PT, R29.reuse, R4, PT ;  /* 0x000000041d00720c */ /* 0x040fe20003fa4070 */
[----:B0-----:R-:W2:Y:S04]  /*7170*/  LDL.LU R21, [R1+0xca8] ;  /* 0x000ca80001157983 */ /* 0x001ea80000300800 */
[----:B------:R0:W-:Y:S01]  /*7180*/  STL [R1+0x11c], R20 ;  /* 0x00011c1401007387 */ /* 0x0001e20000100800 */
[----:B------:R-:W-:Y:S01]  /*7190*/  ISETP.GT.U32.AND P6, PT, R29, R2, PT ;  /* 0x000000021d00720c */ /* 0x000fe20003fc4070 */
[----:B------:R-:W-:-:S02]  /*71a0*/  @!P0 IMAD.IADD R9, R9, 0x1, -R29 ;  /* 0x0000000109098824 */ /* 0x000fc400078e0a1d */
[--C-:B------:R-:W-:Y:S01]  /*71b0*/  @!P1 IMAD.IADD R8, R8, 0x1, -R29.reuse ;  /* 0x0000000108089824 */ /* 0x100fe200078e0a1d */
[----:B0-----:R-:W3:Y:S04]  /*71c0*/  LDL.LU R20, [R1+0xca4] ;  /* 0x000ca40001147983 */ /* 0x001ee80000300800 */
[----:B------:R0:W-:Y:S01]  /*71d0*/  STL [R1+0x124], R19 ;  /* 0x0001241301007387 */ /* 0x0001e20000100800 */
[----:B------:R-:W-:-:S03]  /*71e0*/  @!P3 IMAD.IADD R7, R7, 0x1, -R29 ;  /* 0x000000010707b824 */ /* 0x000fc600078e0a1d */
[----:B0-----:R-:W4:Y:S04]  /*71f0*/  LDL.LU R19, [R1+0xca0] ;  /* 0x000ca00001137983 */ /* 0x001f280000300800 */
[----:B------:R0:W-:Y:S01]  /*7200*/  STL [R1+0x104], R18 ;  /* 0x0001041201007387 */ /* 0x0001e20000100800 */
[----:B------:R-:W-:-:S03]  /*7210*/  @!P2 IMAD.IADD R6, R6, 0x1, -R29 ;  /* 0x000000010606a824 */ /* 0x000fc600078e0a1d */
[----:B0-----:R-:W2:Y:S04]  /*7220*/  LDL.LU R18, [R1+0xc9c] ;  /* 0x000c9c0001127983 */ /* 0x001ea80000300800 */
        /* <DEDUP_REMOVED lines=9> */
[----:B------:R0:W-:Y:S04]  /*72c0*/  STL [R1+0xe4], R8 ;  /* 0x0000e40801007387 */ /* 0x0001e80000100800 */
[----:B0-----:R-:W2:Y:S04]  /*72d0*/  LDL.LU R8, [R1+0xc8c] ;  /* 0x000c8c0001087983 */ /* 0x001ea80000300800 */
[----:B------:R0:W-:Y:S04]  /*72e0*/  STL [R1+0x28], R7 ;  /* 0x0000280701007387 */ /* 0x0001e80000100800 */
[----:B0-----:R-:W2:Y:S04]  /*72f0*/  LDL.LU R7, [R1+0xc88] ;  /* 0x000c880001077983 */ /* 0x001ea80000300800 */
[----:B------:R0:W-:Y:S04]  /*7300*/  STL [R1+0x24], R6 ;  /* 0x0000240601007387 */ /* 0x0001e80000100800 */
[----:B0-----:R-:W3:Y:S04]  /*7310*/  LDL.LU R6, [R1+0xc84] ;  /* 0x000c840001067983 */ /* 0x001ee80000300800 */
[----:B------:R0:W-:Y:S04]  /*7320*/  STL [R1+0x20], R5 ;  /* 0x0000200501007387 */ /* 0x0001e80000100800 */
[----:B0-----:R-:W4:Y:S04]  /*7330*/  LDL.LU R5, [R1+0xc80] ;  /* 0x000c800001057983 */ /* 0x001f280000300800 */
[----:B------:R0:W-:Y:S04]  /*7340*/  STL [R1+0x1c], R4 ;  /* 0x00001c0401007387 */ /* 0x0001e80000100800 */
[----:B0-----:R-:W4:Y:S04]  /*7350*/  LDL.LU R4, [R1+0xc7c] ;  /* 0x000c7c0001047983 */ /* 0x001f280000300800 */
[----:B------:R0:W-:Y:S04]  /*7360*/  STL [R1+0x18], R2 ;  /* 0x0000180201007387 */ /* 0x0001e80000100800 */
[----:B0-----:R-:W4:Y:S01]  /*7370*/  LDL.LU R2, [R1+0xc78] ;  /* 0x000c780001027983 */ /* 0x001f220000300800 */
[----:B------:R-:W-:-:S02]  /*7380*/  ISETP.GT.U32.AND P0, PT, R29, R15, PT ;  /* 0x0000000f1d00720c */ /* 0x000fc40003f04070 */
[C---:B------:R-:W-:Y:S02]  /*7390*/  ISETP.GT.U32.AND P1, PT, R29.reuse, R14, PT ;  /* 0x0000000e1d00720c */ /* 0x040fe40003f24070 */
[C---:B------:R-:W-:Y:S02]  /*73a0*/  ISETP.GT.U32.AND P3, PT, R29.reuse, R13, PT ;  /* 0x0000000d1d00720c */ /* 0x040fe40003f64070 */
[C---:B------:R-:W-:Y:S02]  /*73b0*/  ISETP.GT.U32.AND P2, PT, R29.reuse, R12, PT ;  /* 0x0000000c1d00720c */ /* 0x040fe40003f44070 */
[----:B------:R-:W-:-:S05]  /*73c0*/  ISETP.GT.U32.AND P4, PT, R29, R11, PT ;  /* 0x0000000b1d00720c */ /* 0x000fca0003f84070 */
[--C-:B------:R-:W-:Y:S02]  /*73d0*/  @!P0 IMAD.IADD R15, R15, 0x1, -R29.reuse ;  /* 0x000000010f0f8824 */ /* 0x100fe400078e0a1d */
[--C-:B------:R-:W-:Y:S02]  /*73e0*/  @!P1 IMAD.IADD R14, R14, 0x1, -R29.reuse ;  /* 0x000000010e0e9824 */ /* 0x100fe400078e0a1d */
[--C-:B------:R-:W-:Y:S02]  /*73f0*/  @!P3 IMAD.IADD R13, R13, 0x1, -R29.reuse ;  /* 0x000000010d0db824 */ /* 0x100fe400078e0a1d */
[--C-:B------:R-:W-:Y:S02]  /*7400*/  @!P2 IMAD.IADD R12, R12, 0x1, -R29.reuse ;  /* 0x000000010c0ca824 */ /* 0x100fe400078e0a1d */
[----:B------:R-:W-:Y:S01]  /*7410*/  @!P4 IMAD.IADD R11, R11, 0x1, -R29 ;  /* 0x000000010b0bc824 */ /* 0x000fe200078e0a1d */
[----:B------:R-:W-:-:S13]  /*7420*/  ISETP.GT.U32.AND P5, PT, R29, R10, PT ;  /* 0x0000000a1d00720c */ /* 0x000fda0003fa4070 */
[----:B------:R-:W-:Y:S01]  /*7430*/  @!P5 IMAD.IADD R10, R10, 0x1, -R29 ;  /* 0x000000010a0ad824 */ /* 0x000fe200078e0a1d */
[C---:B--2---:R-:W-:Y:S02]  /*7440*/  ISETP.GT.U32.AND P2, PT, R29.reuse, R7, PT ;  /* 0x000000071d00720c */ /* 0x044fe40003f44070 */
[C---:B---3--:R-:W-:Y:S02]  /*7450*/  ISETP.GT.U32.AND P3, PT, R29.reuse, R6, PT ;  /* 0x000000061d00720c */ /* 0x048fe40003f64070 */
[C---:B----4-:R-:W-:Y:S02]  /*7460*/  ISETP.GT.U32.AND P1, PT, R29.reuse, R5, PT ;  /* 0x000000051d00720c */ /* 0x050fe40003f24070 */
[C---:B------:R-:W-:Y:S02]  /*7470*/  ISETP.GT.U32.AND P0, PT, R29.reuse, R4, PT ;  /* 0x000000041d00720c */ /* 0x040fe40003f04070 */
[----:B------:R-:W-:-:S11]  /*7480*/  ISETP.GT.U32.AND P6, PT, R29, R2, PT ;  /* 0x000000021d00720c */ /* 0x000fd60003fc4070 */
[--C-:B------:R-:W-:Y:S01]  /*7490*/  @!P0 IMAD.IADD R4, R4, 0x1, -R29.reuse ;  /* 0x0000000104048824 */ /* 0x100fe200078e0a1d */
[----:B------:R-:W-:Y:S01]  /*74a0*/  ISETP.GT.U32.AND P0, PT, R29, R14, PT ;  /* 0x0000000e1d00720c */ /* 0x000fe20003f04070 */
[--C-:B------:R-:W-:Y:S01]  /*74b0*/  @!P1 IMAD.IADD R5, R5, 0x1, -R29.reuse ;  /* 0x0000000105059824 */ /* 0x100fe200078e0a1d */
[C---:B------:R-:W-:Y:S01]  /*74c0*/  ISETP.GT.U32.AND P1, PT, R29.reuse, R13, PT ;  /* 0x0000000d1d00720c */ /* 0x040fe20003f24070 */
[--C-:B------:R-:W-:Y:S01]  /*74d0*/  @!P3 IMAD.IADD R6, R6, 0x1, -R29.reuse ;  /* 0x000000010606b824 */ /* 0x100fe200078e0a1d */
[C---:B------:R-:W-:Y:S01]  /*74e0*/  ISETP.GT.U32.AND P3, PT, R29.reuse, R12, PT ;  /* 0x0000000c1d00720c */ /* 0x040fe20003f64070 */
[--C-:B------:R-:W-:Y:S01]  /*74f0*/  @!P6 IMAD.IADD R2, R2, 0x1, -R29.reuse ;  /* 0x000000010202e824 */ /* 0x100fe200078e0a1d */
[----:B------:R-:W-:Y:S01]  /*7500*/  ISETP.GT.U32.AND P6, PT, R29, R15, PT ;  /* 0x0000000f1d00720c */ /* 0x000fe20003fc4070 */
[----:B------:R-:W-:Y:S01]  /*7510*/  @!P2 IMAD.IADD R7, R7, 0x1, -R29 ;  /* 0x000000010707a824 */ /* 0x000fe200078e0a1d */
[----:B------:R-:W-:-:S05]  /*7520*/  ISETP.GT.U32.AND P2, PT, R29, R11, PT ;  /* 0x0000000b1d00720c */ /* 0x000fca0003f44070 */
[--C-:B------:R-:W-:Y:S01]  /*7530*/  @!P0 IMAD.IADD R14, R14, 0x1, -R29.reuse ;  /* 0x000000010e0e8824 */ /* 0x100fe200078e0a1d */
[----:B------:R-:W-:Y:S01]  /*7540*/  ISETP.GT.U32.AND P4, PT, R29, R8, PT ;  /* 0x000000081d00720c */ /* 0x000fe20003f84070 */
[--C-:B------:R-:W-:Y:S02]  /*7550*/  @!P1 IMAD.IADD R13, R13, 0x1, -R29.reuse ;  /* 0x000000010d0d9824 */ /* 0x100fe400078e0a1d */
[--C-:B------:R-:W-:Y:S02]  /*7560*/  @!P3 IMAD.IADD R12, R12, 0x1, -R29.reuse ;  /* 0x000000010c0cb824 */ /* 0x100fe400078e0a1d */
[--C-:B------:R-:W-:Y:S02]  /*7570*/  @!P6 IMAD.IADD R15, R15, 0x1, -R29.reuse ;  /* 0x000000010f0fe824 */ /* 0x100fe400078e0a1d */
[----:B------:R-:W-:-:S03]  /*7580*/  @!P2 IMAD.IADD R11, R11, 0x1, -R29 ;  /* 0x000000010b0ba824 */ /* 0x000fc600078e0a1d */
[----:B------:R0:W-:Y:S04]  /*7590*/  STL [R1+0x14], R15 ;  /* 0x0000140f01007387 */ /* 0x0001e80000100800 */
[----:B0-----:R-:W2:Y:S04]  /*75a0*/  LDL.LU R15, [R1+0xc74] ;  /* 0x000c7400010f7983 */ /* 0x001ea80000300800 */
[----:B------:R0:W-:Y:S04]  /*75b0*/  STL [R1+0x10], R14 ;  /* 0x0000100e01007387 */ /* 0x0001e80000100800 */
[----:B0-----:R-:W3:Y:S04]  /*75c0*/  LDL.LU R14, [R1+0xc70] ;  /* 0x000c7000010e7983 */ /* 0x001ee80000300800 */
[----:B------:R0:W-:Y:S01]  /*75d0*/  STL [R1+0xc], R13 ;  /* 0x00000c0d01007387 */ /* 0x0001e20000100800 */
[----:B------:R-:W-:-:S03]  /*75e0*/  @!P4 IMAD.IADD R8, R8, 0x1, -R29 ;  /* 0x000000010808c824 */ /* 0x000fc600078e0a1d */
[----:B0-----:R-:W4:Y:S04]  /*75f0*/  LDL.LU R13, [R1+0xc6c] ;  /* 0x000c6c00010d7983 */ /* 0x001f280000300800 */
[----:B------:R0:W-:Y:S01]  /*7600*/  STL [R1+0x8], R12 ;  /* 0x0000080c01007387 */ /* 0x0001e20000100800 */
[----:B------:R-:W-:-:S03]  /*7610*/  ISETP.GT.U32.AND P4, PT, R29, R10, PT ;  /* 0x0000000a1d00720c */ /* 0x000fc60003f84070 */
[----:B0-----:R-:W2:Y:S04]  /*7620*/  LDL.LU R12, [R1+0xc68] ;  /* 0x000c6800010c7983 */ /* 0x001ea80000300800 */
[----:B------:R0:W-:Y:S04]  /*7630*/  STL [R1+0x4], R11 ;  /* 0x0000040b01007387 */ /* 0x0001e80000100800 */
[----:B0-----:R-:W3:Y:S02]  /*7640*/  LDL.LU R11, [R1+0xc64] ;  /* 0x000c6400010b7983 */ /* 0x001ee40000300800 */
[----:B------:R-:W-:-:S05]  /*7650*/  @!P4 IMAD.IADD R10, R10, 0x1, -R29 ;  /* 0x000000010a0ac824 */ /* 0x000fca00078e0a1d */
[----:B------:R0:W-:Y:S04]  /*7660*/  STL [R1], R10 ;  /* 0x0000000a01007387 */ /* 0x0001e80000100800 */
[----:B0-----:R-:W3:Y:S01]  /*7670*/  LDL.LU R10, [R1+0xc60] ;  /* 0x000c6000010a7983 */ /* 0x001ee20000300800 */
[C---:B------:R-:W-:Y:S02]  /*7680*/  ISETP.GT.U32.AND P1, PT, R29.reuse, R5, PT ;  /* 0x000000051d00720c */ /* 0x040fe40003f24070 */
[C---:B------:R-:W-:Y:S02]  /*7690*/  ISETP.GT.U32.AND P3, PT, R29.reuse, R6, PT ;  /* 0x000000061d00720c */ /* 0x040fe40003f64070 */
[C---:B------:R-:W-:Y:S02]  /*76a0*/  ISETP.GT.U32.AND P2, PT, R29.reuse, R7, PT ;  /* 0x000000071d00720c */ /* 0x040fe40003f44070 */
[----:B------:R-:W-:-:S07]  /*76b0*/  ISETP.GT.U32.AND P5, PT, R29, R9, PT ;  /* 0x000000091d00720c */ /* 0x000fce0003fa4070 */
[--C-:B------:R-:W-:Y:S02]  /*76c0*/  @!P1 IMAD.IADD R5, R5, 0x1, -R29.reuse ;  /* 0x0000000105059824 */ /* 0x100fe400078e0a1d */
[--C-:B------:R-:W-:Y:S02]  /*76d0*/  @!P3 IMAD.IADD R6, R6, 0x1, -R29.reuse ;  /* 0x000000010606b824 */ /* 0x100fe400078e0a1d */
[--C-:B------:R-:W-:Y:S02]  /*76e0*/  @!P2 IMAD.IADD R7, R7, 0x1, -R29.reuse ;  /* 0x000000010707a824 */ /* 0x100fe400078e0a1d */
[----:B------:R-:W-:Y:S01]  /*76f0*/  @!P5 IMAD.IADD R9, R9, 0x1, -R29 ;  /* 0x000000010909d824 */ /* 0x000fe200078e0a1d */
[C---:B------:R-:W-:Y:S02]  /*7700*/  ISETP.GT.U32.AND P5, PT, R29.reuse, R2, PT ;  /* 0x000000021d00720c */ /* 0x040fe40003fa4070 */
[----:B------:R-:W-:Y:S01]  /*7710*/  ISETP.GT.U32.AND P0, PT, R29, R4, PT ;  /* 0x000000041d00720c */ /* 0x000fe20003f04070 */
[----:B------:R-:W-:-:S04]  /*7720*/  IMAD.HI.U32 R3, R3, R28, RZ ;  /* 0x0000001c03037227 */ /* 0x000fc800078e00ff */
[----:B------:R-:W-:-:S06]  /*7730*/  IMAD.MOV R3, RZ, RZ, -R3 ;  /* 0x000000ffff037224 */ /* 0x000fcc00078e0a03 */
[--C-:B------:R-:W-:Y:S02]  /*7740*/  @!P5 IMAD.IADD R2, R2, 0x1, -R29.reuse ;  /* 0x000000010202d824 */ /* 0x100fe400078e0a1d */
[----:B------:R-:W-:-:S03]  /*7750*/  @!P0 IMAD.IADD R4, R4, 0x1, -R29 ;  /* 0x0000000104048824 */ /* 0x000fc600078e0a1d */
[----:B------:R-:W-:Y:S04]  /*7760*/  STL [R1+0xc3c], R2 ;  /* 0x000c3c0201007387 */ /* 0x000fe80000100800 */
[----:B------:R-:W-:Y:S04]  /*7770*/  STL [R1+0xc40], R4 ;  /* 0x000c400401007387 */ /* 0x000fe80000100800 */
[----:B------:R-:W-:Y:S01]  /*7780*/  STL [R1+0xc38], R5 ;  /* 0x000c380501007387 */ /* 0x000fe20000100800 */
[----:B------:R-:W-:-:S03]  /*7790*/  IMAD R28, R29, R3, R28 ;  /* 0x000000031d1c7224 */ /* 0x000fc600078e021c */
[----:B------:R0:W-:Y:S04]  /*77a0*/  STL [R1+0xc44], R6 ;  /* 0x000c440601007387 */ /* 0x0001e80000100800 */
[----:B------:R-:W1:Y:S04]  /*77b0*/  S2R R3, SR_TID.X ;  /* 0x0000000000037919 */ /* 0x000e680000002100 */
[----:B0-----:R-:W0:Y:S01]  /*77c0*/  S2R R6, SR_TID.X ;  /* 0x0000000000067919 */ /* 0x001e220000002100 */
[C---:B------:R-:W-:Y:S02]  /*77d0*/  ISETP.GT.U32.AND P4, PT, R29.reuse, R8, PT ;  /* 0x000000081d00720c */ /* 0x040fe40003f84070 */
[----:B------:R-:W-:Y:S01]  /*77e0*/  ISETP.GT.U32.AND P6, PT, R29, R9, PT ;  /* 0x000000091d00720c */ /* 0x000fe20003fc4070 */
[----:B------:R0:W-:Y:S10]  /*77f0*/  STL [R1+0xc48], R7 ;  /* 0x000c480701007387 */ /* 0x0001f40000100800 */
[----:B------:R-:W-:-:S02]  /*7800*/  @!P4 IMAD.IADD R8, R8, 0x1, -R29 ;  /* 0x000000010808c824 */ /* 0x000fc400078e0a1d */
[----:B------:R-:W-:Y:S01]  /*7810*/  @!P6 IMAD.IADD R9, R9, 0x1, -R29 ;  /* 0x000000010909e824 */ /* 0x000fe200078e0a1d */
[----:B-1----:R-:W-:Y:S02]  /*7820*/  LOP3.LUT P0, RZ, R3, 0x40, RZ, 0xc0, !PT ;  /* 0x0000004003ff7812 */ /* 0x002fe4000780c0ff */
[----:B------:R1:W-:Y:S01]  /*7830*/  STL [R1+0xc4c], R8 ;  /* 0x000c4c0801007387 */ /* 0x0003e20000100800 */
[----:B0-----:R-:W-:-:S03]  /*7840*/  IMAD.SHL.U32 R4, R6, 0x20, RZ ;  /* 0x0000002006047824 */ /* 0x001fc600078e00ff */
[----:B------:R0:W-:Y:S01]  /*7850*/  STL [R1+0xc50], R9 ;  /* 0x000c500901007387 */ /* 0x0001e20000100800 */
[----:B------:R-:W-:-:S03]  /*7860*/  LOP3.LUT R3, R6, 0x7, RZ, 0xc0, !PT ;  /* 0x0000000706037812 */ /* 0x000fc600078ec0ff */
[----:B------:R-:W3:Y:S01]  /*7870*/  LDL R7, [R1+0x38c] ;  /* 0x00038c0001077983 */ /* 0x000ee20000100800 */
[----:B-1----:R-:W-:-:S03]  /*7880*/  IMAD.SHL.U32 R8, R6, 0x2, RZ ;  /* 0x0000000206087824 */ /* 0x002fc600078e00ff */
[----:B0-----:R-:W3:Y:S04]  /*7890*/  LDL R9, [R1+0xa24] ;  /* 0x000a240001097983 */ /* 0x001ee80000100800 */
[----:B------:R-:W-:Y:S01]  /*78a0*/  STL [R1+0x838], R4 ;  /* 0x0008380401007387 */ /* 0x000fe20000100800 */
[----:B------:R-:W-:-:S05]  /*78b0*/  IMAD.SHL.U32 R5, R3, 0x10, RZ ;  /* 0x0000001003057824 */ /* 0x000fca00078e00ff */
[----:B------:R-:W-:Y:S02]  /*78c0*/  LOP3.LUT R3, R5, 0x30, R8, 0x78, !PT ;  /* 0x0000003005037812 */ /* 0x000fe400078e7808 */
[C---:B----4-:R-:W-:Y:S02]  /*78d0*/  ISETP.GT.U32.AND P2, PT, R29.reuse, R13, PT ;  /* 0x0000000d1d00720c */ /* 0x050fe40003f44070 */
[C---:B--2---:R-:W-:Y:S02]  /*78e0*/  ISETP.GT.U32.AND P3, PT, R29.reuse, R12, PT ;  /* 0x0000000c1d00720c */ /* 0x044fe40003f64070 */
[----:B---3--:R-:W-:-:S11]  /*78f0*/  ISETP.GT.U32.AND P1, PT, R29, R11, PT ;  /* 0x0000000b1d00720c */ /* 0x008fd60003f24070 */
[--C-:B------:R-:W-:Y:S01]  /*7900*/  @!P3 IMAD.IADD R12, R12, 0x1, -R29.reuse ;  /* 0x000000010c0cb824 */ /* 0x100fe200078e0a1d */
[----:B------:R-:W-:Y:S01]  /*7910*/  ISETP.GT.U32.AND P3, PT, R29, R18, PT ;  /* 0x000000121d00720c */ /* 0x000fe20003f64070 */
[--C-:B------:R-:W-:Y:S01]  /*7920*/  @!P2 IMAD.IADD R13, R13, 0x1, -R29.reuse ;  /* 0x000000010d0da824 */ /* 0x100fe200078e0a1d */
[----:B------:R-:W-:Y:S01]  /*7930*/  ISETP.GT.U32.AND P2, PT, R29, R19, PT ;  /* 0x000000131d00720c */ /* 0x000fe20003f44070 */
        /* <DEDUP_REMOVED lines=8> */
[----:B------:R-:W-:Y:S01]  /*79c0*/  ISETP.GT.U32.AND P1, PT, R29, R23, PT ;  /* 0x000000171d00720c */ /* 0x000fe20003f24070 */
[----:B------:R-:W-:-:S08]  /*79d0*/  @!P5 IMAD.IADD R10, R10, 0x1, -R29 ;  /* 0x000000010a0ad824 */ /* 0x000fd000078e0a1d */
[--C-:B------:R-:W-:Y:S01]  /*79e0*/  @!P3 IMAD.IADD R24, R24, 0x1, -R29.reuse ;  /* 0x000000011818b824 */ /* 0x100fe200078e0a1d */
[----:B------:R-:W-:Y:S01]  /*79f0*/  ISETP.GT.U32.AND P3, PT, R29, R11, PT ;  /* 0x0000000b1d00720c */ /* 0x000fe20003f64070 */
[--C-:B------:R-:W-:Y:S01]  /*7a00*/  @!P2 IMAD.IADD R25, R25, 0x1, -R29.reuse ;  /* 0x000000011919a824 */ /* 0x100fe200078e0a1d */
[----:B------:R-:W-:Y:S01]  /*7a10*/  ISETP.GT.U32.AND P2, PT, R29, R12, PT ;  /* 0x0000000c1d00720c */ /* 0x000fe20003f44070 */
[----:B------:R-:W-:Y:S01]  /*7a20*/  @!P1 IMAD.IADD R23, R23, 0x1, -R29 ;  /* 0x0000000117179824 */ /* 0x000fe200078e0a1d */
[----:B------:R-:W-:-:S09]  /*7a30*/  ISETP.GT.U32.AND P1, PT, R29, R10, PT ;  /* 0x0000000a1d00720c */ /* 0x000fd20003f24070 */
[--C-:B------:R-:W-:Y:S02]  /*7a40*/  @!P3 IMAD.IADD R11, R11, 0x1, -R29.reuse ;  /* 0x000000010b0bb824 */ /* 0x100fe400078e0a1d */
[--C-:B------:R-:W-:Y:S02]  /*7a50*/  @!P2 IMAD.IADD R12, R12, 0x1, -R29.reuse ;  /* 0x000000010c0ca824 */ /* 0x100fe400078e0a1d */
[----:B------:R-:W-:-:S05]  /*7a60*/  @!P1 IMAD.IADD R10, R10, 0x1, -R29 ;  /* 0x000000010a0a9824 */ /* 0x000fca00078e0a1d */
[----:B------:R-:W-:Y:S04]  /*7a70*/  STL [R1+0xc54], R10 ;  /* 0x000c540a01007387 */ /* 0x000fe80000100800 */
[----:B------:R-:W-:Y:S04]  /*7a80*/  STL [R1+0xc58], R11 ;  /* 0x000c580b01007387 */ /* 0x000fe80000100800 */
[----:B------:R0:W-:Y:S04]  /*7a90*/  STL [R1+0xc5c], R12 ;  /* 0x000c5c0c01007387 */ /* 0x0001e80000100800 */
[----:B------:R-:W2:Y:S01]  /*7aa0*/  LDL R8, [R1+0xa30] ;  /* 0x000a300001087983 */ /* 0x000ea20000100800 */
[----:B0-----:R-:W-:-:S02]  /*7ab0*/  LOP3.LUT R12, R6, 0x7, RZ, 0xc0, !PT ;  /* 0x00000007060c7812 */ /* 0x001fc400078ec0ff */
[----:B------:R-:W-:Y:S01]  /*7ac0*/  LOP3.LUT R11, R3, 0xc00, R4, 0xf8, !PT ;  /* 0x00000c00030b7812 */ /* 0x000fe200078ef804 */
[----:B------:R-:W3:Y:S02]  /*7ad0*/  LDL R6, [R1+0xa28] ;  /* 0x000a280001067983 */ /* 0x000ee40000100800 */
[----:B------:R-:W-:Y:S02]  /*7ae0*/  IMAD.SHL.U32 R12, R12, 0x80, RZ ;  /* 0x000000800c0c7824 */ /* 0x000fe400078e00ff */
[----:B------:R-:W4:Y:S02]  /*7af0*/  LDL R4, [R1+0xa2c] ;  /* 0x000a2c0001047983 */ /* 0x000f240000100800 */
[----:B------:R-:W-:Y:S02]  /*7b00*/  IMAD.IADD R10, R12, 0x1, R5 ;  /* 0x000000010c0a7824 */ /* 0x000fe400078e0205 */
[----:B------:R-:W4:Y:S01]  /*7b10*/  LDL R5, [R1+0xa34] ;  /* 0x000a340001057983 */ /* 0x000f220000100800 */
[----:B------:R-:W-:-:S02]  /*7b20*/  ISETP.GT.U32.AND P4, PT, R29, R14, PT ;  /* 0x0000000e1d00720c */ /* 0x000fc40003f84070 */
[C---:B------:R-:W-:Y:S02]  /*7b30*/  ISETP.GT.U32.AND P5, PT, R29.reuse, R16, PT ;  /* 0x000000101d00720c */ /* 0x040fe40003fa4070 */
[----:B------:R-:W-:-:S09]  /*7b40*/  ISETP.GT.U32.AND P6, PT, R29, R15, PT ;  /* 0x0000000f1d00720c */ /* 0x000fd20003fc4070 */
[--C-:B------:R-:W-:Y:S01]  /*7b50*/  @!P4 IMAD.IADD R14, R14, 0x1, -R29.reuse ;  /* 0x000000010e0ec824 */ /* 0x100fe200078e0a1d */
[C---:B------:R-:W-:Y:S01]  /*7b60*/  ISETP.GT.U32.AND P4, PT, R29.reuse, R20, PT ;  /* 0x000000141d00720c */ /* 0x040fe20003f84070 */
[--C-:B------:R-:W-:Y:S01]  /*7b70*/  @!P5 IMAD.IADD R16, R16, 0x1, -R29.reuse ;  /* 0x000000011010d824 */ /* 0x100fe200078e0a1d */
[----:B------:R-:W-:Y:S01]  /*7b80*/  ISETP.GT.U32.AND P5, PT, R29, R22, PT ;  /* 0x000000161d00720c */ /* 0x000fe20003fa4070 */
[----:B------:R-:W-:Y:S01]  /*7b90*/  @!P6 IMAD.IADD R15, R15, 0x1, -R29 ;  /* 0x000000010f0fe824 */ /* 0x000fe200078e0a1d */
        /* <DEDUP_REMOVED lines=12> */
[----:B------:R-:W-:Y:S02]  /*7c60*/  SEL R2, RZ, 0x90, !P0 ;  /* 0x00000090ff027807 */ /* 0x000fe40004000000 */
[C---:B------:R-:W-:Y:S02]  /*7c70*/  ISETP.GT.U32.AND P6, PT, R29.reuse, R14, PT ;  /* 0x0000000e1d00720c */ /* 0x040fe40003fc4070 */
[C---:B------:R-:W-:Y:S02]  /*7c80*/  ISETP.GT.U32.AND P0, PT, R29.reuse, R16, PT ;  /* 0x000000101d00720c */ /* 0x040fe40003f04070 */
[----:B------:R-:W-:-:S02]  /*7c90*/  ISETP.GT.U32.AND P1, PT, R29, R17, PT ;  /* 0x000000111d00720c */ /* 0x000fc40003f24070 */
[----:B------:R-:W-:Y:S01]  /*7ca0*/  ISETP.GT.U32.AND P2, PT, R29, R18, PT ;  /* 0x000000121d00720c */ /* 0x000fe20003f44070 */
[--C-:B------:R-:W-:Y:S01]  /*7cb0*/  @!P4 IMAD.IADD R13, R13, 0x1, -R29.reuse ;  /* 0x000000010d0dc824 */ /* 0x100fe200078e0a1d */
[----:B------:R-:W-:Y:S01]  /*7cc0*/  ISETP.GT.U32.AND P3, PT, R29, R19, PT ;  /* 0x000000131d00720c */ /* 0x000fe20003f64070 */
        /* <DEDUP_REMOVED lines=15> */
[----:B------:R-:W-:Y:S01]  /*7dc0*/  @!P5 IMAD.IADD R21, R21, 0x1, -R29 ;  /* 0x000000011515d824 */ /* 0x000fe200078e0a1d */
[----:B------:R-:W-:-:S02]  /*7dd0*/  ISETP.GT.U32.AND P5, PT, R29, R28, PT ;  /* 0x0000001c1d00720c */ /* 0x000fc40003fa4070 */
[----:B------:R-:W0:Y:S01]  /*7de0*/  S2R R29, SR_TID.X ;  /* 0x00000000001d7919 */ /* 0x000e220000002100 */
[----:B------:R-:W-:-:S03]  /*7df0*/  IMAD.MOV.U32 R3, RZ, RZ, R2 ;  /* 0x000000ffff037224 */ /* 0x000fc600078e0002 */
[----:B------:R-:W4:Y:S01]  /*7e00*/  LDL R2, [R1+0xa20] ;  /* 0x000a200001027983 */ /* 0x000f220000100800 */
[----:B0-----:R-:W-:-:S05]  /*7e10*/  LOP3.LUT R29, R29, 0x3f, RZ, 0xc0, !PT ;  /* 0x0000003f1d1d7812 */ /* 0x001fca00078ec0ff */
[----:B------:R-:W-:-:S05]  /*7e20*/  IMAD.SHL.U32 R29, R29, 0x2, RZ ;  /* 0x000000021d1d7824 */ /* 0x000fca00078e00ff */
[----:B------:R-:W-:-:S05]  /*7e30*/  LOP3.LUT R3, R3, R29, RZ, 0x3c, !PT ;  /* 0x0000001d03037212 */ /* 0x000fca00078e3cff */
[----:B------:R0:W-:Y:S04]  /*7e40*/  STL [R1+0xabc], R3 ;  /* 0x000abc0301007387 */ /* 0x0001e80000100800 */
[----:B0-----:R-:W0:Y:S01]  /*7e50*/  S2R R3, SR_TID.X ;  /* 0x0000000000037919 */ /* 0x001e220000002100 */
[----:B------:R-:W-:-:S05]  /*7e60*/  IABS R29, c[0x0][0x17c] ;  /* 0x00005f00001d7a13 */ /* 0x000fca0000000000 */
[--C-:B------:R-:W-:Y:S01]  /*7e70*/  @!P0 IMAD.IADD R22, R22, 0x1, -R29.reuse ;  /* 0x0000000116168824 */ /* 0x100fe200078e0a1d */
[----:B------:R-:W-:Y:S01]  /*7e80*/  ISETP.GE.AND P0, PT, R7, RZ, PT ;  /* 0x000000ff0700720c */ /* 0x000fe20003f06270 */
[--C-:B------:R-:W-:Y:S01]  /*7e90*/  @!P1 IMAD.IADD R23, R23, 0x1, -R29.reuse ;  /* 0x0000000117179824 */ /* 0x100fe200078e0a1d */
[----:B------:R-:W-:Y:S01]  /*7ea0*/  ISETP.GE.AND P1, PT, R9, RZ, PT ;  /* 0x000000ff0900720c */ /* 0x000fe20003f26270 */
[--C-:B------:R-:W-:Y:S02]  /*7eb0*/  @!P2 IMAD.IADD R24, R24, 0x1, -R29.reuse ;  /* 0x000000011818a824 */ /* 0x100fe400078e0a1d */
[----:B------:R-:W-:Y:S02]  /*7ec0*/  @!P5 IMAD.IADD R28, R28, 0x1, -R29 ;  /* 0x000000011c1cd824 */ /* 0x000fe400078e0a1d */
[----:B0-----:R-:W-:-:S05]  /*7ed0*/  IMAD.SHL.U32 R3, R3, 0x2, RZ ;  /* 0x0000000203037824 */ /* 0x001fca00078e00ff */
[----:B------:R-:W-:Y:S02]  /*7ee0*/  LOP3.LUT R3, R10, 0x10, R3, 0x78, !PT ;  /* 0x000000100a037812 */ /* 0x000fe400078e7803 */
[----:B------:R-:W-:Y:S01]  /*7ef0*/  LOP3.LUT R3, R11, R12, RZ, 0xfc, !PT ;  /* 0x0000000c0b037212 */ /* 0x000fe200078efcff */
[----:B------:R-:W4:Y:S01]  /*7f00*/  LDL R10, [R1+0xa1c] ;  /* 0x000a1c00010a7983 */ /* 0x000f220000100800 */
[----:B------:R-:W-:-:S03]  /*7f10*/  @!P4 IMAD.IADD R26, R26, 0x1, -R29 ;  /* 0x000000011a1ac824 */ /* 0x000fc600078e0a1d */
[----:B------:R0:W-:Y:S04]  /*7f20*/  STL [R1+0x388], R3 ;  /* 0x0003880301007387 */ /* 0x0001e80000100800 */
[----:B------:R-:W4:Y:S04]  /*7f30*/  LDL R7, [R1+0xa18] ;  /* 0x000a180001077983 */ /* 0x000f280000100800 */
[----:B------:R-:W4:Y:S01]  /*7f40*/  LDL R11, [R1+0xa14] ;  /* 0x000a1400010b7983 */ /* 0x000f220000100800 */
[----:B0-----:R-:W-:-:S03]  /*7f50*/  IMAD.MOV.U32 R3, RZ, RZ, R0 ;  /* 0x000000ffff037224 */ /* 0x001fc600078e0000 */
[----:B------:R-:W4:Y:S01]  /*7f60*/  LDL R9, [R1+0xa0c] ;  /* 0x000a0c0001097983 */ /* 0x000f220000100800 */
[----:B------:R-:W-:Y:S01]  /*7f70*/  @!P0 IMAD.MOV R3, RZ, RZ, -R3 ;  /* 0x000000ffff038224 */ /* 0x000fe200078e0a03 */
[----:B--2---:R-:W-:Y:S02]  /*7f80*/  ISETP.GE.AND P4, PT, R8, RZ, PT ;  /* 0x000000ff0800720c */ /* 0x004fe40003f86270 */
[----:B---3--:R-:W-:Y:S02]  /*7f90*/  ISETP.GE.AND P0, PT, R6, RZ, PT ;  /* 0x000000ff0600720c */ /* 0x008fe40003f06270 */
[----:B----4-:R-:W-:Y:S02]  /*7fa0*/  ISETP.GE.AND P5, PT, R4, RZ, PT ;  /* 0x000000ff0400720c */ /* 0x010fe40003fa6270 */
[----:B------:R-:W2:Y:S01]  /*7fb0*/  LDL R4, [R1+0xa08] ;  /* 0x000a080001047983 */ /* 0x000ea20000100800 */
[----:B------:R-:W-:-:S03]  /*7fc0*/  ISETP.GE.AND P2, PT, R5, RZ, PT ;  /* 0x000000ff0500720c */ /* 0x000fc60003f46270 */
[----:B------:R-:W3:Y:S04]  /*7fd0*/  LDL R5, [R1+0xa10] ;  /* 0x000a100001057983 */ /* 0x000ee80000100800 */
[----:B------:R-:W4:Y:S04]  /*7fe0*/  LDL.LU R8, [R1+0x6c] ;  /* 0x00006c0001087983 */ /* 0x000f280000300800 */
[----:B------:R-:W2:Y:S04]  /*7ff0*/  LDL R6, [R1+0xa00] ;  /* 0x000a000001067983 */ /* 0x000ea80000100800 */
[----:B------:R-:W2:Y:S01]  /*8000*/  LDL.LU R0, [R1+0x68] ;  /* 0x0000680001007983 */ /* 0x000ea20000300800 */
[----:B----4-:R-:W-:Y:S01]  /*8010*/  @!P1 IMAD.MOV R8, RZ, RZ, -R8 ;  /* 0x000000ffff089224 */ /* 0x010fe200078e0a08 */
[----:B------:R-:W-:-:S02]  /*8020*/  ISETP.GE.AND P1, PT, R2, RZ, PT ;  /* 0x000000ff0200720c */ /* 0x000fc40003f26270 */
[----:B------:R-:W4:Y:S04]  /*8030*/  LDL R2, [R1+0xa04] ;  /* 0x000a040001027983 */ /* 0x000f280000100800 */
[----:B------:R0:W-:Y:S01]  /*8040*/  STL [R1+0x1e0], R8 ;  /* 0x0001e00801007387 */ /* 0x0001e20000100800 */
[----:B--2---:R-:W-:Y:S01]  /*8050*/  @!P2 IMAD.MOV R0, RZ, RZ, -R0 ;  /* 0x000000ffff00a224 */ /* 0x004fe200078e0a00 */
[----:B------:R-:W-:Y:S02]  /*8060*/  ISETP.GE.AND P2, PT, R10, RZ, PT ;  /* 0x000000ff0a00720c */ /* 0x000fe40003f46270 */
[----:B0-----:R-:W2:Y:S04]  /*8070*/  LDL.LU R8, [R1+0x64] ;  /* 0x0000640001087983 */ /* 0x001ea80000300800 */
[----:B------:R-:W3:Y:S04]  /*8080*/  LDL R10, [R1+0x9fc] ;  /* 0x0009fc00010a7983 */ /* 0x000ee80000100800 */
[----:B------:R0:W-:Y:S04]  /*8090*/  STL [R1+0x1dc], R0 ;  /* 0x0001dc0001007387 */ /* 0x0001e80000100800 */
[----:B0-----:R-:W3:Y:S01]  /*80a0*/  LDL.LU R0, [R1+0x60] ;  /* 0x0000600001007983 */ /* 0x001ee20000300800 */
[----:B--2---:R-:W-:Y:S01]  /*80b0*/  @!P4 IMAD.MOV R8, RZ, RZ, -R8 ;  /* 0x000000ffff08c224 */ /* 0x004fe200078e0a08 */
[----:B------:R-:W-:-:S02]  /*80c0*/  ISETP.GE.AND P4, PT, R7, RZ, PT ;  /* 0x000000ff0700720c */ /* 0x000fc40003f86270 */
[----:B------:R-:W2:Y:S04]  /*80d0*/  LDL R7, [R1+0x9f8] ;  /* 0x0009f80001077983 */ /* 0x000ea80000100800 */
[----:B------:R0:W-:Y:S04]  /*80e0*/  STL [R1+0x1d8], R8 ;  /* 0x0001d80801007387 */ /* 0x0001e80000100800 */
[----:B0-----:R-:W2:Y:S01]  /*80f0*/  LDL.LU R8, [R1+0x5c] ;  /* 0x00005c0001087983 */ /* 0x001ea20000300800 */
[----:B---3--:R-:W-:Y:S01]  /*8100*/  @!P5 IMAD.MOV R0, RZ, RZ, -R0 ;  /* 0x000000ffff00d224 */ /* 0x008fe200078e0a00 */
[----:B------:R-:W-:-:S02]  /*8110*/  ISETP.GE.AND P5, PT, R11, RZ, PT ;  /* 0x000000ff0b00720c */ /* 0x000fc40003fa6270 */
        /* <DEDUP_REMOVED lines=24> */
[----:B----4-:R-:W-:-:S02]  /*82a0*/  ISETP.GE.AND P5, PT, R2, RZ, PT ;  /* 0x000000ff0200720c */ /* 0x010fc40003fa6270 */
[----:B------:R-:W2:Y:S04]  /*82b0*/  LDL R2, [R1+0x9e0] ;  /* 0x0009e00001027983 */ /* 0x000ea80000100800 */
[----:B------:R0:W-:Y:S04]  /*82c0*/  STL [R1+0x1c0], R8 ;  /* 0x0001c00801007387 */ /* 0x0001e80000100800 */
[----:B0-----:R-:W4:Y:S01]  /*82d0*/  LDL.LU R8, [R1+0x44] ;  /* 0x0000440001087983 */ /* 0x001f220000300800 */
[----:B---3--:R-:W-:Y:S01]  /*82e0*/  @!P0 IMAD.MOV R0, RZ, RZ, -R0 ;  /* 0x000000ffff008224 */ /* 0x008fe200078e0a00 */
[----:B------:R-:W-:-:S02]  /*82f0*/  ISETP.GE.AND P0, PT, R10, RZ, PT ;  /* 0x000000ff0a00720c */ /* 0x000fc40003f06270 */
[----:B------:R-:W3:Y:S04]  /*8300*/  LDL R10, [R1+0x9dc] ;  /* 0x0009dc00010a7983 */ /* 0x000ee80000100800 */
[----:B------:R0:W-:Y:S04]  /*8310*/  STL [R1+0x1bc], R0 ;  /* 0x0001bc0001007387 */ /* 0x0001e80000100800 */
[----:B0-----:R-:W2:Y:S01]  /*8320*/  LDL.LU R0, [R1+0x40] ;  /* 0x0000400001007983 */ /* 0x001ea20000300800 */
[----:B----4-:R-:W-:Y:S01]  /*8330*/  @!P1 IMAD.MOV R8, RZ, RZ, -R8 ;  /* 0x000000ffff089224 */ /* 0x010fe200078e0a08 */
[----:B------:R-:W-:-:S02]  /*8340*/  ISETP.GE.AND P1, PT, R7, RZ, PT ;  /* 0x000000ff0700720c */ /* 0x000fc40003f26270 */
[----:B------:R-:W4:Y:S04]  /*8350*/  LDL R7, [R1+0x9d8] ;  /* 0x0009d80001077983 */ /* 0x000f280000100800 */
        /* <DEDUP_REMOVED lines=38> */
[----:B----4-:R-:W-:-:S02]  /*85c0*/  ISETP.GE.AND P5, PT, R7, RZ, PT ;  /* 0x000000ff0700720c */ /* 0x010fc40003fa6270 */
[----:B------:R-:W3:Y:S04]  /*85d0*/  LDL R7, [R1+0x9b8] ;  /* 0x0009b80001077983 */ /* 0x000ee80000100800 */
[----:B------:R0:W-:Y:S04]  /*85e0*/  STL [R1+0x180], R8 ;  /* 0x0001800801007387 */ /* 0x0001e80000100800 */
[----:B0-----:R-:W4:Y:S01]  /*85f0*/  LDL.LU R8, [R1+0x168] ;  /* 0x0001680001087983 */ /* 0x001f220000300800 */
[----:B--2---:R-:W-:Y:S01]  /*8600*/  @!P0 IMAD.MOV R0, RZ, RZ, -R0 ;  /* 0x000000ffff008224 */ /* 0x004fe200078e0a00 */
[----:B------:R-:W-:-:S02]  /*8610*/  ISETP.GE.AND P0, PT, R11, RZ, PT ;  /* 0x000000ff0b00720c */ /* 0x000fc40003f06270 */
[----:B------:R-:W2:Y:S04]  /*8620*/  LDL R11, [R1+0x9b4] ;  /* 0x0009b400010b7983 */ /* 0x000ea80000100800 */
        /* <DEDUP_REMOVED lines=273> */
[----:B------:R-:W-:-:S04]  /*9740*/  ISETP.GE.AND P0, PT, R7, RZ, PT ;  /* 0x000000ff0700720c */ /* 0x000fc80003f06270 */
[----:B------:R0:W-:Y:S04]  /*9750*/  STL [R1+0x68], R8 ;  /* 0x0000680801007387 */ /* 0x0001e80000100800 */
[----:B0-----:R-:W3:Y:S01]  /*9760*/  LDL R8, [R1+0x8d8] ;  /* 0x0008d80001087983 */ /* 0x001ee20000100800 */
[----:B--2---:R-:W-:-:S03]  /*9770*/  @!P1 IMAD.MOV R0, RZ, RZ, -R0 ;  /* 0x000000ffff009224 */ /* 0x004fc600078e0a00 */
[----:B------:R-:W2:Y:S01]  /*9780*/  LDL.LU R7, [R1+0x184] ;  /* 0x0001840001077983 */ /* 0x000ea20000300800 */
[----:B------:R-:W-:-:S03]  /*9790*/  ISETP.GE.AND P1, PT, R11, RZ, PT ;  /* 0x000000ff0b00720c */ /* 0x000fc60003f26270 */
        /* <DEDUP_REMOVED lines=14> */
[----:B----4-:R-:W-:-:S04]  /*9880*/  ISETP.GE.AND P5, PT, R4, RZ, PT ;  /* 0x000000ff0400720c */ /* 0x010fc80003fa6270 */
[----:B------:R0:W-:Y:S04]  /*9890*/  STL [R1+0x58], R7 ;  /* 0x0000580701007387 */ /* 0x0001e80000100800 */
[----:B0-----:R-:W2:Y:S01]  /*98a0*/  LDL R7, [R1+0x8c4] ;  /* 0x0008c40001077983 */ /* 0x001ea20000100800 */
[----:B---3--:R-:W-:-:S03]  /*98b0*/  @!P0 IMAD.MOV R0, RZ, RZ, -R0 ;  /* 0x000000ffff008224 */ /* 0x008fc600078e0a00 */
[----:B------:R-:W3:Y:S04]  /*98c0*/  LDL.LU R4, [R1+0x140] ;  /* 0x0001400001047983 */ /* 0x000ee80000300800 */
[----:B------:R0:W-:Y:S04]  /*98d0*/  STL [R1+0x54], R0 ;  /* 0x0000540001007387 */ /* 0x0001e80000100800 */
[----:B0-----:R-:W4:Y:S01]  /*98e0*/  LDL.LU R0, [R1+0x144] ;  /* 0x0001440001007983 */ /* 0x001f220000300800 */
[----:B------:R-:W-:-:S03]  /*98f0*/  ISETP.GE.AND P0, PT, R6, RZ, PT ;  /* 0x000000ff0600720c */ /* 0x000fc60003f06270 */
[----:B------:R-:W2:Y:S01]  /*9900*/  LDL R6, [R1+0x8c8] ;  /* 0x0008c80001067983 */ /* 0x000ea20000100800 */
[----:B---3--:R-:W-:Y:S01]  /*9910*/  @!P1 IMAD.MOV R4, RZ, RZ, -R4 ;  /* 0x000000ffff049224 */ /* 0x008fe200078e0a04 */
[----:B------:R-:W-:Y:S02]  /*9920*/  ISETP.GE.AND P1, PT, R2, RZ, PT ;  /* 0x000000ff0200720c */ /* 0x000fe40003f26270 */
[----:B------:R-:W3:Y:S04]  /*9930*/  LDL.LU R2, [R1+0xfc] ;  /* 0x0000fc0001027983 */ /* 0x000ee80000300800 */
[----:B------:R0:W-:Y:S01]  /*9940*/  STL [R1+0x50], R4 ;  /* 0x0000500401007387 */ /* 0x0001e20000100800 */
[----:B----4-:R-:W-:-:S03]  /*9950*/  @!P2 IMAD.MOV R0, RZ, RZ, -R0 ;  /* 0x000000ffff00a224 */ /* 0x010fc600078e0a00 */
[----:B0-----:R-:W4:Y:S04]  /*9960*/  LDL R4, [R1+0x8c0] ;  /* 0x0008c00001047983 */ /* 0x001f280000100800 */
[----:B------:R0:W-:Y:S04]  /*9970*/  STL [R1+0x4c], R0 ;  /* 0x00004c0001007387 */ /* 0x0001e80000100800 */
[----:B0-----:R-:W2:Y:S01]  /*9980*/  LDL.LU R0, [R1+0x11c] ;  /* 0x00011c0001007983 */ /* 0x001ea20000300800 */
[----:B------:R-:W-:Y:S01]  /*9990*/  ISETP.GE.AND P2, PT, R10, RZ, PT ;  /* 0x000000ff0a00720c */ /* 0x000fe20003f46270 */
[----:B---3--:R-:W-:Y:S01]  /*99a0*/  @!P4 IMAD.MOV R2, RZ, RZ, -R2 ;  /* 0x000000ffff02c224 */ /* 0x008fe200078e0a02 */
[----:B------:R-:W-:-:S04]  /*99b0*/  ISETP.GE.AND P4, PT, R8, RZ, PT ;  /* 0x000000ff0800720c */ /* 0x000fc80003f86270 */
[----:B------:R0:W-:Y:S04]  /*99c0*/  STL [R1+0x48], R2 ;  /* 0x0000480201007387 */ /* 0x0001e80000100800 */
[----:B0-----:R-:W3:Y:S04]  /*99d0*/  LDL R2, [R1+0x8bc] ;  /* 0x0008bc0001027983 */ /* 0x001ee80000100800 */
[----:B------:R-:W3:Y:S04]  /*99e0*/  LDL.LU R8, [R1+0x124] ;  /* 0x0001240001087983 */ /* 0x000ee80000300800 */
[----:B------:R-:W4:Y:S01]  /*99f0*/  LDL R10, [R1+0x83c] ;  /* 0x00083c00010a7983 */ /* 0x000f220000100800 */
[----:B--2---:R-:W-:-:S05]  /*9a00*/  @!P5 IMAD.MOV R0, RZ, RZ, -R0 ;  /* 0x000000ffff00d224 */ /* 0x004fca00078e0a00 */
[----:B------:R0:W-:Y:S04]  /*9a10*/  STL [R1+0x44], R0 ;  /* 0x0000440001007387 */ /* 0x0001e80000100800 */
[----:B0-----:R-:W2:Y:S01]  /*9a20*/  LDL.LU R0, [R1+0x104] ;  /* 0x0001040001007983 */ /* 0x001ea20000300800 */
[----:B------:R-:W-:-:S03]  /*9a30*/  ISETP.GE.AND P5, PT, R11, RZ, PT ;  /* 0x000000ff0b00720c */ /* 0x000fc60003fa6270 */
[----:B------:R-:W4:Y:S01]  /*9a40*/  LDL R11, [R1+0x830] ;  /* 0x00083000010b7983 */ /* 0x000f220000100800 */
[----:B---3--:R-:W-:Y:S01]  /*9a50*/  @!P0 IMAD.MOV R8, RZ, RZ, -R8 ;  /* 0x000000ffff088224 */ /* 0x008fe200078e0a08 */
[----:B------:R-:W-:-:S04]  /*9a60*/  ISETP.GE.AND P0, PT, R5, RZ, PT ;  /* 0x000000ff0500720c */ /* 0x000fc80003f06270 */
[----:B------:R0:W-:Y:S04]  /*9a70*/  STL [R1+0x40], R8 ;  /* 0x0000400801007387 */ /* 0x0001e80000100800 */
[----:B0-----:R-:W3:Y:S04]  /*9a80*/  LDL.LU R8, [R1+0x10c] ;  /* 0x00010c0001087983 */ /* 0x001ee80000300800 */
        /* <DEDUP_REMOVED lines=15> */
[----:B------:R-:W-:Y:S01]  /*9b80*/  ISETP.GE.AND P4, PT, R6, RZ, PT ;  /* 0x000000ff0600720c */ /* 0x000fe20003f86270 */
[--C-:B------:R-:W-:Y:S02]  /*9b90*/  @!P3 IMAD.IADD R25, R25, 0x1, -R29.reuse ;  /* 0x000000011919b824 */ /* 0x100fe400078e0a1d */
[----:B------:R-:W2:Y:S01]  /*9ba0*/  LDL R6, [R1+0x820] ;  /* 0x0008200001067983 */ /* 0x000ea20000100800 */
[----:B------:R-:W-:Y:S02]  /*9bb0*/  @!P6 IMAD.IADD R27, R27, 0x1, -R29 ;  /* 0x000000011b1be824 */ /* 0x000fe400078e0a1d */
[----:B---3--:R-:W-:Y:S01]  /*9bc0*/  @!P5 IMAD.MOV R12, RZ, RZ, -R12 ;  /* 0x000000ffff0cd224 */ /* 0x008fe200078e0a0c */
[----:B----4-:R-:W-:-:S02]  /*9bd0*/  ISETP.GE.AND P5, PT, R4, RZ, PT ;  /* 0x000000ff0400720c */ /* 0x010fc40003fa6270 */
[----:B------:R-:W3:Y:S04]  /*9be0*/  LDL R4, [R1+0x81c] ;  /* 0x00081c0001047983 */ /* 0x000ee80000100800 */
[----:B------:R0:W-:Y:S04]  /*9bf0*/  STL [R1+0x30], R12 ;  /* 0x0000300c01007387 */ /* 0x0001e80000100800 */
[----:B0-----:R-:W4:Y:S01]  /*9c00*/  LDL.LU R12, [R1+0x28] ;  /* 0x00002800010c7983 */ /* 0x001f220000300800 */
[----:B--2---:R-:W-:-:S03]  /*9c10*/  @!P0 IMAD.MOV R0, RZ, RZ, -R0 ;  /* 0x000000ffff008224 */ /* 0x004fc600078e0a00 */
[----:B------:R-:W2:Y:S04]  /*9c20*/  LDL R29, [R1+0x818] ;  /* 0x00081800011d7983 */ /* 0x000ea80000100800 */
[----:B------:R0:W-:Y:S04]  /*9c30*/  STL [R1+0x2c], R0 ;  /* 0x00002c0001007387 */ /* 0x0001e80000100800 */
[----:B0-----:R-:W2:Y:S01]  /*9c40*/  LDL.LU R0, [R1+0x24] ;  /* 0x0000240001007983 */ /* 0x001ea20000300800 */
[----:B------:R-:W-:-:S03]  /*9c50*/  ISETP.GE.AND P0, PT, R2, RZ, PT ;  /* 0x000000ff0200720c */ /* 0x000fc60003f06270 */
[----:B------:R-:W3:Y:S01]  /*9c60*/  LDL R2, [R1+0x814] ;  /* 0x0008140001027983 */ /* 0x000ee20000100800 */
[----:B----4-:R-:W-:Y:S01]  /*9c70*/  @!P1 IMAD.MOV R12, RZ, RZ, -R12 ;  /* 0x000000ffff0c9224 */ /* 0x010fe200078e0a0c */
[----:B------:R-:W-:-:S04]  /*9c80*/  ISETP.GE.AND P1, PT, R10, RZ, PT ;  /* 0x000000ff0a00720c */ /* 0x000fc80003f26270 */
[----:B------:R0:W-:Y:S04]  /*9c90*/  STL [R1+0x28], R12 ;  /* 0x0000280c01007387 */ /* 0x0001e80000100800 */
[----:B0-----:R-:W4:Y:S01]  /*9ca0*/  LDL.LU R12, [R1+0xc5c] ;  /* 0x000c5c00010c7983 */ /* 0x001f220000300800 */
[----:B--2---:R-:W-:-:S03]  /*9cb0*/  @!P2 IMAD.MOV R0, RZ, RZ, -R0 ;  /* 0x000000ffff00a224 */ /* 0x004fc600078e0a00 */
[----:B------:R-:W2:Y:S01]  /*9cc0*/  LDL.LU R10, [R1+0x20] ;  /* 0x00002000010a7983 */ /* 0x000ea20000300800 */
[----:B------:R-:W-:-:S03]  /*9cd0*/  ISETP.GE.AND P2, PT, R11, RZ, PT ;  /* 0x000000ff0b00720c */ /* 0x000fc60003f46270 */
[----:B------:R0:W-:Y:S04]  /*9ce0*/  STL [R1+0x24], R0 ;  /* 0x0000240001007387 */ /* 0x0001e80000100800 */
[----:B0-----:R-:W3:Y:S04]  /*9cf0*/  LDL R0, [R1+0x810] ;  /* 0x0008100001007983 */ /* 0x001ee80000100800 */
[----:B------:R-:W3:Y:S01]  /*9d00*/  LDL.LU R11, [R1+0x1c] ;  /* 0x00001c00010b7983 */ /* 0x000ee20000300800 */
[----:B--2---:R-:W-:Y:S01]  /*9d10*/  @!P4 IMAD.MOV R10, RZ, RZ, -R10 ;  /* 0x000000ffff0ac224 */ /* 0x004fe200078e0a0a */
[----:B------:R-:W-:-:S04]  /*9d20*/  ISETP.GE.AND P4, PT, R5, RZ, PT ;  /* 0x000000ff0500720c */ /* 0x000fc80003f86270 */
[----:B------:R0:W-:Y:S04]  /*9d30*/  STL [R1+0x20], R10 ;  /* 0x0000200a01007387 */ /* 0x0001e80000100800 */
[----:B0-----:R-:W2:Y:S01]  /*9d40*/  LDL.LU R10, [R1+0x18] ;  /* 0x00001800010a7983 */ /* 0x001ea20000300800 */
[----:B---3--:R-:W-:-:S03]  /*9d50*/  @!P5 IMAD.MOV R11, RZ, RZ, -R11 ;  /* 0x000000ffff0bd224 */ /* 0x008fc600078e0a0b */
[----:B------:R-:W3:Y:S01]  /*9d60*/  LDL R5, [R1+0x80c] ;  /* 0x00080c0001057983 */ /* 0x000ee20000100800 */
[----:B------:R-:W-:-:S03]  /*9d70*/  ISETP.GE.AND P5, PT, R9, RZ, PT ;  /* 0x000000ff0900720c */ /* 0x000fc60003fa6270 */
[----:B------:R0:W-:Y:S04]  /*9d80*/  STL [R1+0x1c], R11 ;  /* 0x00001c0b01007387 */ /* 0x0001e80000100800 */
[----:B0-----:R-:W3:Y:S04]  /*9d90*/  LDL.LU R11, [R1+0xc58] ;  /* 0x000c5800010b7983 */ /* 0x001ee80000300800 */
[----:B------:R-:W3:Y:S01]  /*9da0*/  LDL.LU R9, [R1+0x14] ;  /* 0x0000140001097983 */ /* 0x000ee20000300800 */
[----:B--2---:R-:W-:Y:S01]  /*9db0*/  @!P0 IMAD.MOV R10, RZ, RZ, -R10 ;  /* 0x000000ffff0a8224 */ /* 0x004fe200078e0a0a */
[----:B------:R-:W-:-:S04]  /*9dc0*/  ISETP.GE.AND P0, PT, R8, RZ, PT ;  /* 0x000000ff0800720c */ /* 0x000fc80003f06270 */
[----:B------:R0:W-:Y:S04]  /*9dd0*/  STL [R1+0x18], R10 ;  /* 0x0000180a01007387 */ /* 0x0001e80000100800 */
[----:B0-----:R-:W2:Y:S04]  /*9de0*/  LDL.LU R10, [R1+0xc54] ;  /* 0x000c5400010a7983 */ /* 0x001ea80000300800 */
[----:B------:R-:W2:Y:S01]  /*9df0*/  LDL.LU R8, [R1+0x10] ;  /* 0x0000100001087983 */ /* 0x000ea20000300800 */
[----:B---3--:R-:W-:Y:S01]  /*9e00*/  @!P1 IMAD.MOV R9, RZ, RZ, -R9 ;  /* 0x000000ffff099224 */ /* 0x008fe200078e0a09 */
[----:B------:R-:W-:-:S04]  /*9e10*/  ISETP.GE.AND P1, PT, R7, RZ, PT ;  /* 0x000000ff0700720c */ /* 0x000fc80003f26270 */
        /* <DEDUP_REMOVED lines=17> */
[----:B------:R-:W2:Y:S01]  /*9f30*/  LDL.LU R29, [R1] ;  /* 0x00000000011d7983 */ /* 0x000ea20000300800 */
[----:B---3--:R-:W-:Y:S01]  /*9f40*/  @!P0 IMAD.MOV R4, RZ, RZ, -R4 ;  /* 0x000000ffff048224 */ /* 0x008fe200078e0a04 */
[----:B------:R-:W-:-:S04]  /*9f50*/  ISETP.GE.AND P0, PT, R2, RZ, PT ;  /* 0x000000ff0200720c */ /* 0x000fc80003f06270 */
[----:B------:R0:W-:Y:S04]  /*9f60*/  STL [R1+0x4], R4 ;  /* 0x0000040401007387 */ /* 0x0001e80000100800 */
[----:B0-----:R-:W3:Y:S04]  /*9f70*/  LDL.LU R4, [R1+0xc40] ;  /* 0x000c400001047983 */ /* 0x001ee80000300800 */
[----:B------:R-:W4:Y:S01]  /*9f80*/  LDL.LU R2, [R1+0xc3c] ;  /* 0x000c3c0001027983 */ /* 0x000f220000300800 */
[----:B--2---:R-:W-:Y:S01]  /*9f90*/  @!P1 IMAD.MOV R29, RZ, RZ, -R29 ;  /* 0x000000ffff1d9224 */ /* 0x004fe200078e0a1d */
[----:B------:R-:W-:-:S04]  /*9fa0*/  ISETP.GE.AND P1, PT, R0, RZ, PT ;  /* 0x000000ff0000720c */ /* 0x000fc80003f26270 */
[----:B------:R0:W-:Y:S04]  /*9fb0*/  STL [R1+0xba4], R29 ;  /* 0x000ba41d01007387 */ /* 0x0001e80000100800 */
[----:B------:R-:W2:Y:S04]  /*9fc0*/  LDL R0, [R1+0x7f4] ;  /* 0x0007f40001007983 */ /* 0x000ea80000100800 */
[----:B0-----:R-:W2:Y:S01]  /*9fd0*/  LDL R29, [R1+0x800] ;  /* 0x00080000011d7983 */ /* 0x001ea20000100800 */
[----:B---3--:R-:W-:Y:S02]  /*9fe0*/  @!P4 IMAD.MOV R4, RZ, RZ, -R4 ;  /* 0x000000ffff04c224 */ /* 0x008fe400078e0a04 */
[----:B----4-:R-:W-:Y:S01]  /*9ff0*/  @!P2 IMAD.MOV R2, RZ, RZ, -R2 ;  /* 0x000000ffff02a224 */ /* 0x010fe200078e0a02 */
[----:B------:R-:W-:-:S04]  /*a000*/  ISETP.GE.AND P2, PT, R5, RZ, PT ;  /* 0x000000ff0500720c */ /* 0x000fc80003f46270 */
[----:B------:R0:W-:Y:S04]  /*a010*/  STL [R1+0xba8], R2 ;  /* 0x000ba80201007387 */ /* 0x0001e80000100800 */
[----:B0-----:R-:W3:Y:S04]  /*a020*/  LDL R2, [R1+0x804] ;  /* 0x0008040001027983 */ /* 0x001ee80000100800 */
[----:B------:R-:W4:Y:S04]  /*a030*/  LDL.LU R5, [R1+0xc38] ;  /* 0x000c380001057983 */ /* 0x000f280000300800 */
[----:B------:R0:W-:Y:S04]  /*a040*/  STL [R1+0xbac], R4 ;  /* 0x000bac0401007387 */ /* 0x0001e80000100800 */
[----:B0-----:R-:W3:Y:S01]  /*a050*/  LDL R4, [R1+0x808] ;  /* 0x0008080001047983 */ /* 0x001ee20000100800 */
[----:B------:R-:W-:-:S02]  /*a060*/  @!P0 IMAD.MOV R6, RZ, RZ, -R6 ;  /* 0x000000ffff068224 */ /* 0x000fc400078e0a06 */
[----:B------:R-:W-:Y:S01]  /*a070*/  @!P1 IMAD.MOV R7, RZ, RZ, -R7 ;  /* 0x000000ffff079224 */ /* 0x000fe200078e0a07 */
[----:B--2---:R-:W-:Y:S01]  /*a080*/  ISETP.GE.AND P0, PT, R29, RZ, PT ;  /* 0x000000ff1d00720c */ /* 0x004fe20003f06270 */
[----:B----4-:R-:W-:Y:S01]  /*a090*/  @!P5 IMAD.MOV R5, RZ, RZ, -R5 ;  /* 0x000000ffff05d224 */ /* 0x010fe200078e0a05 */
[----:B---3--:R-:W-:Y:S02]  /*a0a0*/  ISETP.GE.AND P5, PT, R2, RZ, PT ;  /* 0x000000ff0200720c */ /* 0x008fe40003fa6270 */
[----:B------:R-:W-:Y:S02]  /*a0b0*/  ISETP.GE.AND P4, PT, R4, RZ, PT ;  /* 0x000000ff0400720c */ /* 0x000fe40003f86270 */
[----:B------:R-:W2:Y:S04]  /*a0c0*/  LDL R4, [R1+0x7ec] ;  /* 0x0007ec0001047983 */ /* 0x000ea80000100800 */
[----:B------:R0:W-:Y:S04]  /*a0d0*/  STL [R1+0xbb0], R5 ;  /* 0x000bb00501007387 */ /* 0x0001e80000100800 */
[----:B------:R-:W3:Y:S04]  /*a0e0*/  LDL R2, [R1+0x7e8] ;  /* 0x0007e80001027983 */ /* 0x000ee80000100800 */
[----:B0-----:R-:W4:Y:S04]  /*a0f0*/  LDL R5, [R1+0x7f0] ;  /* 0x0007f00001057983 */ /* 0x001f280000100800 */
[----:B------:R0:W-:Y:S04]  /*a100*/  STL [R1+0xbb4], R6 ;  /* 0x000bb40601007387 */ /* 0x0001e80000100800 */
[----:B------:R-:W3:Y:S04]  /*a110*/  LDL R29, [R1+0x7e4] ;  /* 0x0007e400011d7983 */ /* 0x000ee80000100800 */
[----:B0-----:R-:W3:Y:S04]  /*a120*/  LDL R6, [R1+0x7f8] ;  /* 0x0007f80001067983 */ /* 0x001ee80000100800 */
[----:B------:R0:W-:Y:S04]  /*a130*/  STL [R1+0xbb8], R7 ;  /* 0x000bb80701007387 */ /* 0x0001e80000100800 */
[----:B0-----:R-:W3:Y:S01]  /*a140*/  LDL R7, [R1+0x7fc] ;  /* 0x0007fc0001077983 */ /* 0x001ee20000100800 */
[----:B------:R-:W-:-:S02]  /*a150*/  @!P2 IMAD.MOV R8, RZ, RZ, -R8 ;  /* 0x000000ffff08a224 */ /* 0x000fc400078e0a08 */
[----:B------:R-:W-:Y:S01]  /*a160*/  @!P4 IMAD.MOV R9, RZ, RZ, -R9 ;  /* 0x000000ffff09c224 */ /* 0x000fe200078e0a09 */
[----:B------:R-:W-:Y:S02]  /*a170*/  ISETP.GE.AND P4, PT, R0, RZ, PT ;  /* 0x000000ff0000720c */ /* 0x000fe40003f86270 */
[----:B------:R0:W-:Y:S04]  /*a180*/  STL [R1+0xbbc], R8 ;  /* 0x000bbc0801007387 */ /* 0x0001e80000100800 */
[----:B0-----:R-:W3:Y:S01]  /*a190*/  LDL R8, [R1+0x7e0] ;  /* 0x0007e00001087983 */ /* 0x001ee20000100800 */
[----:B------:R-:W-:Y:S02]  /*a1a0*/  @!P5 IMAD.MOV R10, RZ, RZ, -R10 ;  /* 0x000000ffff0ad224 */ /* 0x000fe400078e0a0a */
[----:B------:R-:W-:Y:S01]  /*a1b0*/  @!P0 IMAD.MOV R11, RZ, RZ, -R11 ;  /* 0x000000ffff0b8224 */ /* 0x000fe200078e0a0b */
[----:B--2---:R-:W-:-:S02]  /*a1c0*/  ISETP.GE.AND P0, PT, R4, RZ, PT ;  /* 0x000000ff0400720c */ /* 0x004fc40003f06270 */
[----:B----4-:R-:W-:Y:S02]  /*a1d0*/  ISETP.GE.AND P5, PT, R5, RZ, PT ;  /* 0x000000ff0500720c */ /* 0x010fe40003fa6270 */
[----:B---3--:R-:W-:Y:S02]  /*a1e0*/  ISETP.GE.AND P1, PT, R7, RZ, PT ;  /* 0x000000ff0700720c */ /* 0x008fe40003f26270 */
[----:B------:R-:W2:Y:S04]  /*a1f0*/  LDL R7, [R1+0x7dc] ;  /* 0x0007dc0001077983 */ /* 0x000ea80000100800 */
[----:B------:R0:W-:Y:S04]  /*a200*/  STL [R1+0xbc0], R9 ;  /* 0x000bc00901007387 */ /* 0x0001e80000100800 */
[----:B------:R-:W3:Y:S01]  /*a210*/  LDL R0, [R1+0x7d8] ;  /* 0x0007d80001007983 */ /* 0x000ee20000100800 */
[----:B------:R-:W-:-:S02]  /*a220*/  ISETP.GE.AND P2, PT, R6, RZ, PT ;  /* 0x000000ff0600720c */ /* 0x000fc40003f46270 */
[----:B------:R-:W-:Y:S01]  /*a230*/  @!P1 IMAD.MOV R12, RZ, RZ, -R12 ;  /* 0x000000ffff0c9224 */ /* 0x000fe200078e0a0c */
[----:B------:R-:W-:Y:S04]  /*a240*/  STL [R1+0xbc4], R10 ;  /* 0x000bc40a01007387 */ /* 0x000fe80000100800 */
[----:B------:R-:W4:Y:S04]  /*a250*/  LDL R6, [R1+0x7d4] ;  /* 0x0007d40001067983 */ /* 0x000f280000100800 */
[----:B------:R-:W-:Y:S04]  /*a260*/  STL [R1+0xbc8], R11 ;  /* 0x000bc80b01007387 */ /* 0x000fe80000100800 */
[----:B------:R-:W4:Y:S04]  /*a270*/  LDL R5, [R1+0x7d0] ;  /* 0x0007d00001057983 */ /* 0x000f280000100800 */
[----:B------:R-:W-:Y:S04]  /*a280*/  STL [R1+0xbcc], R12 ;  /* 0x000bcc0c01007387 */ /* 0x000fe80000100800 */
[----:B------:R-:W4:Y:S01]  /*a290*/  LDL R4, [R1+0x7cc] ;  /* 0x0007cc0001047983 */ /* 0x000f220000100800 */
[----:B------:R-:W-:-:S02]  /*a2a0*/  @!P2 IMAD.MOV R13, RZ, RZ, -R13 ;  /* 0x000000ffff0da224 */ /* 0x000fc400078e0a0d */
[----:B------:R-:W-:Y:S02]  /*a2b0*/  @!P4 IMAD.MOV R14, RZ, RZ, -R14 ;  /* 0x000000ffff0ec224 */ /* 0x000fe400078e0a0e */
[----:B------:R-:W-:Y:S01]  /*a2c0*/  @!P5 IMAD.MOV R15, RZ, RZ, -R15 ;  /* 0x000000ffff0fd224 */ /* 0x000fe200078e0a0f */
[----:B------:R-:W-:Y:S01]  /*a2d0*/  ISETP.GE.AND P1, PT, R2, RZ, PT ;  /* 0x000000ff0200720c */ /* 0x000fe20003f26270 */
[----:B------:R-:W-:Y:S01]  /*a2e0*/  @!P0 IMAD.MOV R16, RZ, RZ, -R16 ;  /* 0x000000ffff108224 */ /* 0x000fe200078e0a10 */
[----:B------:R-:W-:Y:S01]  /*a2f0*/  STL [R1+0xbd0], R13 ;  /* 0x000bd00d01007387 */ /* 0x000fe20000100800 */
[----:B------:R-:W-:-:S03]  /*a300*/  ISETP.GE.AND P2, PT, R29, RZ, PT ;  /* 0x000000ff1d00720c */ /* 0x000fc60003f46270 */
[----:B------:R-:W4:Y:S01]  /*a310*/  LDL R2, [R1+0x7c8] ;  /* 0x0007c80001027983 */ /* 0x000f220000100800 */
[----:B------:R-:W-:-:S03]  /*a320*/  ISETP.GE.AND P4, PT, R8, RZ, PT ;  /* 0x000000ff0800720c */ /* 0x000fc60003f86270 */
[----:B------:R-:W4:Y:S04]  /*a330*/  LDL R29, [R1+0x7c4] ;  /* 0x0007c400011d7983 */ /* 0x000f280000100800 */
[----:B------:R-:W-:Y:S04]  /*a340*/  STL [R1+0xbd4], R14 ;  /* 0x000bd40e01007387 */ /* 0x000fe80000100800 */
[----:B------:R-:W-:Y:S04]  /*a350*/  STL [R1+0xbd8], R15 ;  /* 0x000bd80f01007387 */ /* 0x000fe80000100800 */
[----:B------:R-:W-:Y:S04]  /*a360*/  STL [R1+0xbdc], R16 ;  /* 0x000bdc1001007387 */ /* 0x000fe80000100800 */
[----:B0-----:R-:W4:Y:S01]  /*a370*/  LDL R9, [R1+0x7c0] ;  /* 0x0007c00001097983 */ /* 0x001f220000100800 */
[----:B------:R-:W-:-:S02]  /*a380*/  @!P1 IMAD.MOV R17, RZ, RZ, -R17 ;  /* 0x000000ffff119224 */ /* 0x000fc400078e0a11 */
[----:B------:R-:W-:Y:S02]  /*a390*/  @!P2 IMAD.MOV R18, RZ, RZ, -R18 ;  /* 0x000000ffff12a224 */ /* 0x000fe400078e0a12 */
[----:B------:R-:W-:Y:S01]  /*a3a0*/  @!P4 IMAD.MOV R19, RZ, RZ, -R19 ;  /* 0x000000ffff13c224 */ /* 0x000fe200078e0a13 */
[----:B--2---:R-:W-:Y:S02]  /*a3b0*/  ISETP.GE.AND P5, PT, R7, RZ, PT ;  /* 0x000000ff0700720c */ /* 0x004fe40003fa6270 */
[----:B---3--:R-:W-:Y:S02]  /*a3c0*/  ISETP.GE.AND P0, PT, R0, RZ, PT ;  /* 0x000000ff0000720c */ /* 0x008fe40003f06270 */
[----:B------:R-:W2:Y:S09]  /*a3d0*/  LDL R0, [R1+0x7bc] ;  /* 0x0007bc0001007983 */ /* 0x000eb20000100800 */
[----:B------:R-:W-:Y:S01]  /*a3e0*/  @!P5 IMAD.MOV R20, RZ, RZ, -R20 ;  /* 0x000000ffff14d224 */ /* 0x000fe200078e0a14 */
[----:B------:R-:W-:Y:S04]  /*a3f0*/  STL [R1+0xbe0], R17 ;  /* 0x000be01101007387 */ /* 0x000fe80000100800 */
[----:B------:R-:W-:Y:S01]  /*a400*/  STL [R1+0xbe4], R18 ;  /* 0x000be41201007387 */ /* 0x000fe20000100800 */
[----:B------:R-:W-:-:S03]  /*a410*/  @!P0 IMAD.MOV R21, RZ, RZ, -R21 ;  /* 0x000000ffff158224 */ /* 0x000fc600078e0a15 */
[----:B------:R-:W-:Y:S04]  /*a420*/  STL [R1+0xbe8], R19 ;  /* 0x000be81301007387 */ /* 0x000fe80000100800 */
[----:B------:R-:W-:Y:S04]  /*a430*/  STL [R1+0xbec], R20 ;  /* 0x000bec1401007387 */ /* 0x000fe80000100800 */
[----:B------:R-:W-:Y:S04]  /*a440*/  STL [R1+0xbf0], R21 ;  /* 0x000bf01501007387 */ /* 0x000fe80000100800 */
[----:B------:R-:W3:Y:S01]  /*a450*/  LDL.LU R8, [R1+0x1e0] ;  /* 0x0001e00001087983 */ /* 0x000ee20000300800 */
[----:B----4-:R-:W-:-:S03]  /*a460*/  ISETP.GE.AND P1, PT, R6, RZ, PT ;  /* 0x000000ff0600720c */ /* 0x010fc60003f26270 */
[----:B------:R-:W4:Y:S01]  /*a470*/  LDL.LU R7, [R1+0x1dc] ;  /* 0x0001dc0001077983 */ /* 0x000f220000300800 */
[----:B------:R-:W-:Y:S02]  /*a480*/  ISETP.GE.AND P2, PT, R5, RZ, PT ;  /* 0x000000ff0500720c */ /* 0x000fe40003f46270 */
[----:B------:R-:W-:Y:S01]  /*a490*/  ISETP.GE.AND P4, PT, R4, RZ, PT ;  /* 0x000000ff0400720c */ /* 0x000fe20003f86270 */
[----:B------:R-:W4:Y:S04]  /*a4a0*/  LDL.LU R6, [R1+0x1d8] ;  /* 0x0001d80001067983 */ /* 0x000f280000300800 */
[----:B------:R-:W4:Y:S04]  /*a4b0*/  LDL.LU R5, [R1+0x1d4] ;  /* 0x0001d40001057983 */ /* 0x000f280000300800 */
[----:B------:R-:W4:Y:S01]  /*a4c0*/  LDL.LU R4, [R1+0x1d0] ;  /* 0x0001d00001047983 */ /* 0x000f220000300800 */
[----:B------:R-:W-:Y:S01]  /*a4d0*/  ISETP.GE.AND P5, PT, R2, RZ, PT ;  /* 0x000000ff0200720c */ /* 0x000fe20003fa6270 */
[----:B------:R-:W-:Y:S01]  /*a4e0*/  @!P1 IMAD.MOV R22, RZ, RZ, -R22 ;  /* 0x000000ffff169224 */ /* 0x000fe200078e0a16 */
[----:B------:R-:W-:Y:S01]  /*a4f0*/  ISETP.GE.AND P0, PT, R29, RZ, PT ;  /* 0x000000ff1d00720c */ /* 0x000fe20003f06270 */
[----:B------:R-:W-:Y:S01]  /*a500*/  @!P2 IMAD.MOV R23, RZ, RZ, -R23 ;  /* 0x000000ffff17a224 */ /* 0x000fe200078e0a17 */
[----:B------:R-:W-:Y:S01]  /*a510*/  ISETP.NE.AND P3, PT, RZ, c[0x0][0x17c], PT ;  /* 0x00005f00ff007a0c */ /* 0x000fe20003f65270 */
[----:B------:R-:W-:Y:S01]  /*a520*/  @!P4 IMAD.MOV R24, RZ, RZ, -R24 ;  /* 0x000000ffff18c224 */ /* 0x000fe200078e0a18 */
[----:B------:R-:W4:Y:S04]  /*a530*/  LDL.LU R2, [R1+0x1cc] ;  /* 0x0001cc0001027983 */ /* 0x000f280000300800 */
[----:B------:R-:W4:Y:S01]  /*a540*/  LDL.LU R29, [R1+0x1c8] ;  /* 0x0001c800011d7983 */ /* 0x000f220000300800 */
[----:B------:R-:W-:-:S02]  /*a550*/  ISETP.GE.AND P1, PT, R9, RZ, PT ;  /* 0x000000ff0900720c */ /* 0x000fc40003f26270 */
[----:B------:R-:W-:Y:S01]  /*a560*/  @!P5 IMAD.MOV R25, RZ, RZ, -R25 ;  /* 0x000000ffff19d224 */ /* 0x000fe200078e0a19 */
[----:B------:R-:W-:Y:S01]  /*a570*/  STL [R1+0xbf4], R22 ;  /* 0x000bf41601007387 */ /* 0x000fe20000100800 */
[----:B------:R-:W-:-:S03]  /*a580*/  @!P0 IMAD.MOV R26, RZ, RZ, -R26 ;  /* 0x000000ffff1a8224 */ /* 0x000fc600078e0a1a */
[----:B------:R-:W-:Y:S04]  /*a590*/  STL [R1+0xbf8], R23 ;  /* 0x000bf81701007387 */ /* 0x000fe80000100800 */
[----:B------:R-:W-:Y:S02]  /*a5a0*/  STL [R1+0xbfc], R24 ;  /* 0x000bfc1801007387 */ /* 0x000fe40000100800 */
[----:B------:R-:W-:Y:S02]  /*a5b0*/  @!P1 IMAD.MOV R27, RZ, RZ, -R27 ;  /* 0x000000ffff1b9224 */ /* 0x000fe400078e0a1b */
[----:B------:R-:W-:Y:S04]  /*a5c0*/  STL [R1+0xc00], R25 ;  /* 0x000c001901007387 */ /* 0x000fe80000100800 */
[----:B------:R-:W-:Y:S04]  /*a5d0*/  STL [R1+0xc04], R26 ;  /* 0x000c041a01007387 */ /* 0x000fe80000100800 */
[----:B------:R-:W-:Y:S01]  /*a5e0*/  STL [R1+0xc08], R27 ;  /* 0x000c081b01007387 */ /* 0x000fe20000100800 */
[----:B--2---:R-:W-:-:S02]  /*a5f0*/  ISETP.GE.AND P6, PT, R0, RZ, PT ;  /* 0x000000ff0000720c */ /* 0x004fc40003fc6270 */
[----:B------:R-:W-:-:S04]  /*a600*/  LOP3.LUT R0, RZ, c[0x0][0x17c], RZ, 0x33, !PT ;  /* 0x00005f00ff007a12 */ /* 0x000fc800078e33ff */
[----:B------:R-:W-:-:S07]  /*a610*/  SEL R3, R0, R3, !P3 ;  /* 0x0000000300037207 */ /* 0x000fce0005800000 */
[----:B------:R-:W-:-:S05]  /*a620*/  @!P6 IMAD.MOV R28, RZ, RZ, -R28 ;  /* 0x000000ffff1ce224 */ /* 0x000fca00078e0a1c */
[----:B------:R-:W-:Y:S04]  /*a630*/  STL [R1+0xc0c], R28 ;  /* 0x000c0c1c01007387 */ /* 0x000fe80000100800 */
[----:B------:R4:W-:Y:S01]  /*a640*/  STL [R1+0xc10], R3 ;  /* 0x000c100301007387 */ /* 0x0009e20000100800 */
[C---:B---3--:R-:W-:Y:S02]  /*a650*/  SEL R8, R0.reuse, R8, !P3 ;  /* 0x0000000800087207 */ /* 0x048fe40005800000 */
[----:B----4-:R-:W-:-:S03]  /*a660*/  SEL R3, R0, R7, !P3 ;  /* 0x0000000700037207 */ /* 0x010fc60005800000 */
[----:B------:R-:W-:Y:S01]  /*a670*/  STL [R1+0x214], R8 ;  /* 0x0002140801007387 */ /* 0x000fe20000100800 */
[C---:B------:R-:W-:Y:S02]  /*a680*/  SEL R6, R0.reuse, R6, !P3 ;  /* 0x0000000600067207 */ /* 0x040fe40005800000 */
[C---:B------:R-:W-:Y:S01]  /*a690*/  SEL R5, R0.reuse, R5, !P3 ;  /* 0x0000000500057207 */ /* 0x040fe20005800000 */
[----:B------:R0:W-:Y:S04]  /*a6a0*/  STL [R1+0x210], R3 ;  /* 0x0002100301007387 */ /* 0x0001e80000100800 */
[----:B------:R-:W-:Y:S01]  /*a6b0*/  STL [R1+0x20c], R6 ;  /* 0x00020c0601007387 */ /* 0x000fe20000100800 */
[----:B0-----:R-:W-:-:S03]  /*a6c0*/  SEL R3, R0, R4, !P3 ;  /* 0x0000000400037207 */ /* 0x001fc60005800000 */
[----:B------:R-:W-:Y:S04]  /*a6d0*/  STL [R1+0x208], R5 ;  /* 0x0002080501007387 */ /* 0x000fe80000100800 */
[----:B------:R0:W-:Y:S04]  /*a6e0*/  STL [R1+0x204], R3 ;  /* 0x0002040301007387 */ /* 0x0001e80000100800 */
[----:B0-----:R-:W2:Y:S01]  /*a6f0*/  LDL.LU R3, [R1+0x1b8] ;  /* 0x0001b80001037983 */ /* 0x001ea20000300800 */
[C---:B------:R-:W-:Y:S02]  /*a700*/  SEL R4, R0.reuse, R2, !P3 ;  /* 0x0000000200047207 */ /* 0x040fe40005800000 */
[----:B------:R-:W-:-:S03]  /*a710*/  SEL R2, R0, R29, !P3 ;  /* 0x0000001d00027207 */ /* 0x000fc60005800000 */
[----:B------:R-:W-:Y:S04]  /*a720*/  STL [R1+0x200], R4 ;  /* 0x0002000401007387 */ /* 0x000fe80000100800 */
[----:B--2---:R0:W-:Y:S04]  /*a730*/  STL [R1+0xc2c], R3 ;  /* 0x000c2c0301007387 */ /* 0x0041e80000100800 */
[----:B------:R-:W-:Y:S04]  /*a740*/  STL [R1+0x1fc], R2 ;  /* 0x0001fc0201007387 */ /* 0x000fe80000100800 */
[----:B0-----:R-:W2:Y:S04]  /*a750*/  LDL.LU R3, [R1+0x1bc] ;  /* 0x0001bc0001037983 */ /* 0x001ea80000300800 */
[----:B--2---:R0:W-:Y:S04]  /*a760*/  STL [R1+0xc30], R3 ;  /* 0x000c300301007387 */ /* 0x0041e80000100800 */
[----:B0-----:R-:W2:Y:S04]  /*a770*/  LDL.LU R3, [R1+0x1c0] ;  /* 0x0001c00001037983 */ /* 0x001ea80000300800 */
[----:B--2---:R0:W-:Y:S04]  /*a780*/  STL [R1+0xc34], R3 ;  /* 0x000c340301007387 */ /* 0x0041e80000100800 */
[----:B0-----:R-:W2:Y:S04]  /*a790*/  LDL.LU R3, [R1+0x1c4] ;  /* 0x0001c40001037983 */ /* 0x001ea80000300800 */
[----:B------:R-:W3:Y:S04]  /*a7a0*/  LDL.LU R28, [R1+0x1b4] ;  /* 0x0001b400011c7983 */ /* 0x000ee80000300800 */
[----:B------:R-:W4:Y:S04]  /*a7b0*/  LDL.LU R27, [R1+0x1ac] ;  /* 0x0001ac00011b7983 */ /* 0x000f280000300800 */
[----:B------:R-:W3:Y:S04]  /*a7c0*/  LDL.LU R26, [R1+0x1a0] ;  /* 0x0001a000011a7983 */ /* 0x000ee80000300800 */
        /* <DEDUP_REMOVED lines=23> */
[----:B------:R-:W3:Y:S01]  /*a940*/  LDL.LU R29, [R1+0x110] ;  /* 0x00011000011d7983 */ /* 0x000ee20000300800 */
[----:B--2---:R-:W-:-:S05]  /*a950*/  SEL R3, R0, R3, !P3 ;  /* 0x0000000300037207 */ /* 0x004fca0005800000 */
[----:B------:R0:W-:Y:S04]  /*a960*/  STL [R1+0x15c], R3 ;  /* 0x00015c0301007387 */ /* 0x0001e80000100800 */
[----:B0-----:R-:W2:Y:S02]  /*a970*/  LDL.LU R3, [R1+0xc34] ;  /* 0x000c340001037983 */ /* 0x001ea40000300800 */
[----:B--2---:R-:W-:-:S05]  /*a980*/  SEL R3, R0, R3, !P3 ;  /* 0x0000000300037207 */ /* 0x004fca0005800000 */
[----:B------:R0:W-:Y:S04]  /*a990*/  STL [R1+0x1f8], R3 ;  /* 0x0001f80301007387 */ /* 0x0001e80000100800 */
[----:B0-----:R-:W2:Y:S02]  /*a9a0*/  LDL.LU R3, [R1+0xc30] ;  /* 0x000c300001037983 */ /* 0x001ea40000300800 */
[----:B--2---:R-:W-:-:S05]  /*a9b0*/  SEL R3, R0, R3, !P3 ;  /* 0x0000000300037207 */ /* 0x004fca0005800000 */
[----:B------:R0:W-:Y:S04]  /*a9c0*/  STL [R1+0x1a8], R3 ;  /* 0x0001a80301007387 */ /* 0x0001e80000100800 */
[----:B0-----:R-:W2:Y:S01]  /*a9d0*/  LDL.LU R3, [R1+0xc2c] ;  /* 0x000c2c0001037983 */ /* 0x001ea20000300800 */
[C---:B----4-:R-:W-:Y:S02]  /*a9e0*/  SEL R27, R0.reuse, R27, !P3 ;  /* 0x0000001b001b7207 */ /* 0x050fe40005800000 */
[C---:B---3--:R-:W-:Y:S02]  /*a9f0*/  SEL R26, R0.reuse, R26, !P3 ;  /* 0x0000001a001a7207 */ /* 0x048fe40005800000 */
[C---:B------:R-:W-:Y:S02]  /*aa00*/  SEL R24, R0.reuse, R24, !P3 ;  /* 0x0000001800187207 */ /* 0x040fe40005800000 */
[----:B------:R-:W-:-:S02]  /*aa10*/  SEL R23, R0, R23, !P3 ;  /* 0x0000001700177207 */ /* 0x000fc40005800000 */
[C---:B------:R-:W-:Y:S02]  /*aa20*/  SEL R21, R0.reuse, R21, !P3 ;  /* 0x0000001500157207 */ /* 0x040fe40005800000 */
[C---:B------:R-:W-:Y:S02]  /*aa30*/  SEL R20, R0.reuse, R20, !P3 ;  /* 0x0000001400147207 */ /* 0x040fe40005800000 */
[C---:B------:R-:W-:Y:S02]  /*aa40*/  SEL R18, R0.reuse, R18, !P3 ;  /* 0x0000001200127207 */ /* 0x040fe40005800000 */
[C---:B------:R-:W-:Y:S02]  /*aa50*/  SEL R17, R0.reuse, R17, !P3 ;  /* 0x0000001100117207 */ /* 0x040fe40005800000 */
        /* <DEDUP_REMOVED lines=8> */
[----:B--2---:R-:W-:-:S05]  /*aae0*/  SEL R3, R0, R3, !P3 ;  /* 0x0000000300037207 */ /* 0x004fca0005800000 */
[----:B------:R0:W-:Y:S02]  /*aaf0*/  STL [R1+0x1cc], R3 ;  /* 0x0001cc0301007387 */ /* 0x0001e40000100800 */
[----:B0-----:R-:W-:-:S05]  /*ab00*/  SEL R3, R0, R28, !P3 ;  /* 0x0000001c00037207 */ /* 0x001fca0005800000 */
[----:B------:R0:W-:Y:S04]  /*ab10*/  STL [R1+0x1e0], R3 ;  /* 0x0001e00301007387 */ /* 0x0001e80000100800 */
[----:B------:R-:W-:Y:S01]  /*ab20*/  STL [R1+0x1f4], R27 ;  /* 0x0001f41b01007387 */ /* 0x000fe20000100800 */
[----:B0-----:R-:W-:-:S03]  /*ab30*/  SEL R3, R0, R25, !P3 ;  /* 0x0000001900037207 */ /* 0x001fc60005800000 */
[----:B------:R-:W-:Y:S04]  /*ab40*/  STL [R1+0x1f0], R26 ;  /* 0x0001f01a01007387 */ /* 0x000fe80000100800 */
        /* <DEDUP_REMOVED lines=175> */
[C---:B---3--:R-:W-:Y:S02]  /*b640*/  SEL R28, R0.reuse, R28, !P3 ;  /* 0x0000001c001c7207 */ /* 0x048fe40005800000 */
[C---:B----4-:R-:W-:Y:S02]  /*b650*/  SEL R27, R0.reuse, R27, !P3 ;  /* 0x0000001b001b7207 */ /* 0x050fe40005800000 */
        /* <DEDUP_REMOVED lines=25> */
[----:B--2---:R-:W-:-:S05]  /*b7f0*/  SEL R3, R0, R3, !P3 ;  /* 0x0000000300037207 */ /* 0x004fca0005800000 */
[----:B------:R0:W-:Y:S04]  /*b800*/  STL [R1+0x74], R3 ;  /* 0x0000740301007387 */ /* 0x0001e80000100800 */
[----:B0-----:R-:W2:Y:S04]  /*b810*/  LDL.LU R3, [R1+0xc10] ;  /* 0x000c100001037983 */ /* 0x001ea80000300800 */
[----:B------:R0:W-:Y:S04]  /*b820*/  STL [R1+0x70], R28 ;  /* 0x0000701c01007387 */ /* 0x0001e80000100800 */
[----:B0-----:R-:W3:Y:S04]  /*b830*/  LDL.LU R28, [R1+0xc0c] ;  /* 0x000c0c00011c7983 */ /* 0x001ee80000300800 */
[----:B------:R0:W-:Y:S04]  /*b840*/  STL [R1+0x6c], R27 ;  /* 0x00006c1b01007387 */ /* 0x0001e80000100800 */
[----:B0-----:R-:W4:Y:S04]  /*b850*/  LDL.LU R27, [R1+0xc08] ;  /* 0x000c0800011b7983 */ /* 0x001f280000300800 */
[----:B------:R0:W-:Y:S04]  /*b860*/  STL [R1+0x68], R26 ;  /* 0x0000681a01007387 */ /* 0x0001e80000100800 */
        /* <DEDUP_REMOVED lines=48> */
[----:B0-----:R-:W4:Y:S01]  /*bb70*/  LDL.LU R29, [R1+0xba4] ;  /* 0x000ba400011d7983 */ /* 0x001f220000300800 */
[----:B--2---:R-:W-:-:S02]  /*bb80*/  SEL R24, R0, R24, !P3 ;  /* 0x0000001800187207 */ /* 0x004fc40005800000 */
[C---:B------:R-:W-:Y:S02]  /*bb90*/  SEL R25, R0.reuse, R25, !P3 ;  /* 0x0000001900197207 */ /* 0x040fe40005800000 */
[C---:B------:R-:W-:Y:S02]  /*bba0*/  SEL R26, R0.reuse, R26, !P3 ;  /* 0x0000001a001a7207 */ /* 0x040fe40005800000 */
[C---:B---3--:R-:W-:Y:S02]  /*bbb0*/  SEL R23, R0.reuse, R23, !P3 ;  /* 0x0000001700177207 */ /* 0x048fe40005800000 */
[C---:B----4-:R-:W-:Y:S02]  /*bbc0*/  SEL R27, R0.reuse, R27, !P3 ;  /* 0x0000001b001b7207 */ /* 0x050fe40005800000 */
[C---:B------:R-:W-:Y:S02]  /*bbd0*/  SEL R28, R0.reuse, R28, !P3 ;  /* 0x0000001c001c7207 */ /* 0x040fe40005800000 */
[----:B------:R-:W-:-:S02]  /*bbe0*/  SEL R22, R0, R22, !P3 ;  /* 0x0000001600167207 */ /* 0x000fc40005800000 */
[----:B------:R-:W-:-:S05]  /*bbf0*/  SEL R29, R0, R29, !P3 ;  /* 0x0000001d001d7207 */ /* 0x000fca0005800000 */
[----:B------:R0:W-:Y:S02]  /*bc00*/  STL [R1+0x4], R29 ;  /* 0x0000041d01007387 */ /* 0x0001e40000100800 */
[C---:B0-----:R-:W-:Y:S02]  /*bc10*/  SEL R29, R0.reuse, R4, !P3 ;  /* 0x00000004001d7207 */ /* 0x041fe40005800000 */
[----:B------:R-:W2:Y:S01]  /*bc20*/  LDL R4, [R1+0x7b8] ;  /* 0x0007b80001047983 */ /* 0x000ea20000100800 */
[C---:B------:R-:W-:Y:S02]  /*bc30*/  SEL R2, R0.reuse, R2, !P3 ;  /* 0x0000000200027207 */ /* 0x040fe40005800000 */
[----:B------:R-:W-:-:S03]  /*bc40*/  SEL R5, R0, R5, !P3 ;  /* 0x0000000500057207 */ /* 0x000fc60005800000 */
[----:B------:R-:W-:Y:S04]  /*bc50*/  STL [R1], R2 ;  /* 0x0000000201007387 */ /* 0x000fe80000100800 */
[----:B------:R-:W-:Y:S04]  /*bc60*/  STL [R1+0xb28], R29 ;  /* 0x000b281d01007387 */ /* 0x000fe80000100800 */
[----:B------:R0:W-:Y:S04]  /*bc70*/  STL [R1+0xb2c], R5 ;  /* 0x000b2c0501007387 */ /* 0x0001e80000100800 */
[----:B0-----:R-:W0:Y:S01]  /*bc80*/  S2R R5, SR_TID.X ;  /* 0x0000000000057919 */ /* 0x001e220000002100 */
[----:B------:R-:W-:-:S02]  /*bc90*/  SEL R6, R0, R6, !P3 ;  /* 0x0000000600067207 */ /* 0x000fc40005800000 */
[C---:B------:R-:W-:Y:S02]  /*bca0*/  SEL R7, R0.reuse, R7, !P3 ;  /* 0x0000000700077207 */ /* 0x040fe40005800000 */
[C---:B------:R-:W-:Y:S01]  /*bcb0*/  SEL R8, R0.reuse, R8, !P3 ;  /* 0x0000000800087207 */ /* 0x040fe20005800000 */
[----:B------:R-:W-:Y:S01]  /*bcc0*/  STL [R1+0xb30], R6 ;  /* 0x000b300601007387 */ /* 0x000fe20000100800 */
[C---:B------:R-:W-:Y:S02]  /*bcd0*/  SEL R9, R0.reuse, R9, !P3 ;  /* 0x0000000900097207 */ /* 0x040fe40005800000 */
[C---:B------:R-:W-:Y:S01]  /*bce0*/  SEL R10, R0.reuse, R10, !P3 ;  /* 0x0000000a000a7207 */ /* 0x040fe20005800000 */
[----:B------:R0:W-:Y:S01]  /*bcf0*/  STL [R1+0xb34], R7 ;  /* 0x000b340701007387 */ /* 0x0001e20000100800 */
[C---:B------:R-:W-:Y:S02]  /*bd00*/  SEL R11, R0.reuse, R11, !P3 ;  /* 0x0000000b000b7207 */ /* 0x040fe40005800000 */
[C---:B------:R-:W-:Y:S01]  /*bd10*/  SEL R12, R0.reuse, R12, !P3 ;  /* 0x0000000c000c7207 */ /* 0x040fe20005800000 */
[----:B------:R-:W-:Y:S01]  /*bd20*/  STL [R1+0xb38], R8 ;  /* 0x000b380801007387 */ /* 0x000fe20000100800 */
[----:B------:R-:W-:-:S02]  /*bd30*/  SEL R13, R0, R13, !P3 ;  /* 0x0000000d000d7207 */ /* 0x000fc40005800000 */
[C---:B------:R-:W-:Y:S01]  /*bd40*/  SEL R14, R0.reuse, R14, !P3 ;  /* 0x0000000e000e7207 */ /* 0x040fe20005800000 */
[----:B------:R-:W-:Y:S01]  /*bd50*/  STL [R1+0xb3c], R9 ;  /* 0x000b3c0901007387 */ /* 0x000fe20000100800 */
[C---:B------:R-:W-:Y:S02]  /*bd60*/  SEL R15, R0.reuse, R15, !P3 ;  /* 0x0000000f000f7207 */ /* 0x040fe40005800000 */
[----:B0-----:R-:W-:Y:S01]  /*bd70*/  SHF.R.U32.HI R7, RZ, 0x6, R5 ;  /* 0x00000006ff077819 */ /* 0x001fe20000011605 */
[----:B------:R-:W-:Y:S01]  /*bd80*/  STL [R1+0xb40], R10 ;  /* 0x000b400a01007387 */ /* 0x000fe20000100800 */
[C---:B------:R-:W-:Y:S02]  /*bd90*/  SEL R16, R0.reuse, R16, !P3 ;  /* 0x0000001000107207 */ /* 0x040fe40005800000 */
[----:B------:R-:W-:Y:S01]  /*bda0*/  SGXT.U32 R7, R7, 0x1 ;  /* 0x000000010707781a */ /* 0x000fe20000000000 */
[----:B------:R-:W-:Y:S03]  /*bdb0*/  STL [R1+0xb44], R11 ;  /* 0x000b440b01007387 */ /* 0x000fe60000100800 */
[----:B------:R-:W-:Y:S01]  /*bdc0*/  LOP3.LUT R6, R7, 0x3e, RZ, 0xfc, !PT ;  /* 0x0000003e07067812 */ /* 0x000fe200078efcff */
[----:B------:R-:W-:Y:S04]  /*bdd0*/  STL [R1+0xb48], R12 ;  /* 0x000b480c01007387 */ /* 0x000fe80000100800 */
[----:B------:R-:W-:Y:S01]  /*bde0*/  STL [R1+0xb4c], R13 ;  /* 0x000b4c0d01007387 */ /* 0x000fe20000100800 */
[----:B------:R-:W-:-:S03]  /*bdf0*/  SEL R17, R0, R17, !P3 ;  /* 0x0000001100117207 */ /* 0x000fc60005800000 */
[----:B------:R-:W-:Y:S01]  /*be00*/  STL [R1+0xb50], R14 ;  /* 0x000b500e01007387 */ /* 0x000fe20000100800 */
[----:B------:R-:W-:-:S03]  /*be10*/  SEL R18, R0, R18, !P3 ;  /* 0x0000001200127207 */ /* 0x000fc60005800000 */
[----:B------:R-:W-:Y:S01]  /*be20*/  STL [R1+0xb54], R15 ;  /* 0x000b540f01007387 */ /* 0x000fe20000100800 */
[C---:B------:R-:W-:Y:S02]  /*be30*/  SEL R19, R0.reuse, R19, !P3 ;  /* 0x0000001300137207 */ /* 0x040fe40005800000 */
[C---:B------:R-:W-:Y:S01]  /*be40*/  SEL R20, R0.reuse, R20, !P3 ;  /* 0x0000001400147207 */ /* 0x040fe20005800000 */
[----:B------:R0:W-:Y:S01]  /*be50*/  STL [R1+0xb58], R16 ;  /* 0x000b581001007387 */ /* 0x0001e20000100800 */
[----:B------:R-:W-:Y:S01]  /*be60*/  SEL R21, R0, R21, !P3 ;  /* 0x0000001500157207 */ /* 0x000fe20005800000 */
[----:B------:R-:W-:Y:S02]  /*be70*/  IMAD R0, R6, c[0x0][0x188], RZ ;  /* 0x0000620006007a24 */ /* 0x000fe400078e02ff */
[----:B------:R-:W1:Y:S04]  /*be80*/  S2R R6, SR_TID.X ;  /* 0x0000000000067919 */ /* 0x000e680000002100 */
[----:B0-----:R-:W0:Y:S04]  /*be90*/  S2R R16, SR_TID.X ;  /* 0x0000000000107919 */ /* 0x001e280000002100 */
[----:B------:R-:W3:Y:S01]  /*bea0*/  S2R R29, SR_TID.X ;  /* 0x00000000001d7919 */ /* 0x000ee20000002100 */
[----:B------:R-:W-:-:S03]  /*beb0*/  SHF.R.U32.HI R5, RZ, 0x6, R5 ;  /* 0x00000006ff057819 */ /* 0x000fc60000011605 */
[----:B------:R4:W-:Y:S01]  /*bec0*/  STL [R1+0xb5c], R17 ;  /* 0x000b5c1101007387 */ /* 0x0009e20000100800 */
[----:B------:R-:W-:Y:S02]  /*bed0*/  SGXT.U32 R5, R5, 0x1 ;  /* 0x000000010505781a */ /* 0x000fe40000000000 */
[----:B------:R-:W-:Y:S01]  /*bee0*/  LOP3.LUT R8, R7, 0x3c, RZ, 0xfc, !PT ;  /* 0x0000003c07087812 */ /* 0x000fe200078efcff */
[----:B------:R-:W-:Y:S01]  /*bef0*/  STL [R1+0xb60], R18 ;  /* 0x000b601201007387 */ /* 0x000fe20000100800 */
[----:B------:R-:W-:-:S03]  /*bf00*/  LOP3.LUT R7, R5, 0x3a, RZ, 0xfc, !PT ;  /* 0x0000003a05077812 */ /* 0x000fc600078efcff */
[----:B------:R-:W-:Y:S04]  /*bf10*/  STL [R1+0xb64], R19 ;  /* 0x000b641301007387 */ /* 0x000fe80000100800 */
[----:B------:R-:W-:Y:S01]  /*bf20*/  STL [R1+0xb68], R20 ;  /* 0x000b681401007387 */ /* 0x000fe20000100800 */
[----:B------:R-:W-:-:S03]  /*bf30*/  IMAD R0, R8, c[0x0][0x188], RZ ;  /* 0x0000620008007a24 */ /* 0x000fc600078e02ff */
[----:B------:R-:W-:Y:S01]  /*bf40*/  STL [R1+0xb6c], R21 ;  /* 0x000b6c1501007387 */ /* 0x000fe20000100800 */
[----:B0-----:R-:W-:Y:S01]  /*bf50*/  IMAD.SHL.U32 R14, R16, 0x40, RZ ;  /* 0x00000040100e7824 */ /* 0x001fe200078e00ff */
[----:B------:R-:W-:Y:S02]  /*bf60*/  LOP3.LUT R5, R5, 0x38, RZ, 0xfc, !PT ;  /* 0x0000003805057812 */ /* 0x000fe400078efcff */
[----:B------:R-:W-:Y:S01]  /*bf70*/  STL [R1+0xb70], R22 ;  /* 0x000b701601007387 */ /* 0x000fe20000100800 */
[----:B------:R-:W-:-:S03]  /*bf80*/  IMAD R0, R7, c[0x0][0x188], RZ ;  /* 0x0000620007007a24 */ /* 0x000fc600078e02ff */
[----:B------:R-:W-:Y:S01]  /*bf90*/  STL [R1+0xb74], R23 ;  /* 0x000b741701007387 */ /* 0x000fe20000100800 */
[----:B-1----:R-:W-:-:S03]  /*bfa0*/  SHF.R.U32.HI R7, RZ, 0x6, R6 ;  /* 0x00000006ff077819 */ /* 0x002fc60000011606 */
[----:B------:R-:W-:Y:S04]  /*bfb0*/  STL [R1+0xb78], R24 ;  /* 0x000b781801007387 */ /* 0x000fe80000100800 */
[----:B------:R-:W-:Y:S01]  /*bfc0*/  STL [R1+0xb7c], R25 ;  /* 0x000b7c1901007387 */ /* 0x000fe20000100800 */
[----:B------:R-:W-:-:S03]  /*bfd0*/  IMAD R0, R5, c[0x0][0x188], RZ ;  /* 0x0000620005007a24 */ /* 0x000fc600078e02ff */
[----:B------:R-:W-:Y:S01]  /*bfe0*/  STL [R1+0xb80], R26 ;  /* 0x000b801a01007387 */ /* 0x000fe20000100800 */
[----:B------:R-:W-:-:S03]  /*bff0*/  SGXT.U32 R7, R7, 0x1 ;  /* 0x000000010707781a */ /* 0x000fc60000000000 */
[----:B------:R-:W-:Y:S01]  /*c000*/  STL [R1+0xb84], R27 ;  /* 0x000b841b01007387 */ /* 0x000fe20000100800 */
[----:B------:R-:W-:-:S03]  /*c010*/  SHF.R.U32.HI R5, RZ, 0x6, R6 ;  /* 0x00000006ff057819 */ /* 0x000fc60000011606 */
[----:B------:R-:W-:Y:S01]  /*c020*/  STL [R1+0xb88], R28 ;  /* 0x000b881c01007387 */ /* 0x000fe20000100800 */
[----:B------:R-:W-:-:S03]  /*c030*/  SHF.R.U32.HI R6, RZ, 0x6, R6 ;  /* 0x00000006ff067819 */ /* 0x000fc60000011606 */
[----:B------:R-:W-:Y:S04]  /*c040*/  STL [R1+0x7b4], R14 ;  /* 0x0007b40e01007387 */ /* 0x000fe80000100800 */
[----:B------:R-:W-:Y:S01]  /*c050*/  STL [R1+0x2c0], RZ ;  /* 0x0002c0ff01007387 */ /* 0x000fe20000100800 */
[----:B------:R-:W-:-:S03]  /*c060*/  LOP3.LUT R8, R7, 0x36, RZ, 0xfc, !PT ;  /* 0x0000003607087812 */ /* 0x000fc600078efcff */
[----:B------:R-:W-:Y:S01]  /*c070*/  STL [R1+0x2c4], RZ ;  /* 0x0002c4ff01007387 */ /* 0x000fe20000100800 */
[----:B------:R-:W-:-:S03]  /*c080*/  SGXT.U32 R6, R6, 0x1 ;  /* 0x000000010606781a */ /* 0x000fc60000000000 */
[----:B------:R-:W-:Y:S04]  /*c090*/  STL [R1+0x2c8], RZ ;  /* 0x0002c8ff01007387 */ /* 0x000fe80000100800 */
[----:B------:R-:W-:Y:S04]  /*c0a0*/  STL [R1+0x2cc], RZ ;  /* 0x0002ccff01007387 */ /* 0x000fe80000100800 */
[----:B------:R-:W-:Y:S04]  /*c0b0*/  STL [R1+0x2d0], RZ ;  /* 0x0002d0ff01007387 */ /* 0x000fe80000100800 */
[----:B------:R-:W-:Y:S01]  /*c0c0*/  STL [R1+0x2d4], RZ ;  /* 0x0002d4ff01007387 */ /* 0x000fe20000100800 */
[----:B------:R-:W-:-:S03]  /*c0d0*/  IMAD R8, R8, c[0x0][0x188], RZ ;  /* 0x0000620008087a24 */ /* 0x000fc600078e02ff */
[----:B------:R-:W-:Y:S01]  /*c0e0*/  STL [R1+0x2d8], RZ ;  /* 0x0002d8ff01007387 */ /* 0x000fe20000100800 */
[----:B------:R-:W-:-:S03]  /*c0f0*/  LOP3.LUT R8, R6, 0x30, RZ, 0xfc, !PT ;  /* 0x0000003006087812 */ /* 0x000fc600078efcff */
[----:B------:R-:W-:Y:S04]  /*c100*/  STL [R1+0x2dc], RZ ;  /* 0x0002dcff01007387 */ /* 0x000fe80000100800 */
[----:B------:R-:W-:Y:S04]  /*c110*/  STL [R1+0x2e0], RZ ;  /* 0x0002e0ff01007387 */ /* 0x000fe80000100800 */
[----:B------:R-:W-:Y:S04]  /*c120*/  STL [R1+0x2e4], RZ ;  /* 0x0002e4ff01007387 */ /* 0x000fe80000100800 */
[----:B------:R-:W-:Y:S01]  /*c130*/  STL [R1+0x2e8], RZ ;  /* 0x0002e8ff01007387 */ /* 0x000fe20000100800 */
[----:B------:R-:W-:-:S03]  /*c140*/  LOP3.LUT R7, R7, 0x34, RZ, 0xfc, !PT ;  /* 0x0000003407077812 */ /* 0x000fc600078efcff */
[----:B------:R-:W-:Y:S04]  /*c150*/  STL [R1+0x2ec], RZ ;  /* 0x0002ecff01007387 */ /* 0x000fe80000100800 */
[----:B------:R-:W-:Y:S01]  /*c160*/  STL [R1+0x330], RZ ;  /* 0x000330ff01007387 */ /* 0x000fe20000100800 */
[----:B------:R-:W-:-:S03]  /*c170*/  SGXT.U32 R5, R5, 0x1 ;  /* 0x000000010505781a */ /* 0x000fc60000000000 */
[----:B------:R-:W-:Y:S04]  /*c180*/  STL [R1+0x334], RZ ;  /* 0x000334ff01007387 */ /* 0x000fe80000100800 */
[----:B------:R-:W-:Y:S04]  /*c190*/  STL [R1+0x338], RZ ;  /* 0x000338ff01007387 */ /* 0x000fe80000100800 */
[----:B------:R-:W-:Y:S01]  /*c1a0*/  STL [R1+0x33c], RZ ;  /* 0x00033cff01007387 */ /* 0x000fe20000100800 */
[----:B------:R-:W-:-:S03]  /*c1b0*/  IMAD R0, R7, c[0x0][0x188], RZ ;  /* 0x0000620007007a24 */ /* 0x000fc600078e02ff */
[----:B------:R-:W-:Y:S01]  /*c1c0*/  STL [R1+0x370], RZ ;  /* 0x000370ff01007387 */ /* 0x000fe20000100800 */
[----:B------:R-:W-:-:S03]  /*c1d0*/  LOP3.LUT R7, R5, 0x2e, RZ, 0xfc, !PT ;  /* 0x0000002e05077812 */ /* 0x000fc600078efcff */
[----:B------:R-:W-:Y:S01]  /*c1e0*/  STL [R1+0x374], RZ ;  /* 0x000374ff01007387 */ /* 0x000fe20000100800 */
[----:B------:R-:W-:-:S03]  /*c1f0*/  LOP3.LUT R5, R5, 0x2c, RZ, 0xfc, !PT ;  /* 0x0000002c05057812 */ /* 0x000fc600078efcff */
[----:B------:R-:W-:Y:S04]  /*c200*/  STL [R1+0x378], RZ ;  /* 0x000378ff01007387 */ /* 0x000fe80000100800 */
        /* <DEDUP_REMOVED lines=12> */
[----:B------:R-:W-:Y:S01]  /*c2d0*/  STL [R1+0x34c], RZ ;  /* 0x00034cff01007387 */ /* 0x000fe20000100800 */
[----:B--2---:R-:W-:-:S02]  /*c2e0*/  ISETP.GE.AND P1, PT, R4, RZ, PT ;  /* 0x000000ff0400720c */ /* 0x004fc40003f26270 */
[----:B---3--:R-:W-:-:S04]  /*c2f0*/  SHF.R.U32.HI R4, RZ, 0x6, R29 ;  /* 0x00000006ff047819 */ /* 0x008fc8000001161d */
[----:B------:R-:W-:-:S05]  /*c300*/  SGXT.U32 R4, R4, 0x1 ;  /* 0x000000010404781a */ /* 0x000fca0000000000 */
[----:B------:R-:W-:Y:S01]  /*c310*/  IMAD R9, R4, c[0x0][0x188], RZ ;  /* 0x0000620004097a24 */ /* 0x000fe200078e02ff */
[----:B------:R-:W-:Y:S02]  /*c320*/  LOP3.LUT R9, R6, 0x32, RZ, 0xfc, !PT ;  /* 0x0000003206097812 */ /* 0x000fe400078efcff */
[----:B------:R-:W0:Y:S03]  /*c330*/  S2R R6, SR_TID.X ;  /* 0x0000000000067919 */ /* 0x000e260000002100 */
[----:B------:R-:W-:Y:S02]  /*c340*/  IMAD R0, R9, c[0x0][0x188], RZ ;  /* 0x0000620009007a24 */ /* 0x000fe400078e02ff */
[----:B------:R-:W-:Y:S02]  /*c350*/  IMAD R0, R7, c[0x0][0x188], RZ ;  /* 0x0000620007007a24 */ /* 0x000fe400078e02ff */
[----:B------:R-:W-:-:S02]  /*c360*/  IMAD R0, R5, c[0x0][0x188], RZ ;  /* 0x0000620005007a24 */ /* 0x000fc400078e02ff */
[----:B------:R-:W1:Y:S04]  /*c370*/  S2R R5, SR_TID.X ;  /* 0x0000000000057919 */ /* 0x000e680000002100 */
[----:B------:R-:W-:Y:S04]  /*c380*/  STL [R1+0x160], RZ ;  /* 0x000160ff01007387 */ /* 0x000fe80000100800 */
[----:B------:R-:W-:Y:S04]  /*c390*/  STL [R1+0x164], RZ ;  /* 0x000164ff01007387 */ /* 0x000fe80000100800 */
[----:B------:R-:W-:Y:S01]  /*c3a0*/  STL [R1+0x168], RZ ;  /* 0x000168ff01007387 */ /* 0x000fe20000100800 */
[----:B0-----:R-:W-:-:S03]  /*c3b0*/  SHF.R.U32.HI R7, RZ, 0x6, R6 ;  /* 0x00000006ff077819 */ /* 0x001fc60000011606 */
[----:B------:R-:W-:Y:S04]  /*c3c0*/  STL [R1+0x16c], RZ ;  /* 0x00016cff01007387 */ /* 0x000fe80000100800 */
[----:B------:R-:W-:Y:S01]  /*c3d0*/  STL [R1+0x240], RZ ;  /* 0x000240ff01007387 */ /* 0x000fe20000100800 */
[----:B------:R-:W-:-:S03]  /*c3e0*/  SGXT.U32 R7, R7, 0x1 ;  /* 0x000000010707781a */ /* 0x000fc60000000000 */
[----:B------:R-:W-:Y:S04]  /*c3f0*/  STL [R1+0x244], RZ ;  /* 0x000244ff01007387 */ /* 0x000fe80000100800 */
[----:B------:R-:W-:Y:S01]  /*c400*/  STL [R1+0x248], RZ ;  /* 0x000248ff01007387 */ /* 0x000fe20000100800 */
[----:B------:R-:W-:-:S03]  /*c410*/  IMAD R8, R8, c[0x0][0x188], RZ ;  /* 0x0000620008087a24 */ /* 0x000fc600078e02ff */
[----:B------:R-:W-:Y:S01]  /*c420*/  STL [R1+0x24c], RZ ;  /* 0x00024cff01007387 */ /* 0x000fe20000100800 */
[----:B------:R-:W-:-:S03]  /*c430*/  SHF.R.U32.HI R6, RZ, 0x6, R6 ;  /* 0x00000006ff067819 */ /* 0x000fc60000011606 */
[----:B------:R-:W-:Y:S01]  /*c440*/  STL [R1+0x260], RZ ;  /* 0x000260ff01007387 */ /* 0x000fe20000100800 */
[----:B------:R-:W-:-:S03]  /*c450*/  LOP3.LUT R9, R7, 0x2a, RZ, 0xfc, !PT ;  /* 0x0000002a07097812 */ /* 0x000fc600078efcff */
[----:B------:R-:W-:Y:S01]  /*c460*/  STL [R1+0x264], RZ ;  /* 0x000264ff01007387 */ /* 0x000fe20000100800 */
[----:B------:R-:W-:-:S03]  /*c470*/  LOP3.LUT R8, R7, 0x28, RZ, 0xfc, !PT ;  /* 0x0000002807087812 */ /* 0x000fc600078efcff */
[----:B------:R-:W-:Y:S01]  /*c480*/  STL [R1+0x268], RZ ;  /* 0x000268ff01007387 */ /* 0x000fe20000100800 */
[----:B------:R-:W-:-:S03]  /*c490*/  LOP3.LUT R7, R7, 0x26, RZ, 0xfc, !PT ;  /* 0x0000002607077812 */ /* 0x000fc600078efcff */
[----:B------:R-:W-:Y:S01]  /*c4a0*/  STL [R1+0x26c], RZ ;  /* 0x00026cff01007387 */ /* 0x000fe20000100800 */
[----:B------:R-:W-:-:S03]  /*c4b0*/  SGXT.U32 R6, R6, 0x1 ;  /* 0x000000010606781a */ /* 0x000fc60000000000 */
[----:B------:R-:W-:Y:S01]  /*c4c0*/  STL [R1+0x270], RZ ;  /* 0x000270ff01007387 */ /* 0x000fe20000100800 */
[----:B------:R-:W-:-:S03]  /*c4d0*/  IMAD R10, R9, c[0x0][0x188], RZ ;  /* 0x00006200090a7a24 */ /* 0x000fc600078e02ff */
[----:B------:R-:W-:Y:S01]  /*c4e0*/  STL [R1+0x274], RZ ;  /* 0x000274ff01007387 */ /* 0x000fe20000100800 */
[----:B------:R-:W-:-:S03]  /*c4f0*/  IMAD R9, R8, c[0x0][0x188], RZ ;  /* 0x0000620008097a24 */ /* 0x000fc600078e02ff */
[----:B------:R-:W-:Y:S01]  /*c500*/  STL [R1+0x278], RZ ;  /* 0x000278ff01007387 */ /* 0x000fe20000100800 */
[----:B------:R-:W-:-:S03]  /*c510*/  IMAD R0, R7, c[0x0][0x188], RZ ;  /* 0x0000620007007a24 */ /* 0x000fc600078e02ff */
[----:B------:R-:W-:Y:S01]  /*c520*/  STL [R1+0x27c], RZ ;  /* 0x00027cff01007387 */ /* 0x000fe20000100800 */
[----:B------:R-:W-:-:S03]  /*c530*/  LOP3.LUT R8, R6, 0x24, RZ, 0xfc, !PT ;  /* 0x0000002406087812 */ /* 0x000fc600078efcff */
[----:B------:R-:W-:Y:S01]  /*c540*/  STL [R1+0x320], RZ ;  /* 0x000320ff01007387 */ /* 0x000fe20000100800 */
[----:B------:R-:W-:-:S03]  /*c550*/  LOP3.LUT R7, R6, 0x22, RZ, 0xfc, !PT ;  /* 0x0000002206077812 */ /* 0x000fc600078efcff */
[----:B------:R-:W-:Y:S01]  /*c560*/  STL [R1+0x324], RZ ;  /* 0x000324ff01007387 */ /* 0x000fe20000100800 */
[----:B-1----:R-:W-:-:S03]  /*c570*/  SHF.R.U32.HI R6, RZ, 0x6, R5 ;  /* 0x00000006ff067819 */ /* 0x002fc60000011605 */
        /* <DEDUP_REMOVED lines=8> */
[----:B------:R-:W-:Y:S01]  /*c600*/  IMAD R0, R7, c[0x0][0x188], RZ ;  /* 0x0000620007007a24 */ /* 0x000fe200078e02ff */
[----:B------:R-:W-:Y:S02]  /*c610*/  SHF.R.U32.HI R5, RZ, 0x6, R5 ;  /* 0x00000006ff057819 */ /* 0x000fe40000011605 */
        /* <DEDUP_REMOVED lines=19> */
[----:B------:R-:W-:-:S03]  /*c750*/  SHF.R.U32.HI R5, RZ, 0x6, R29 ;  /* 0x00000006ff057819 */ /* 0x000fc6000001161d */
[----:B------:R-:W-:Y:S04]  /*c760*/  STL [R1+0xc8], RZ ;  /* 0x0000c8ff01007387 */ /* 0x000fe80000100800 */
[----:B------:R-:W-:Y:S01]  /*c770*/  STL [R1+0xcc], RZ ;  /* 0x0000ccff01007387 */ /* 0x000fe20000100800 */
[----:B------:R-:W-:-:S03]  /*c780*/  SGXT.U32 R5, R5, 0x1 ;  /* 0x000000010505781a */ /* 0x000fc60000000000 */
[----:B------:R-:W-:Y:S04]  /*c790*/  STL [R1+0x130], RZ ;  /* 0x000130ff01007387 */ /* 0x000fe80000100800 */
[----:B------:R-:W-:Y:S01]  /*c7a0*/  STL [R1+0x134], RZ ;  /* 0x000134ff01007387 */ /* 0x000fe20000100800 */
[----:B------:R-:W-:-:S03]  /*c7b0*/  SHF.R.U32.HI R29, RZ, 0x6, R29 ;  /* 0x00000006ff1d7819 */ /* 0x000fc6000001161d */
        /* <DEDUP_REMOVED lines=17> */
[----:B------:R-:W-:Y:S01]  /*c8d0*/  IMAD R0, R5, c[0x0][0x188], RZ ;  /* 0x0000620005007a24 */ /* 0x000fe200078e02ff */
[C---:B------:R-:W-:Y:S02]  /*c8e0*/  LOP3.LUT R6, R29.reuse, 0xe, RZ, 0xfc, !PT ;  /* 0x0000000e1d067812 */ /* 0x040fe400078efcff */
[----:B------:R-:W-:Y:S01]  /*c8f0*/  STL [R1+0x1bc], RZ ;  /* 0x0001bcff01007387 */ /* 0x000fe20000100800 */
[----:B------:R-:W-:-:S03]  /*c900*/  LOP3.LUT R7, R29, 0x10, RZ, 0xfc, !PT ;  /* 0x000000101d077812 */ /* 0x000fc600078efcff */
[----:B------:R-:W-:Y:S01]  /*c910*/  STL [R1+0x2b0], RZ ;  /* 0x0002b0ff01007387 */ /* 0x000fe20000100800 */
[----:B------:R-:W-:-:S03]  /*c920*/  LOP3.LUT R5, R29, 0xc, RZ, 0xfc, !PT ;  /* 0x0000000c1d057812 */ /* 0x000fc600078efcff */
[----:B------:R-:W-:Y:S01]  /*c930*/  STL [R1+0x2b4], RZ ;  /* 0x0002b4ff01007387 */ /* 0x000fe20000100800 */
[----:B------:R-:W-:-:S03]  /*c940*/  LOP3.LUT R29, R29, 0xa, RZ, 0xfc, !PT ;  /* 0x0000000a1d1d7812 */ /* 0x000fc600078efcff */
        /* <DEDUP_REMOVED lines=8> */
[----:B------:R-:W-:Y:S01]  /*c9d0*/  IMAD R0, R29, c[0x0][0x188], RZ ;  /* 0x000062001d007a24 */ /* 0x000fe200078e02ff */
[C---:B------:R-:W-:Y:S02]  /*c9e0*/  LOP3.LUT R5, R4.reuse, 0x6, RZ, 0xfc, !PT ;  /* 0x0000000604057812 */ /* 0x040fe400078efcff */
[----:B------:R-:W-:Y:S01]  /*c9f0*/  STL [R1+0x2a8], RZ ;  /* 0x0002a8ff01007387 */ /* 0x000fe20000100800 */
[----:B------:R-:W-:-:S03]  /*ca00*/  LOP3.LUT R29, R4, 0x4, RZ, 0xfc, !PT ;  /* 0x00000004041d7812 */ /* 0x000fc600078efcff */
[----:B------:R-:W-:Y:S04]  /*ca10*/  STL [R1+0x2ac], RZ ;  /* 0x0002acff01007387 */ /* 0x000fe80000100800 */
[----:B------:R-:W2:Y:S01]  /*ca20*/  LDL.LU R15, [R1+0x220] ;  /* 0x00022000010f7983 */ /* 0x000ea20000300800 */
[----:B------:R-:W-:-:S03]  /*ca30*/  IMAD R0, R6, c[0x0][0x188], RZ ;  /* 0x0000620006007a24 */ /* 0x000fc600078e02ff */
[----:B------:R-:W-:Y:S01]  /*ca40*/  STL [R1+0x290], RZ ;  /* 0x000290ff01007387 */ /* 0x000fe20000100800 */
[----:B------:R-:W-:-:S03]  /*ca50*/  IMAD R6, R5, c[0x0][0x188], RZ ;  /* 0x0000620005067a24 */ /* 0x000fc600078e02ff */
[----:B------:R-:W-:Y:S01]  /*ca60*/  STL [R1+0x294], RZ ;  /* 0x000294ff01007387 */ /* 0x000fe20000100800 */
[----:B------:R-:W-:-:S03]  /*ca70*/  IMAD R5, R29, c[0x0][0x188], RZ ;  /* 0x000062001d057a24 */ /* 0x000fc600078e02ff */
[----:B------:R-:W-:Y:S04]  /*ca80*/  STL [R1+0x298], RZ ;  /* 0x000298ff01007387 */ /* 0x000fe80000100800 */
[----:B------:R-:W-:Y:S04]  /*ca90*/  STL [R1+0x29c], RZ ;  /* 0x00029cff01007387 */ /* 0x000fe80000100800 */
[----:B------:R-:W3:Y:S04]  /*caa0*/  LDL.LU R12, [R1+0x214] ;  /* 0x00021400010c7983 */ /* 0x000ee80000300800 */
[----:B------:R-:W3:Y:S04]  /*cab0*/  LDL.LU R11, [R1+0x210] ;  /* 0x00021000010b7983 */ /* 0x000ee80000300800 */
[----:B------:R-:W3:Y:S04]  /*cac0*/  LDL.LU R10, [R1+0x20c] ;  /* 0x00020c00010a7983 */ /* 0x000ee80000300800 */
[----:B------:R-:W3:Y:S04]  /*cad0*/  LDL.LU R9, [R1+0x208] ;  /* 0x0002080001097983 */ /* 0x000ee80000300800 */
[----:B------:R-:W3:Y:S04]  /*cae0*/  LDL.LU R8, [R1+0x204] ;  /* 0x0002040001087983 */ /* 0x000ee80000300800 */
[----:B------:R-:W3:Y:S04]  /*caf0*/  LDL.LU R7, [R1+0x200] ;  /* 0x0002000001077983 */ /* 0x000ee80000300800 */
[----:B------:R-:W3:Y:S01]  /*cb00*/  LDL.LU R6, [R1+0x1fc] ;  /* 0x0001fc0001067983 */ /* 0x000ee20000300800 */
[----:B------:R-:W-:-:S03]  /*cb10*/  LOP3.LUT R4, R4, 0x2, RZ, 0xfc, !PT ;  /* 0x0000000204047812 */ /* 0x000fc600078efcff */
[----:B------:R-:W3:Y:S04]  /*cb20*/  LDL.LU R5, [R1+0x15c] ;  /* 0x00015c0001057983 */ /* 0x000ee80000300800 */
[----:B------:R-:W3:Y:S04]  /*cb30*/  LDL.LU R29, [R1+0x1f8] ;  /* 0x0001f800011d7983 */ /* 0x000ee80000300800 */
[----:B------:R-:W-:Y:S04]  /*cb40*/  STL [R1+0x280], RZ ;  /* 0x000280ff01007387 */ /* 0x000fe80000100800 */
[----:B------:R-:W-:Y:S04]  /*cb50*/  STL [R1+0x284], RZ ;  /* 0x000284ff01007387 */ /* 0x000fe80000100800 */
[----:B------:R-:W-:Y:S01]  /*cb60*/  STL [R1+0x288], RZ ;  /* 0x000288ff01007387 */ /* 0x000fe20000100800 */
[----:B------:R-:W-:-:S03]  /*cb70*/  IMAD R0, R4, c[0x0][0x188], RZ ;  /* 0x0000620004007a24 */ /* 0x000fc600078e02ff */
[----:B------:R-:W-:Y:S04]  /*cb80*/  STL [R1+0x28c], RZ ;  /* 0x00028cff01007387 */ /* 0x000fe80000100800 */
[----:B------:R-:W-:Y:S04]  /*cb90*/  STL [R1+0xb0], RZ ;  /* 0x0000b0ff01007387 */ /* 0x000fe80000100800 */
[----:B------:R-:W-:Y:S04]  /*cba0*/  STL [R1+0xb4], RZ ;  /* 0x0000b4ff01007387 */ /* 0x000fe80000100800 */
[----:B------:R-:W-:Y:S04]  /*cbb0*/  STL [R1+0xb8], RZ ;  /* 0x0000b8ff01007387 */ /* 0x000fe80000100800 */
[----:B------:R-:W3:Y:S04]  /*cbc0*/  LDL.LU R4, [R1+0x1e8] ;  /* 0x0001e80001047983 */ /* 0x000ee80000300800 */
[----:B------:R-:W0:Y:S01]  /*cbd0*/  S2R R2, SR_TID.X ;  /* 0x0000000000027919 */ /* 0x000e220000002100 */
[----:B------:R-:W-:-:S02]  /*cbe0*/  LOP3.LUT R13, R16, 0x7, RZ, 0xc0, !PT ;  /* 0x00000007100d7812 */ /* 0x000fc400078ec0ff */
[----:B----4-:R-:W-:Y:S02]  /*cbf0*/  LOP3.LUT R17, R16, 0x7, RZ, 0xc0, !PT ;  /* 0x0000000710117812 */ /* 0x010fe400078ec0ff */
[----:B------:R-:W-:Y:S01]  /*cc00*/  ISETP.NE.AND P0, PT, RZ, c[0x0][0x178], PT ;  /* 0x00005e00ff007a0c */ /* 0x000fe20003f05270 */
[----:B------:R-:W-:Y:S02]  /*cc10*/  IMAD.SHL.U32 R13, R13, 0x80, RZ ;  /* 0x000000800d0d7824 */ /* 0x000fe400078e00ff */
[----:B------:R-:W-:Y:S01]  /*cc20*/  IMAD.SHL.U32 R17, R17, 0x10, RZ ;  /* 0x0000001011117824 */ /* 0x000fe200078e00ff */
[----:B0-----:R-:W-:-:S05]  /*cc30*/  LOP3.LUT R2, R2, 0x3f, RZ, 0xc0, !PT ;  /* 0x0000003f02027812 */ /* 0x001fca00078ec0ff */
[----:B------:R-:W-:-:S05]  /*cc40*/  IMAD R2, R2, c[0x0][0x18c], RZ ;  /* 0x0000630002027a24 */ /* 0x000fca00078e02ff */
[----:B------:R-:W-:Y:S01]  /*cc50*/  SHF.R.S32.HI R0, RZ, 0x1f, R2 ;  /* 0x0000001fff007819 */ /* 0x000fe20000011402 */
[----:B------:R-:W-:-:S03]  /*cc60*/  IMAD.SHL.U32 R16, R16, 0x2, RZ ;  /* 0x0000000210107824 */ /* 0x000fc600078e00ff */
[C---:B------:R-:W-:Y:S01]  /*cc70*/  SHF.L.U64.HI R0, R2.reuse, 0x1, R0 ;  /* 0x0000000102007819 */ /* 0x040fe20000010200 */
[----:B------:R-:W-:Y:S02]  /*cc80*/  IMAD.SHL.U32 R2, R2, 0x2, RZ ;  /* 0x0000000202027824 */ /* 0x000fe400078e00ff */
[----:B------:R-:W-:Y:S02]  /*cc90*/  IMAD.IADD R13, R13, 0x1, R17 ;  /* 0x000000010d0d7824 */ /* 0x000fe400078e0211 */
[----:B------:R0:W-:Y:S03]  /*cca0*/  STL [R1+0xab8], R0 ;  /* 0x000ab80001007387 */ /* 0x0001e60000100800 */
[----:B------:R-:W-:Y:S01]  /*ccb0*/  LOP3.LUT R13, R13, 0x10, R16, 0x78, !PT ;  /* 0x000000100d0d7812 */ /* 0x000fe200078e7810 */
[----:B------:R2:W-:Y:S01]  /*ccc0*/  STL [R1+0xac0], R2 ;  /* 0x000ac00201007387 */ /* 0x0005e20000100800 */
[----:B------:R-:W-:-:S02]  /*ccd0*/  IMAD R3, R3, c[0x0][0x190], RZ ;  /* 0x0000640003037a24 */ /* 0x000fc400078e02ff */
[----:B0-----:R-:W-:Y:S02]  /*cce0*/  LOP3.LUT R0, R13, 0x400, R14, 0xf8, !PT ;  /* 0x000004000d007812 */ /* 0x001fe400078ef80e */
[----:B--2---:R-:W-:-:S05]  /*ccf0*/  SHF.R.S32.HI R2, RZ, 0x6, R15 ;  /* 0x00000006ff027819 */ /* 0x004fca000001140f */
[----:B------:R3:W-:Y:S02]  /*cd00*/  STL [R1+0x3a4], R2 ;  /* 0x0003a40201007387 */ /* 0x0007e40000100800 */
[----:B---3--:R-:W-:Y:S02]  /*cd10*/  IMAD R2, R12, c[0x0][0x190], RZ ;  /* 0x000064000c027a24 */ /* 0x008fe400078e02ff */
[----:B------:R-:W-:Y:S01]  /*cd20*/  @!P1 IMAD.MOV R4, RZ, RZ, -R4 ;  /* 0x000000ffff049224 */ /* 0x000fe200078e0a04 */
[----:B------:R-:W-:-:S05]  /*cd30*/  @!P0 LOP3.LUT R4, RZ, c[0x0][0x178], RZ, 0x33, !PT ;  /* 0x00005e00ff048a12 */ /* 0x000fca00078e33ff */
[----:B------:R-:W-:Y:S04]  /*cd40*/  STL [R1+0xb8c], R4 ;  /* 0x000b8c0401007387 */ /* 0x000fe80000100800 */
[----:B------:R0:W-:Y:S04]  /*cd50*/  STL [R1+0xac4], R3 ;  /* 0x000ac40301007387 */ /* 0x0001e80000100800 */
[----:B------:R-:W-:Y:S04]  /*cd60*/  STL [R1+0x394], R0 ;  /* 0x0003940001007387 */ /* 0x000fe80000100800 */
[----:B------:R1:W-:Y:S01]  /*cd70*/  STL [R1+0xac8], R0 ;  /* 0x000ac80001007387 */ /* 0x0003e20000100800 */
[----:B0-----:R-:W-:-:S03]  /*cd80*/  IMAD R3, R11, c[0x0][0x190], RZ ;  /* 0x000064000b037a24 */ /* 0x001fc600078e02ff */
[----:B------:R0:W-:Y:S01]  /*cd90*/  STL [R1+0xa0], R2 ;  /* 0x0000a00201007387 */ /* 0x0001e20000100800 */
[----:B-1----:R-:W-:Y:S02]  /*cda0*/  IMAD R0, R9, c[0x0][0x190], RZ ;  /* 0x0000640009007a24 */ /* 0x002fe400078e02ff */
[----:B0-----:R-:W-:Y:S01]  /*cdb0*/  IMAD R2, R10, c[0x0][0x190], RZ ;  /* 0x000064000a027a24 */ /* 0x001fe200078e02ff */
[----:B------:R0:W-:Y:S04]  /*cdc0*/  STL [R1+0xd0], R3 ;  /* 0x0000d00301007387 */ /* 0x0001e80000100800 */
[----:B------:R1:W-:Y:S04]  /*cdd0*/  STL [R1+0xe8], R2 ;  /* 0x0000e80201007387 */ /* 0x0003e80000100800 */
[----:B------:R2:W-:Y:S01]  /*cde0*/  STL [R1+0xf8], R0 ;  /* 0x0000f80001007387 */ /* 0x0005e20000100800 */
[----:B0-----:R-:W-:-:S02]  /*cdf0*/  IMAD R3, R8, c[0x0][0x190], RZ ;  /* 0x0000640008037a24 */ /* 0x001fc400078e02ff */
[----:B-1----:R-:W-:-:S03]  /*ce00*/  IMAD R2, R7, c[0x0][0x190], RZ ;  /* 0x0000640007027a24 */ /* 0x002fc600078e02ff */
[----:B------:R-:W-:Y:S01]  /*ce10*/  STL [R1+0x110], R3 ;  /* 0x0001100301007387 */ /* 0x000fe20000100800 */
[----:B--2---:R-:W-:-:S03]  /*ce20*/  IMAD R0, R6, c[0x0][0x190], RZ ;  /* 0x0000640006007a24 */ /* 0x004fc600078e02ff */
[----:B------:R-:W-:Y:S04]  /*ce30*/  STL [R1+0x120], R2 ;  /* 0x0001200201007387 */ /* 0x000fe80000100800 */
[----:B------:R0:W-:Y:S04]  /*ce40*/  STL [R1+0x148], R0 ;  /* 0x0001480001007387 */ /* 0x0001e80000100800 */
[----:B0-----:R-:W2:Y:S01]  /*ce50*/  LDL.LU R0, [R1+0x1e0] ;  /* 0x0001e00001007983 */ /* 0x001ea20000300800 */
[----:B------:R-:W-:Y:S02]  /*ce60*/  IMAD R3, R5, c[0x0][0x190], RZ ;  /* 0x0000640005037a24 */ /* 0x000fe400078e02ff */
[----:B------:R-:W-:-:S03]  /*ce70*/  IMAD R2, R29, c[0x0][0x190], RZ ;  /* 0x000064001d027a24 */ /* 0x000fc600078e02ff */
[----:B------:R-:W-:Y:S04]  /*ce80*/  STL [R1+0x15c], R3 ;  /* 0x00015c0301007387 */ /* 0x000fe80000100800 */
[----:B--2---:R0:W-:Y:S04]  /*ce90*/  STL [R1+0xb9c], R0 ;  /* 0x000b9c0001007387 */ /* 0x0041e80000100800 */
[----:B------:R-:W-:Y:S04]  /*cea0*/  STL [R1+0x180], R2 ;  /* 0x0001800201007387 */ /* 0x000fe80000100800 */
        /* <DEDUP_REMOVED lines=31> */
[----:B--2---:R-:W-:-:S05]  /*d0a0*/  IMAD R0, R0, c[0x0][0x190], RZ ;  /* 0x0000640000007a24 */ /* 0x004fca00078e02ff */
[----:B------:R0:W-:Y:S04]  /*d0b0*/  STL [R1+0x1a8], R0 ;  /* 0x0001a80001007387 */ /* 0x0001e80000100800 */
[----:B0-----:R-:W2:Y:S02]  /*d0c0*/  LDL.LU R0, [R1+0xba0] ;  /* 0x000ba00001007983 */ /* 0x001ea40000300800 */
[----:B--2---:R-:W-:-:S05]  /*d0d0*/  IMAD R0, R0, c[0x0][0x190], RZ ;  /* 0x0000640000007a24 */ /* 0x004fca00078e02ff */
[----:B------:R0:W-:Y:S04]  /*d0e0*/  STL [R1+0x1cc], R0 ;  /* 0x0001cc0001007387 */ /* 0x0001e80000100800 */
[----:B0-----:R-:W2:Y:S01]  /*d0f0*/  LDL.LU R0, [R1+0xb9c] ;  /* 0x000b9c0001007983 */ /* 0x001ea20000300800 */
[----:B---3--:R-:W-:Y:S02]  /*d100*/  IMAD R3, R3, c[0x0][0x190], RZ ;  /* 0x0000640003037a24 */ /* 0x008fe400078e02ff */
[----:B--2---:R-:W-:-:S05]  /*d110*/  IMAD R0, R0, c[0x0][0x190], RZ ;  /* 0x0000640000007a24 */ /* 0x004fca00078e02ff */
[----:B------:R4:W-:Y:S04]  /*d120*/  STL [R1+0x1e0], R0 ;  /* 0x0001e00001007387 */ /* 0x0009e80000100800 */
[----:B------:R0:W-:Y:S01]  /*d130*/  STL [R1+0x1e8], R3 ;  /* 0x0001e80301007387 */ /* 0x0001e20000100800 */
[----:B----4-:R-:W-:Y:S02]  /*d140*/  IMAD R0, R4, c[0x0][0x190], RZ ;  /* 0x0000640004007a24 */ /* 0x010fe400078e02ff */
[----:B0-----:R-:W-:-:S03]  /*d150*/  IMAD R3, R2, c[0x0][0x190], RZ ;  /* 0x0000640002037a24 */ /* 0x001fc600078e02ff */
[----:B------:R0:W-:Y:S01]  /*d160*/  STL [R1+0x1f0], R0 ;  /* 0x0001f00001007387 */ /* 0x0001e20000100800 */
[----:B------:R-:W-:-:S03]  /*d170*/  IMAD R2, R28, c[0x0][0x190], RZ ;  /* 0x000064001c027a24 */ /* 0x000fc600078e02ff */
[----:B------:R1:W-:Y:S01]  /*d180*/  STL [R1+0x1ec], R3 ;  /* 0x0001ec0301007387 */ /* 0x0003e20000100800 */
[----:B0-----:R-:W-:-:S03]  /*d190*/  IMAD R0, R27, c[0x0][0x190], RZ ;  /* 0x000064001b007a24 */ /* 0x001fc600078e02ff */
[----:B------:R0:W-:Y:S01]  /*d1a0*/  STL [R1+0x1e4], R2 ;  /* 0x0001e40201007387 */ /* 0x0001e20000100800 */
[----:B-1----:R-:W-:-:S03]  /*d1b0*/  IMAD R3, R26, c[0x0][0x190], RZ ;  /* 0x000064001a037a24 */ /* 0x002fc600078e02ff */
[----:B------:R1:W-:Y:S01]  /*d1c0*/  STL [R1+0x1dc], R0 ;  /* 0x0001dc0001007387 */ /* 0x0003e20000100800 */
[----:B0-----:R-:W-:-:S03]  /*d1d0*/  IMAD R2, R25, c[0x0][0x190], RZ ;  /* 0x0000640019027a24 */ /* 0x001fc600078e02ff */
[----:B------:R0:W-:Y:S01]  /*d1e0*/  STL [R1+0x1d8], R3 ;  /* 0x0001d80301007387 */ /* 0x0001e20000100800 */
[----:B-1----:R-:W-:-:S03]  /*d1f0*/  IMAD R0, R24, c[0x0][0x190], RZ ;  /* 0x0000640018007a24 */ /* 0x002fc600078e02ff */
[----:B------:R1:W-:Y:S04]  /*d200*/  STL [R1+0x1d4], R2 ;  /* 0x0001d40201007387 */ /* 0x0003e80000100800 */
[----:B------:R2:W-:Y:S01]  /*d210*/  STL [R1+0x1d0], R0 ;  /* 0x0001d00001007387 */ /* 0x0005e20000100800 */
[----:B0-----:R-:W-:Y:S02]  /*d220*/  IMAD R3, R23, c[0x0][0x190], RZ ;  /* 0x0000640017037a24 */ /* 0x001fe400078e02ff */
[----:B-1----:R-:W-:-:S03]  /*d230*/  IMAD R2, R22, c[0x0][0x190], RZ ;  /* 0x0000640016027a24 */ /* 0x002fc600078e02ff */
[----:B------:R0:W-:Y:S01]  /*d240*/  STL [R1+0x1c8], R3 ;  /* 0x0001c80301007387 */ /* 0x0001e20000100800 */
[----:B--2---:R-:W-:-:S03]  /*d250*/  IMAD R0, R21, c[0x0][0x190], RZ ;  /* 0x0000640015007a24 */ /* 0x004fc600078e02ff */
        /* <DEDUP_REMOVED lines=75> */
[----:B----4-:R-:W-:Y:S02]  /*d710*/  IMAD R4, R4, c[0x0][0x190], RZ ;  /* 0x0000640004047a24 */ /* 0x010fe400078e02ff */
[----:B--2---:R-:W-:-:S05]  /*d720*/  IMAD R0, R0, c[0x0][0x190], RZ ;  /* 0x0000640000007a24 */ /* 0x004fca00078e02ff */
[----:B------:R3:W-:Y:S02]  /*d730*/  STL [R1+0x11c], R0 ;  /* 0x00011c0001007387 */ /* 0x0007e40000100800 */
[----:B---3--:R-:W-:Y:S02]  /*d740*/  IMAD R0, R3, c[0x0][0x190], RZ ;  /* 0x0000640003007a24 */ /* 0x008fe400078e02ff */
[----:B------:R-:W-:-:S03]  /*d750*/  IMAD R3, R2, c[0x0][0x190], RZ ;  /* 0x0000640002037a24 */ /* 0x000fc600078e02ff */
[----:B------:R0:W-:Y:S01]  /*d760*/  STL [R1+0x118], R0 ;  /* 0x0001180001007387 */ /* 0x0001e20000100800 */
[----:B------:R-:W-:-:S03]  /*d770*/  IMAD R2, R27, c[0x0][0x190], RZ ;  /* 0x000064001b027a24 */ /* 0x000fc600078e02ff */
[----:B------:R-:W-:Y:S04]  /*d780*/  STL [R1+0x114], R4 ;  /* 0x0001140401007387 */ /* 0x000fe80000100800 */
[----:B------:R1:W-:Y:S01]  /*d790*/  STL [R1+0x10c], R3 ;  /* 0x00010c0301007387 */ /* 0x0003e20000100800 */
[----:B0-----:R-:W-:-:S05]  /*d7a0*/  IMAD R0, R28, c[0x0][0x190], RZ ;  /* 0x000064001c007a24 */ /* 0x001fca00078e02ff */
        /* <DEDUP_REMOVED lines=44> */
[----:B------:R0:W-:Y:S04]  /*da70*/  STL [R1+0x84], R2 ;  /* 0x0000840201007387 */ /* 0x0001e80000100800 */
[----:B0-----:R-:W2:Y:S04]  /*da80*/  LDL.LU R2, [R1+0x78] ;  /* 0x0000780001027983 */ /* 0x001ea80000300800 */
[----:B------:R-:W-:Y:S04]  /*da90*/  STL [R1+0x80], R3 ;  /* 0x0000800301007387 */ /* 0x000fe80000100800 */
[----:B------:R-:W3:Y:S01]  /*daa0*/  LDL.LU R4, [R1+0x70] ;  /* 0x0000700001047983 */ /* 0x000ee20000300800 */
[----:B------:R-:W-:-:S05]  /*dab0*/  IMAD R0, R29, c[0x0][0x190], RZ ;  /* 0x000064001d007a24 */ /* 0x000fca00078e02ff */
[----:B------:R-:W-:Y:S04]  /*dac0*/  STL [R1+0x7c], R0 ;  /* 0x00007c0001007387 */ /* 0x000fe80000100800 */
[----:B---3--:R0:W-:Y:S04]  /*dad0*/  STL [R1+0xb90], R4 ;  /* 0x000b900401007387 */ /* 0x0081e80000100800 */
[----:B0-----:R-:W3:Y:S04]  /*dae0*/  LDL.LU R4, [R1+0x74] ;  /* 0x0000740001047983 */ /* 0x001ee80000300800 */
[----:B------:R-:W4:Y:S04]  /*daf0*/  LDL.LU R28, [R1+0x6c] ;  /* 0x00006c00011c7983 */ /* 0x000f280000300800 */
        /* <DEDUP_REMOVED lines=17> */
[----:B------:R-:W4:Y:S01]  /*dc10*/  LDL.LU R10, [R1+0x24] ;  /* 0x00002400010a7983 */ /* 0x000f220000300800 */
[----:B--2---:R-:W-:-:S03]  /*dc20*/  IMAD R2, R2, c[0x0][0x190], RZ ;  /* 0x0000640002027a24 */ /* 0x004fc600078e02ff */
[----:B------:R-:W2:Y:S04]  /*dc30*/  LDL.LU R9, [R1+0x20] ;  /* 0x0000200001097983 */ /* 0x000ea80000300800 */
[----:B------:R-:W2:Y:S04]  /*dc40*/  LDL.LU R8, [R1+0x1c] ;  /* 0x00001c0001087983 */ /* 0x000ea80000300800 */
[----:B------:R-:W2:Y:S04]  /*dc50*/  LDL.LU R7, [R1+0x18] ;  /* 0x0000180001077983 */ /* 0x000ea80000300800 */
[----:B------:R-:W2:Y:S04]  /*dc60*/  LDL.LU R6, [R1+0x14] ;  /* 0x0000140001067983 */ /* 0x000ea80000300800 */
[----:B------:R-:W2:Y:S04]  /*dc70*/  LDL.LU R5, [R1+0x10] ;  /* 0x0000100001057983 */ /* 0x000ea80000300800 */
[----:B------:R-:W2:Y:S04]  /*dc80*/  LDL.LU R29, [R1+0xc] ;  /* 0x00000c00011d7983 */ /* 0x000ea80000300800 */
[----:B------:R-:W2:Y:S04]  /*dc90*/  LDL.LU R0, [R1+0x8] ;  /* 0x0000080001007983 */ /* 0x000ea80000300800 */
[----:B------:R-:W2:Y:S04]  /*dca0*/  LDL.LU R3, [R1+0x4] ;  /* 0x0000040001037983 */ /* 0x000ea80000300800 */
[----:B------:R0:W-:Y:S04]  /*dcb0*/  STL [R1+0x78], R2 ;  /* 0x0000780201007387 */ /* 0x0001e80000100800 */
[----:B0-----:R-:W2:Y:S01]  /*dcc0*/  LDL.LU R2, [R1] ;  /* 0x0000000001027983 */ /* 0x001ea20000300800 */
[----:B---3--:R-:W-:-:S05]  /*dcd0*/  IMAD R4, R4, c[0x0][0x190], RZ ;  /* 0x0000640004047a24 */ /* 0x008fca00078e02ff */
[----:B------:R0:W-:Y:S04]  /*dce0*/  STL [R1+0x74], R4 ;  /* 0x0000740401007387 */ /* 0x0001e80000100800 */
[----:B0-----:R-:W3:Y:S01]  /*dcf0*/  LDL.LU R4, [R1+0xb90] ;  /* 0x000b900001047983 */ /* 0x001ee20000300800 */
[----:B----4-:R-:W-:Y:S02]  /*dd00*/  IMAD R28, R28, c[0x0][0x190], RZ ;  /* 0x000064001c1c7a24 */ /* 0x010fe400078e02ff */
[----:B------:R-:W-:Y:S02]  /*dd10*/  IMAD R27, R27, c[0x0][0x190], RZ ;  /* 0x000064001b1b7a24 */ /* 0x000fe400078e02ff */
[----:B------:R-:W-:Y:S02]  /*dd20*/  IMAD R26, R26, c[0x0][0x190], RZ ;  /* 0x000064001a1a7a24 */ /* 0x000fe400078e02ff */
[----:B------:R-:W-:-:S02]  /*dd30*/  IMAD R25, R25, c[0x0][0x190], RZ ;  /* 0x0000640019197a24 */ /* 0x000fc400078e02ff */
[----:B------:R-:W-:Y:S02]  /*dd40*/  IMAD R24, R24, c[0x0][0x190], RZ ;  /* 0x0000640018187a24 */ /* 0x000fe400078e02ff */
[----:B------:R-:W-:Y:S02]  /*dd50*/  IMAD R23, R23, c[0x0][0x190], RZ ;  /* 0x0000640017177a24 */ /* 0x000fe400078e02ff */
[----:B------:R-:W-:Y:S02]  /*dd60*/  IMAD R22, R22, c[0x0][0x190], RZ ;  /* 0x0000640016167a24 */ /* 0x000fe400078e02ff */
        /* <DEDUP_REMOVED lines=12> */
[----:B--2---:R-:W-:Y:S02]  /*de30*/  IMAD R9, R9, c[0x0][0x190], RZ ;  /* 0x0000640009097a24 */ /* 0x004fe400078e02ff */
[----:B------:R-:W-:Y:S02]  /*de40*/  IMAD R8, R8, c[0x0][0x190], RZ ;  /* 0x0000640008087a24 */ /* 0x000fe400078e02ff */
[----:B------:R-:W-:-:S02]  /*de50*/  IMAD R7, R7, c[0x0][0x190], RZ ;  /* 0x0000640007077a24 */ /* 0x000fc400078e02ff */
[----:B------:R-:W-:Y:S02]  /*de60*/  IMAD R6, R6, c[0x0][0x190], RZ ;  /* 0x0000640006067a24 */ /* 0x000fe400078e02ff */
[----:B------:R-:W-:Y:S02]  /*de70*/  IMAD R5, R5, c[0x0][0x190], RZ ;  /* 0x0000640005057a24 */ /* 0x000fe400078e02ff */
[----:B------:R-:W-:Y:S02]  /*de80*/  IMAD R29, R29, c[0x0][0x190], RZ ;  /* 0x000064001d1d7a24 */ /* 0x000fe400078e02ff */
[----:B---3--:R-:W-:-:S05]  /*de90*/  IMAD R4, R4, c[0x0][0x190], RZ ;  /* 0x0000640004047a24 */ /* 0x008fca00078e02ff */
        /* <DEDUP_REMOVED lines=52> */
[----:B------:R-:W-:-:S05]  /*e1e0*/  IMAD R0, R0, c[0x0][0x190], RZ ;  /* 0x0000640000007a24 */ /* 0x000fca00078e02ff */
[----:B------:R0:W-:Y:S02]  /*e1f0*/  STL [R1+0x8], R0 ;  /* 0x0000080001007387 */ /* 0x0001e40000100800 */
[----:B0-----:R-:W-:Y:S02]  /*e200*/  IMAD R0, R3, c[0x0][0x190], RZ ;  /* 0x0000640003007a24 */ /* 0x001fe400078e02ff */
[----:B------:R-:W-:-:S03]  /*e210*/  IMAD R3, R2, c[0x0][0x190], RZ ;  /* 0x0000640002037a24 */ /* 0x000fc600078e02ff */
[----:B------:R0:W-:Y:S04]  /*e220*/  STL [R1+0xae8], R0 ;  /* 0x000ae80001007387 */ /* 0x0001e80000100800 */
[----:B0-----:R-:W4:Y:S04]  /*e230*/  LDL.LU R0, [R1+0xf8] ;  /* 0x0000f80001007983 */ /* 0x001f280000300800 */
[----:B------:R0:W-:Y:S04]  /*e240*/  STL [R1+0xae4], R3 ;  /* 0x000ae40301007387 */ /* 0x0001e80000100800 */
[----:B0-----:R-:W4:Y:S01]  /*e250*/  LDL.LU R3, [R1+0x110] ;  /* 0x0001100001037983 */ /* 0x001f220000300800 */
[----:B--2---:R-:W-:-:S02]  /*e260*/  IMAD R18, R18, c[0x0][0x190], RZ ;  /* 0x0000640012127a24 */ /* 0x004fc400078e02ff */
[----:B---3--:R-:W-:Y:S02]  /*e270*/  IMAD R17, R17, c[0x0][0x190], RZ ;  /* 0x0000640011117a24 */ /* 0x008fe400078e02ff */
[----:B----4-:R-:W-:Y:S02]  /*e280*/  IMAD R16, R16, c[0x0][0x190], RZ ;  /* 0x0000640010107a24 */ /* 0x010fe400078e02ff */
        /* <DEDUP_REMOVED lines=10> */
[----:B------:R-:W-:-:S05]  /*e330*/  IMAD R29, R29, c[0x0][0x190], RZ ;  /* 0x000064001d1d7a24 */ /* 0x000fca00078e02ff */
[----:B------:R0:W-:Y:S04]  /*e340*/  STL [R1+0xae0], R29 ;  /* 0x000ae01d01007387 */ /* 0x0001e80000100800 */
[----:B0-----:R-:W2:Y:S04]  /*e350*/  LDL.LU R29, [R1+0xe8] ;  /* 0x0000e800011d7983 */ /* 0x001ea80000300800 */
[----:B------:R0:W-:Y:S04]  /*e360*/  STL [R1+0xadc], R2 ;  /* 0x000adc0201007387 */ /* 0x0001e80000100800 */
[----:B0-----:R-:W3:Y:S04]  /*e370*/  LDL.LU R2, [R1+0x148] ;  /* 0x0001480001027983 */ /* 0x001ee80000300800 */
[----:B------:R0:W-:Y:S04]  /*e380*/  STL [R1+0xad8], R6 ;  /* 0x000ad80601007387 */ /* 0x0001e80000100800 */
[----:B0-----:R-:W4:Y:S04]  /*e390*/  LDL.LU R6, [R1+0xd0] ;  /* 0x0000d00001067983 */ /* 0x001f280000300800 */
[----:B------:R0:W-:Y:S04]  /*e3a0*/  STL [R1+0xad4], R7 ;  /* 0x000ad40701007387 */ /* 0x0001e80000100800 */
[----:B0-----:R-:W2:Y:S01]  /*e3b0*/  LDL.LU R7, [R1+0xa0] ;  /* 0x0000a00001077983 */ /* 0x001ea20000300800 */
[----:B------:R-:W-:-:S05]  /*e3c0*/  IMAD R8, R8, c[0x0][0x190], RZ ;  /* 0x0000640008087a24 */ /* 0x000fca00078e02ff */
[----:B------:R-:W-:Y:S04]  /*e3d0*/  STL [R1+0xad0], R8 ;  /* 0x000ad00801007387 */ /* 0x000fe80000100800 */
[----:B------:R0:W-:Y:S04]  /*e3e0*/  STL [R1+0xacc], R9 ;  /* 0x000acc0901007387 */ /* 0x0001e80000100800 */
[----:B0-----:R-:W3:Y:S04]  /*e3f0*/  LDL.LU R9, [R1+0x180] ;  /* 0x0001800001097983 */ /* 0x001ee80000300800 */
[----:B------:R-:W-:Y:S04]  /*e400*/  STL [R1+0xaec], R10 ;  /* 0x000aec0a01007387 */ /* 0x000fe80000100800 */
[----:B------:R-:W-:Y:S04]  /*e410*/  STL [R1+0xaf0], R11 ;  /* 0x000af00b01007387 */ /* 0x000fe80000100800 */
[----:B------:R-:W-:Y:S04]  /*e420*/  STL [R1+0xaf4], R12 ;  /* 0x000af40c01007387 */ /* 0x000fe80000100800 */
[----:B------:R0:W-:Y:S04]  /*e430*/  STL [R1+0xaf8], R13 ;  /* 0x000af80d01007387 */ /* 0x0001e80000100800 */
[----:B0-----:R-:W3:Y:S04]  /*e440*/  LDL.LU R13, [R1+0x1e8] ;  /* 0x0001e800010d7983 */ /* 0x001ee80000300800 */
        /* <DEDUP_REMOVED lines=9> */
[----:B0-----:R-:W3:Y:S01]  /*e4e0*/  LDL.LU R18, [R1+0x120] ;  /* 0x0001200001127983 */ /* 0x001ee20000300800 */
[----:B------:R-:W-:-:S02]  /*e4f0*/  IMAD R19, R19, c[0x0][0x190], RZ ;  /* 0x0000640013137a24 */ /* 0x000fc400078e02ff */
[----:B------:R-:W-:Y:S02]  /*e500*/  IMAD R20, R20, c[0x0][0x190], RZ ;  /* 0x0000640014147a24 */ /* 0x000fe400078e02ff */
[----:B------:R-:W-:Y:S02]  /*e510*/  IMAD R21, R21, c[0x0][0x190], RZ ;  /* 0x0000640015157a24 */ /* 0x000fe400078e02ff */
[----:B------:R-:W-:Y:S01]  /*e520*/  IMAD R22, R22, c[0x0][0x190], RZ ;  /* 0x0000640016167a24 */ /* 0x000fe200078e02ff */
[----:B------:R0:W-:Y:S01]  /*e530*/  STL [R1+0xb10], R19 ;  /* 0x000b101301007387 */ /* 0x0001e20000100800 */
[----:B------:R-:W-:Y:S02]  /*e540*/  IMAD R23, R23, c[0x0][0x190], RZ ;  /* 0x0000640017177a24 */ /* 0x000fe400078e02ff */
[----:B------:R-:W-:Y:S01]  /*e550*/  IMAD R24, R24, c[0x0][0x190], RZ ;  /* 0x0000640018187a24 */ /* 0x000fe200078e02ff */
[----:B------:R-:W-:Y:S04]  /*e560*/  STL [R1+0xb14], R20 ;  /* 0x000b141401007387 */ /* 0x000fe80000100800 */
[----:B------:R-:W-:Y:S04]  /*e570*/  STL [R1+0xb18], R21 ;  /* 0x000b181501007387 */ /* 0x000fe80000100800 */
[----:B------:R-:W-:Y:S04]  /*e580*/  STL [R1+0xb1c], R22 ;  /* 0x000b1c1601007387 */ /* 0x000fe80000100800 */
[----:B------:R-:W-:Y:S04]  /*e590*/  STL [R1+0xb20], R23 ;  /* 0x000b201701007387 */ /* 0x000fe80000100800 */
[----:B------:R-:W-:Y:S04]  /*e5a0*/  STL [R1+0xb24], R24 ;  /* 0x000b241801007387 */ /* 0x000fe80000100800 */
[----:B------:R-:W3:Y:S01]  /*e5b0*/  LDL.LU R12, [R1+0x1f0] ;  /* 0x0001f000010c7983 */ /* 0x000ee20000300800 */
[----:B0-----:R-:W-:Y:S01]  /*e5c0*/  LEA R19, P6, R0, c[0x0][0x168], 0x1 ;  /* 0x00005a0000137a11 */ /* 0x001fe200078c08ff */
[----:B------:R-:W-:-:S05]  /*e5d0*/  IMAD R5, R4, c[0x0][0x184], RZ ;  /* 0x0000610004057a24 */ /* 0x000fca00078e02ff */
[----:B------:R-:W-:-:S04]  /*e5e0*/  LEA R4, P2, R5, c[0x0][0x160], 0x1 ;  /* 0x0000580005047a11 */ /* 0x000fc800078408ff */
[----:B------:R-:W-:Y:S02]  /*e5f0*/  LEA.HI.X.SX32 R5, R5, c[0x0][0x164], 0x1, P2 ;  /* 0x0000590005057a11 */ /* 0x000fe400010f0eff */
[----:B----4-:R-:W-:Y:S02]  /*e600*/  LEA R10, P4, R6, c[0x0][0x168], 0x1 ;  /* 0x00005a00060a7a11 */ /* 0x010fe400078808ff */
[----:B--2---:R-:W-:-:S05]  /*e610*/  LEA R8, P3, R7, c[0x0][0x168], 0x1 ;  /* 0x00005a0007087a11 */ /* 0x004fca00078608ff */
[----:B------:R0:W-:Y:S04]  /*e620*/  STL [R1+0x7a0], R8 ;  /* 0x0007a00801007387 */ /* 0x0001e80000100800 */
[----:B------:R-:W2:Y:S01]  /*e630*/  LDL.LU R11, [R1+0x1ec] ;  /* 0x0001ec00010b7983 */ /* 0x000ea20000300800 */
[----:B0-----:R-:W-:-:S03]  /*e640*/  LEA R8, P5, R29, c[0x0][0x168], 0x1 ;  /* 0x00005a001d087a11 */ /* 0x001fc600078a08ff */
[----:B------:R0:W-:Y:S04]  /*e650*/  STL [R1+0x450], R10 ;  /* 0x0004500a01007387 */ /* 0x0001e80000100800 */
[----:B------:R1:W-:Y:S04]  /*e660*/  STL [R1+0x5a4], R8 ;  /* 0x0005a40801007387 */ /* 0x0003e80000100800 */
[----:B0-----:R-:W4:Y:S01]  /*e670*/  LDL.LU R10, [R1+0x1e4] ;  /* 0x0001e400010a7983 */ /* 0x001f220000300800 */
[----:B-1----:R-:W-:-:S03]  /*e680*/  LEA R8, P0, R3, c[0x0][0x168], 0x1 ;  /* 0x00005a0003087a11 */ /* 0x002fc600078008ff */
[----:B------:R-:W-:Y:S04]  /*e690*/  STL [R1+0x7a4], R19 ;  /* 0x0007a41301007387 */ /* 0x000fe80000100800 */
[----:B------:R0:W-:Y:S04]  /*e6a0*/  STL [R1+0x458], R8 ;  /* 0x0004580801007387 */ /* 0x0001e80000100800 */
[----:B0-----:R-:W4:Y:S01]  /*e6b0*/  LDL.LU R8, [R1+0x1dc] ;  /* 0x0001dc0001087983 */ /* 0x001f220000300800 */
[----:B---3--:R-:W-:Y:S02]  /*e6c0*/  LEA R20, P2, R2, c[0x0][0x168], 0x1 ;  /* 0x00005a0002147a11 */ /* 0x008fe400078408ff */
[----:B------:R-:W-:-:S05]  /*e6d0*/  LEA R19, P1, R18, c[0x0][0x168], 0x1 ;  /* 0x00005a0012137a11 */ /* 0x000fca00078208ff */
[----:B------:R0:W-:Y:S02]  /*e6e0*/  STL [R1+0x5ac], R19 ;  /* 0x0005ac1301007387 */ /* 0x0001e40000100800 */
[----:B0-----:R-:W-:Y:S02]  /*e6f0*/  LEA.HI.X.SX32 R19, R7, c[0x0][0x16c], 0x1, P3 ;  /* 0x00005b0007137a11 */ /* 0x001fe400018f0eff */
[----:B------:R-:W3:Y:S04]  /*e700*/  LDL.LU R7, [R1+0x1d8] ;  /* 0x0001d80001077983 */ /* 0x000ee80000300800 */
[----:B------:R0:W-:Y:S04]  /*e710*/  STL [R1+0x6f8], R20 ;  /* 0x0006f81401007387 */ /* 0x0001e80000100800 */
[----:B------:R1:W-:Y:S01]  /*e720*/  STL [R1+0x5a0], R19 ;  /* 0x0005a01301007387 */ /* 0x0003e20000100800 */
[----:B0-----:R-:W-:-:S02]  /*e730*/  LEA R20, P3, R17, c[0x0][0x168], 0x1 ;  /* 0x00005a0011147a11 */ /* 0x001fc400078608ff */
[----:B-1----:R-:W-:Y:S02]  /*e740*/  LEA.HI.X.SX32 R19, R6, c[0x0][0x16c], 0x1, P4 ;  /* 0x00005b0006137a11 */ /* 0x002fe400020f0eff */
[----:B------:R-:W3:Y:S04]  /*e750*/  LDL.LU R6, [R1+0x1d4] ;  /* 0x0001d40001067983 */ /* 0x000ee80000300800 */
[----:B------:R-:W-:Y:S04]  /*e760*/  STL [R1+0x460], R20 ;  /* 0x0004601401007387 */ /* 0x000fe80000100800 */
[----:B------:R0:W-:Y:S02]  /*e770*/  STL [R1+0x3a8], R19 ;  /* 0x0003a81301007387 */ /* 0x0001e40000100800 */
[----:B0-----:R-:W-:-:S02]  /*e780*/  LEA.HI.X.SX32 R19, R29, c[0x0][0x16c], 0x1, P5 ;  /* 0x00005b001d137a11 */ /* 0x001fc400028f0eff */
[----:B------:R-:W3:Y:S01]  /*e790*/  LDL.LU R29, [R1+0x1d0] ;  /* 0x0001d000011d7983 */ /* 0x000ee20000300800 */
[----:B------:R-:W-:-:S05]  /*e7a0*/  LEA R20, P4, R9, c[0x0][0x168], 0x1 ;  /* 0x00005a0009147a11 */ /* 0x000fca00078808ff */
[----:B------:R-:W-:Y:S04]  /*e7b0*/  STL [R1+0x5b4], R20 ;  /* 0x0005b41401007387 */ /* 0x000fe80000100800 */
[----:B------:R0:W-:Y:S02]  /*e7c0*/  STL [R1+0x454], R19 ;  /* 0x0004541301007387 */ /* 0x0001e40000100800 */
[----:B0-----:R-:W-:Y:S02]  /*e7d0*/  LEA.HI.X.SX32 R19, R0, c[0x0][0x16c], 0x1, P6 ;  /* 0x00005b0000137a11 */ /* 0x001fe400030f0eff */
[----:B------:R-:W3:Y:S01]  /*e7e0*/  LDL.LU R0, [R1+0x1c8] ;  /* 0x0001c80001007983 */ /* 0x000ee20000300800 */
[----:B------:R-:W-:-:S05]  /*e7f0*/  LEA R20, P5, R16, c[0x0][0x168], 0x1 ;  /* 0x00005a0010147a11 */ /* 0x000fca00078a08ff */
[----:B------:R-:W-:Y:S04]  /*e800*/  STL [R1+0x6fc], R20 ;  /* 0x0006fc1401007387 */ /* 0x000fe80000100800 */
[----:B------:R0:W-:Y:S02]  /*e810*/  STL [R1+0x5a8], R19 ;  /* 0x0005a81301007387 */ /* 0x0001e40000100800 */
[----:B0-----:R-:W-:Y:S02]  /*e820*/  LEA.HI.X.SX32 R19, R3, c[0x0][0x16c], 0x1, P0 ;  /* 0x00005b0003137a11 */ /* 0x001fe400000f0eff */
[----:B------:R-:W3:Y:S01]  /*e830*/  LDL.LU R3, [R1+0x1c4] ;  /* 0x0001c40001037983 */ /* 0x000ee20000300800 */
[----:B------:R-:W-:-:S05]  /*e840*/  LEA R20, P6, R15, c[0x0][0x168], 0x1 ;  /* 0x00005a000f147a11 */ /* 0x000fca00078c08ff */
[----:B------:R0:W-:Y:S04]  /*e850*/  STL [R1+0x468], R20 ;  /* 0x0004681401007387 */ /* 0x0001e80000100800 */
[----:B------:R1:W-:Y:S01]  /*e860*/  STL [R1+0x3ac], R19 ;  /* 0x0003ac1301007387 */ /* 0x0003e20000100800 */
[----:B0-----:R-:W-:Y:S02]  /*e870*/  LEA R20, P0, R14, c[0x0][0x168], 0x1 ;  /* 0x00005a000e147a11 */ /* 0x001fe400078008ff */
[----:B-1----:R-:W-:Y:S02]  /*e880*/  LEA.HI.X.SX32 R19, R18, c[0x0][0x16c], 0x1, P1 ;  /* 0x00005b0012137a11 */ /* 0x002fe400008f0eff */
        /* <DEDUP_REMOVED lines=15> */
[----:B--2---:R-:W-:-:S05]  /*e980*/  LEA R20, P3, R11, c[0x0][0x168], 0x1 ;  /* 0x00005a000b147a11 */ /* 0x004fca00078608ff */
[----:B------:R4:W-:Y:S04]  /*e990*/  STL [R1+0x5c4], R20 ;  /* 0x0005c41401007387 */ /* 0x0009e80000100800 */
[----:B------:R0:W-:Y:S01]  /*e9a0*/  STL [R1+0x464], R19 ;  /* 0x0004641301007387 */ /* 0x0001e20000100800 */
[----:B----4-:R-:W-:Y:S02]  /*e9b0*/  LEA R20, P4, R10, c[0x0][0x168], 0x1 ;  /* 0x00005a000a147a11 */ /* 0x010fe400078808ff */
[----:B0-----:R-:W-:Y:S02]  /*e9c0*/  LEA.HI.X.SX32 R19, R16, c[0x0][0x16c], 0x1, P5 ;  /* 0x00005b0010137a11 */ /* 0x001fe400028f0eff */
[----:B------:R-:W2:Y:S04]  /*e9d0*/  LDL.LU R16, [R1+0x18c] ;  /* 0x00018c0001107983 */ /* 0x000ea80000300800 */
[----:B------:R0:W-:Y:S04]  /*e9e0*/  STL [R1+0x704], R20 ;  /* 0x0007041401007387 */ /* 0x0001e80000100800 */
[----:B------:R1:W-:Y:S01]  /*e9f0*/  STL [R1+0x5b8], R19 ;  /* 0x0005b81301007387 */ /* 0x0003e20000100800 */
[----:B0-----:R-:W-:-:S02]  /*ea00*/  LEA R20, P5, R8, c[0x0][0x168], 0x1 ;  /* 0x00005a0008147a11 */ /* 0x001fc400078a08ff */
[----:B-1----:R-:W-:Y:S02]  /*ea10*/  LEA.HI.X.SX32 R19, R15, c[0x0][0x16c], 0x1, P6 ;  /* 0x00005b000f137a11 */ /* 0x002fe400030f0eff */
[----:B------:R-:W4:Y:S04]  /*ea20*/  LDL.LU R15, [R1+0x188] ;  /* 0x00018800010f7983 */ /* 0x000f280000300800 */
[----:B------:R-:W-:Y:S04]  /*ea30*/  STL [R1+0x478], R20 ;  /* 0x0004781401007387 */ /* 0x000fe80000100800 */
[----:B------:R0:W-:Y:S02]  /*ea40*/  STL [R1+0x3b4], R19 ;  /* 0x0003b41301007387 */ /* 0x0001e40000100800 */
[----:B0-----:R-:W-:-:S02]  /*ea50*/  LEA.HI.X.SX32 R19, R14, c[0x0][0x16c], 0x1, P0 ;  /* 0x00005b000e137a11 */ /* 0x001fc400000f0eff */
[----:B------:R-:W4:Y:S01]  /*ea60*/  LDL.LU R14, [R1+0x184] ;  /* 0x00018400010e7983 */ /* 0x000f220000300800 */
[----:B---3--:R-:W-:-:S05]  /*ea70*/  LEA R20, P6, R7, c[0x0][0x168], 0x1 ;  /* 0x00005a0007147a11 */ /* 0x008fca00078c08ff */
        /* <DEDUP_REMOVED lines=45> */
[----:B------:R-:W-:Y:S04]  /*ed50*/  STL [R1+0x5e4], R20 ;  /* 0x0005e41401007387 */ /* 0x000fe80000100800 */
[----:B------:R0:W-:Y:S01]  /*ed60*/  STL [R1+0x484], R19 ;  /* 0x0004841301007387 */ /* 0x0001e20000100800 */
[----:B------:R-:W-:Y:S02]  /*ed70*/  LEA.HI.X.SX32 R18, R18, c[0x0][0x16c], 0x1, P4 ;  /* 0x00005b0012127a11 */ /* 0x000fe400020f0eff */
[----:B0-----:R-:W-:Y:S02]  /*ed80*/  LEA.HI.X.SX32 R19, R3, c[0x0][0x16c], 0x1, P3 ;  /* 0x00005b0003137a11 */ /* 0x001fe400018f0eff */
[----:B----4-:R-:W-:Y:S01]  /*ed90*/  LEA R20, P2, R15, c[0x0][0x168], 0x1 ;  /* 0x00005a000f147a11 */ /* 0x010fe200078408ff */
[----:B------:R-:W2:Y:S04]  /*eda0*/  LDL.LU R3, [R1+0x140] ;  /* 0x0001400001037983 */ /* 0x000ea80000300800 */
[----:B------:R-:W-:Y:S04]  /*edb0*/  STL [R1+0x714], R20 ;  /* 0x0007141401007387 */ /* 0x000fe80000100800 */
[----:B------:R0:W-:Y:S04]  /*edc0*/  STL [R1+0x5d8], R19 ;  /* 0x0005d81301007387 */ /* 0x0001e80000100800 */
[----:B0-----:R-:W4:Y:S01]  /*edd0*/  LDL.LU R19, [R1+0x12c] ;  /* 0x00012c0001137983 */ /* 0x001f220000300800 */
[----:B------:R-:W-:-:S05]  /*ede0*/  LEA R20, P3, R14, c[0x0][0x168], 0x1 ;  /* 0x00005a000e147a11 */ /* 0x000fca00078608ff */
[----:B------:R-:W-:Y:S04]  /*edf0*/  STL [R1+0x498], R20 ;  /* 0x0004981401007387 */ /* 0x000fe80000100800 */
[----:B------:R0:W-:Y:S02]  /*ee00*/  STL [R1+0x3c4], R18 ;  /* 0x0003c41201007387 */ /* 0x0001e40000100800 */
[----:B0-----:R-:W-:Y:S02]  /*ee10*/  LEA.HI.X.SX32 R18, R2, c[0x0][0x16c], 0x1, P5 ;  /* 0x00005b0002127a11 */ /* 0x001fe400028f0eff */
[----:B------:R-:W4:Y:S01]  /*ee20*/  LDL.LU R2, [R1+0x128] ;  /* 0x0001280001027983 */ /* 0x000f220000300800 */
[----:B------:R-:W-:Y:S02]  /*ee30*/  LEA.HI.X.SX32 R17, R17, c[0x0][0x16c], 0x1, P6 ;  /* 0x00005b0011117a11 */ /* 0x000fe400030f0eff */
[----:B------:R-:W-:-:S02]  /*ee40*/  LEA.HI.X.SX32 R16, R16, c[0x0][0x16c], 0x1, P1 ;  /* 0x00005b0010107a11 */ /* 0x000fc400008f0eff */
[----:B------:R-:W-:Y:S02]  /*ee50*/  LEA.HI.X.SX32 R15, R15, c[0x0][0x16c], 0x1, P2 ;  /* 0x00005b000f0f7a11 */ /* 0x000fe400010f0eff */
[----:B---3--:R-:W-:-:S05]  /*ee60*/  LEA R20, P4, R13, c[0x0][0x168], 0x1 ;  /* 0x00005a000d147a11 */ /* 0x008fca00078808ff */
[----:B------:R-:W-:Y:S04]  /*ee70*/  STL [R1+0x5ec], R20 ;  /* 0x0005ec1401007387 */ /* 0x000fe80000100800 */
[----:B------:R0:W-:Y:S04]  /*ee80*/  STL [R1+0x48c], R18 ;  /* 0x00048c1201007387 */ /* 0x0001e80000100800 */
[----:B0-----:R-:W3:Y:S01]  /*ee90*/  LDL.LU R18, [R1+0x124] ;  /* 0x0001240001127983 */ /* 0x001ee20000300800 */
[----:B------:R-:W-:-:S05]  /*eea0*/  LEA R20, P5, R12, c[0x0][0x168], 0x1 ;  /* 0x00005a000c147a11 */ /* 0x000fca00078a08ff */
[----:B------:R-:W-:Y:S04]  /*eeb0*/  STL [R1+0x718], R20 ;  /* 0x0007181401007387 */ /* 0x000fe80000100800 */
[----:B------:R0:W-:Y:S02]  /*eec0*/  STL [R1+0x5e0], R17 ;  /* 0x0005e01101007387 */ /* 0x0001e40000100800 */
[----:B0-----:R-:W-:Y:S02]  /*eed0*/  LEA.HI.X.SX32 R17, R9, c[0x0][0x16c], 0x1, P0 ;  /* 0x00005b0009117a11 */ /* 0x001fe400000f0eff */
[----:B------:R-:W-:Y:S01]  /*eee0*/  LEA R20, P6, R11, c[0x0][0x168], 0x1 ;  /* 0x00005a000b147a11 */ /* 0x000fe200078c08ff */
[----:B------:R-:W3:Y:S04]  /*eef0*/  LDL.LU R9, [R1+0x11c] ;  /* 0x00011c0001097983 */ /* 0x000ee80000300800 */
[----:B------:R-:W-:Y:S04]  /*ef00*/  STL [R1+0x4a0], R20 ;  /* 0x0004a01401007387 */ /* 0x000fe80000100800 */
[----:B------:R0:W-:Y:S04]  /*ef10*/  STL [R1+0x3c8], R17 ;  /* 0x0003c81101007387 */ /* 0x0001e80000100800 */
[----:B0-----:R-:W3:Y:S01]  /*ef20*/  LDL.LU R17, [R1+0x118] ;  /* 0x0001180001117983 */ /* 0x001ee20000300800 */
[----:B------:R-:W-:-:S05]  /*ef30*/  LEA R20, P0, R10, c[0x0][0x168], 0x1 ;  /* 0x00005a000a147a11 */ /* 0x000fca00078008ff */
[----:B------:R-:W-:Y:S04]  /*ef40*/  STL [R1+0x5f4], R20 ;  /* 0x0005f41401007387 */ /* 0x000fe80000100800 */
[----:B------:R0:W-:Y:S04]  /*ef50*/  STL [R1+0x494], R16 ;  /* 0x0004941001007387 */ /* 0x0001e80000100800 */
[----:B0-----:R-:W3:Y:S01]  /*ef60*/  LDL.LU R16, [R1+0x114] ;  /* 0x0001140001107983 */ /* 0x001ee20000300800 */
[----:B------:R-:W-:-:S05]  /*ef70*/  LEA R20, P1, R8, c[0x0][0x168], 0x1 ;  /* 0x00005a0008147a11 */ /* 0x000fca00078208ff */
[----:B------:R-:W-:Y:S04]  /*ef80*/  STL [R1+0x71c], R20 ;  /* 0x00071c1401007387 */ /* 0x000fe80000100800 */
[----:B------:R0:W-:Y:S01]  /*ef90*/  STL [R1+0x5e8], R15 ;  /* 0x0005e80f01007387 */ /* 0x0001e20000100800 */
[----:B------:R-:W-:-:S03]  /*efa0*/  LEA.HI.X.SX32 R14, R14, c[0x0][0x16c], 0x1, P3 ;  /* 0x00005b000e0e7a11 */ /* 0x000fc600018f0eff */
[----:B0-----:R-:W3:Y:S01]  /*efb0*/  LDL.LU R15, [R1+0x10c] ;  /* 0x00010c00010f7983 */ /* 0x001ee20000300800 */
[----:B------:R-:W-:-:S05]  /*efc0*/  LEA R20, P2, R7, c[0x0][0x168], 0x1 ;  /* 0x00005a0007147a11 */ /* 0x000fca00078408ff */
[----:B------:R-:W-:Y:S04]  /*efd0*/  STL [R1+0x4a8], R20 ;  /* 0x0004a81401007387 */ /* 0x000fe80000100800 */
[----:B------:R0:W-:Y:S01]  /*efe0*/  STL [R1+0x3cc], R14 ;  /* 0x0003cc0e01007387 */ /* 0x0001e20000100800 */
[----:B------:R-:W-:-:S03]  /*eff0*/  LEA.HI.X.SX32 R13, R13, c[0x0][0x16c], 0x1, P4 ;  /* 0x00005b000d0d7a11 */ /* 0x000fc600020f0eff */
[----:B0-----:R-:W3:Y:S01]  /*f000*/  LDL.LU R14, [R1+0x108] ;  /* 0x00010800010e7983 */ /* 0x001ee20000300800 */
[----:B------:R-:W-:Y:S02]  /*f010*/  LEA R20, P3, R6, c[0x0][0x168], 0x1 ;  /* 0x00005a0006147a11 */ /* 0x000fe400078608ff */
[----:B------:R-:W-:-:S03]  /*f020*/  LEA.HI.X.SX32 R12, R12, c[0x0][0x16c], 0x1, P5 ;  /* 0x00005b000c0c7a11 */ /* 0x000fc600028f0eff */
        /* <DEDUP_REMOVED lines=10> */
[----:B------:R0:W-:Y:S04]  /*f0d0*/  STL [R1+0x3d0], R11 ;  /* 0x0003d00b01007387 */ /* 0x0001e80000100800 */
[----:B0-----:R-:W3:Y:S01]  /*f0e0*/  LDL.LU R11, [R1+0xfc] ;  /* 0x0000fc00010b7983 */ /* 0x001ee20000300800 */
[----:B------:R-:W-:Y:S02]  /*f0f0*/  LEA.HI.X.SX32 R10, R10, c[0x0][0x16c], 0x1, P0 ;  /* 0x00005b000a0a7a11 */ /* 0x000fe400000f0eff */
[----:B--2---:R-:W-:-:S02]  /*f100*/  LEA R20, P6, R3, c[0x0][0x168], 0x1 ;  /* 0x00005a0003147a11 */ /* 0x004fc400078c08ff */
[----:B------:R-:W-:-:S03]  /*f110*/  LEA.HI.X.SX32 R8, R8, c[0x0][0x16c], 0x1, P1 ;  /* 0x00005b0008087a11 */ /* 0x000fc600008f0eff */
[----:B------:R4:W-:Y:S04]  /*f120*/  STL [R1+0x604], R20 ;  /* 0x0006041401007387 */ /* 0x0009e80000100800 */
[----:B------:R0:W-:Y:S01]  /*f130*/  STL [R1+0x4a4], R10 ;  /* 0x0004a40a01007387 */ /* 0x0001e20000100800 */
[----:B----4-:R-:W-:-:S03]  /*f140*/  LEA R20, P0, R19, c[0x0][0x168], 0x1 ;  /* 0x00005a0013147a11 */ /* 0x010fc600078008ff */
[----:B0-----:R-:W2:Y:S04]  /*f150*/  LDL.LU R10, [R1+0xf4] ;  /* 0x0000f400010a7983 */ /* 0x001ea80000300800 */
[----:B------:R-:W-:Y:S04]  /*f160*/  STL [R1+0x724], R20 ;  /* 0x0007241401007387 */ /* 0x000fe80000100800 */
[----:B------:R0:W-:Y:S01]  /*f170*/  STL [R1+0x5f8], R8 ;  /* 0x0005f80801007387 */ /* 0x0001e20000100800 */
[----:B------:R-:W-:-:S03]  /*f180*/  LEA.HI.X.SX32 R7, R7, c[0x0][0x16c], 0x1, P2 ;  /* 0x00005b0007077a11 */ /* 0x000fc600010f0eff */
[----:B0-----:R-:W4:Y:S01]  /*f190*/  LDL.LU R8, [R1+0xf0] ;  /* 0x0000f00001087983 */ /* 0x001f220000300800 */
[----:B------:R-:W-:-:S05]  /*f1a0*/  LEA R20, P1, R2, c[0x0][0x168], 0x1 ;  /* 0x00005a0002147a11 */ /* 0x000fca00078208ff */
[----:B------:R-:W-:Y:S04]  /*f1b0*/  STL [R1+0x4b8], R20 ;  /* 0x0004b81401007387 */ /* 0x000fe80000100800 */
[----:B------:R0:W-:Y:S04]  /*f1c0*/  STL [R1+0x3d4], R7 ;  /* 0x0003d40701007387 */ /* 0x0001e80000100800 */
[----:B0-----:R-:W4:Y:S01]  /*f1d0*/  LDL.LU R7, [R1+0xec] ;  /* 0x0000ec0001077983 */ /* 0x001f220000300800 */
[----:B------:R-:W-:Y:S02]  /*f1e0*/  LEA.HI.X.SX32 R21, R6, c[0x0][0x16c], 0x1, P3 ;  /* 0x00005b0006157a11 */ /* 0x000fe400018f0eff */
[----:B---3--:R-:W-:-:S05]  /*f1f0*/  LEA R20, P2, R18, c[0x0][0x168], 0x1 ;  /* 0x00005a0012147a11 */ /* 0x008fca00078408ff */
[----:B------:R0:W-:Y:S04]  /*f200*/  STL [R1+0x60c], R20 ;  /* 0x00060c1401007387 */ /* 0x0001e80000100800 */
[----:B------:R-:W3:Y:S04]  /*f210*/  LDL.LU R6, [R1+0xe4] ;  /* 0x0000e40001067983 */ /* 0x000ee80000300800 */
[----:B------:R1:W-:Y:S01]  /*f220*/  STL [R1+0x4ac], R21 ;  /* 0x0004ac1501007387 */ /* 0x0003e20000100800 */
[----:B0-----:R-:W-:Y:S02]  /*f230*/  LEA R20, P3, R9, c[0x0][0x168], 0x1 ;  /* 0x00005a0009147a11 */ /* 0x001fe400078608ff */
[----:B-1----:R-:W-:-:S03]  /*f240*/  LEA.HI.X.SX32 R21, R29, c[0x0][0x16c], 0x1, P4 ;  /* 0x00005b001d157a11 */ /* 0x002fc600020f0eff */
        /* <DEDUP_REMOVED lines=16> */
[----:B------:R-:W-:Y:S01]  /*f350*/  STL [R1+0x608], R21 ;  /* 0x0006081501007387 */ /* 0x000fe20000100800 */
[----:B0-----:R-:W-:-:S03]  /*f360*/  LEA.HI.X.SX32 R20, R2, c[0x0][0x16c], 0x1, P1 ;  /* 0x00005b0002147a11 */ /* 0x001fc600008f0eff */
[----:B------:R-:W3:Y:S01]  /*f370*/  LDL.LU R2, [R1+0xd4] ;  /* 0x0000d40001027983 */ /* 0x000ee20000300800 */
[----:B------:R-:W-:-:S05]  /*f380*/  LEA R19, P0, R14, c[0x0][0x168], 0x1 ;  /* 0x00005a000e137a11 */ /* 0x000fca00078008ff */
[----:B------:R-:W-:Y:S04]  /*f390*/  STL [R1+0x4c8], R19 ;  /* 0x0004c81301007387 */ /* 0x000fe80000100800 */
[----:B------:R0:W-:Y:S01]  /*f3a0*/  STL [R1+0x3dc], R20 ;  /* 0x0003dc1401007387 */ /* 0x0001e20000100800 */
[----:B------:R-:W-:-:S03]  /*f3b0*/  LEA.HI.X.SX32 R18, R18, c[0x0][0x16c], 0x1, P2 ;  /* 0x00005b0012127a11 */ /* 0x000fc600010f0eff */
[----:B0-----:R-:W3:Y:S01]  /*f3c0*/  LDL.LU R20, [R1+0xbc] ;  /* 0x0000bc0001147983 */ /* 0x001ee20000300800 */
[----:B------:R-:W-:-:S05]  /*f3d0*/  LEA R19, P1, R13, c[0x0][0x168], 0x1 ;  /* 0x00005a000d137a11 */ /* 0x000fca00078208ff */
[----:B------:R-:W-:Y:S04]  /*f3e0*/  STL [R1+0x61c], R19 ;  /* 0x00061c1301007387 */ /* 0x000fe80000100800 */
[----:B------:R0:W-:Y:S02]  /*f3f0*/  STL [R1+0x4bc], R18 ;  /* 0x0004bc1201007387 */ /* 0x0001e40000100800 */
[----:B0-----:R-:W-:Y:S02]  /*f400*/  LEA.HI.X.SX32 R18, R9, c[0x0][0x16c], 0x1, P3 ;  /* 0x00005b0009127a11 */ /* 0x001fe400018f0eff */
[----:B------:R-:W-:Y:S01]  /*f410*/  LEA R19, P2, R12, c[0x0][0x168], 0x1 ;  /* 0x00005a000c137a11 */ /* 0x000fe200078408ff */
[----:B------:R-:W3:Y:S04]  /*f420*/  LDL.LU R9, [R1+0xac] ;  /* 0x0000ac0001097983 */ /* 0x000ee80000300800 */
[----:B------:R0:W-:Y:S04]  /*f430*/  STL [R1+0x730], R19 ;  /* 0x0007301301007387 */ /* 0x0001e80000100800 */
[----:B------:R1:W-:Y:S04]  /*f440*/  STL [R1+0x610], R18 ;  /* 0x0006101201007387 */ /* 0x0003e80000100800 */
[----:B0-----:R-:W3:Y:S01]  /*f450*/  LDL.LU R19, [R1+0xa8] ;  /* 0x0000a80001137983 */ /* 0x001ee20000300800 */
[----:B-1----:R-:W-:-:S02]  /*f460*/  LEA.HI.X.SX32 R18, R17, c[0x0][0x16c], 0x1, P4 ;  /* 0x00005b0011127a11 */ /* 0x002fc400020f0eff */
[----:B------:R-:W-:-:S05]  /*f470*/  LEA R21, P3, R11, c[0x0][0x168], 0x1 ;  /* 0x00005a000b157a11 */ /* 0x000fca00078608ff */
[----:B------:R-:W-:Y:S04]  /*f480*/  STL [R1+0x4d0], R21 ;  /* 0x0004d01501007387 */ /* 0x000fe80000100800 */
[----:B------:R0:W-:Y:S04]  /*f490*/  STL [R1+0x3e0], R18 ;  /* 0x0003e01201007387 */ /* 0x0001e80000100800 */
[----:B0-----:R-:W3:Y:S01]  /*f4a0*/  LDL.LU R18, [R1+0xa4] ;  /* 0x0000a40001127983 */ /* 0x001ee20000300800 */
[----:B------:R-:W-:Y:S02]  /*f4b0*/  LEA.HI.X.SX32 R16, R16, c[0x0][0x16c], 0x1, P5 ;  /* 0x00005b0010107a11 */ /* 0x000fe400028f0eff */
[----:B--2---:R-:W-:-:S05]  /*f4c0*/  LEA R17, P4, R10, c[0x0][0x168], 0x1 ;  /* 0x00005a000a117a11 */ /* 0x004fca00078808ff */
[----:B------:R4:W-:Y:S04]  /*f4d0*/  STL [R1+0x624], R17 ;  /* 0x0006241101007387 */ /* 0x0009e80000100800 */
[----:B------:R0:W-:Y:S01]  /*f4e0*/  STL [R1+0x4c4], R16 ;  /* 0x0004c41001007387 */ /* 0x0001e20000100800 */
[----:B----4-:R-:W-:Y:S02]  /*f4f0*/  LEA R17, P5, R8, c[0x0][0x168], 0x1 ;  /* 0x00005a0008117a11 */ /* 0x010fe400078a08ff */
[----:B0-----:R-:W-:-:S03]  /*f500*/  LEA.HI.X.SX32 R16, R15, c[0x0][0x16c], 0x1, P6 ;  /* 0x00005b000f107a11 */ /* 0x001fc600030f0eff */
[----:B------:R0:W-:Y:S04]  /*f510*/  STL [R1+0x734], R17 ;  /* 0x0007341101007387 */ /* 0x0001e80000100800 */
[----:B0-----:R-:W2:Y:S01]  /*f520*/  LDL.LU R17, [R1+0x9c] ;  /* 0x00009c0001117983 */ /* 0x001ea20000300800 */
[----:B------:R-:W-:-:S03]  /*f530*/  LEA R15, P6, R7, c[0x0][0x168], 0x1 ;  /* 0x00005a00070f7a11 */ /* 0x000fc600078c08ff */
[----:B------:R0:W-:Y:S04]  /*f540*/  STL [R1+0x618], R16 ;  /* 0x0006181001007387 */ /* 0x0001e80000100800 */
[----:B------:R-:W-:Y:S04]  /*f550*/  STL [R1+0x4d8], R15 ;  /* 0x0004d80f01007387 */ /* 0x000fe80000100800 */
[----:B0-----:R-:W4:Y:S01]  /*f560*/  LDL.LU R16, [R1+0x98] ;  /* 0x0000980001107983 */ /* 0x001f220000300800 */
[----:B------:R-:W-:-:S05]  /*f570*/  LEA.HI.X.SX32 R14, R14, c[0x0][0x16c], 0x1, P0 ;  /* 0x00005b000e0e7a11 */ /* 0x000fca00000f0eff */
[----:B------:R0:W-:Y:S01]  /*f580*/  STL [R1+0x3e4], R14 ;  /* 0x0003e40e01007387 */ /* 0x0001e20000100800 */
[----:B------:R-:W-:Y:S02]  /*f590*/  LEA.HI.X.SX32 R12, R12, c[0x0][0x16c], 0x1, P2 ;  /* 0x00005b000c0c7a11 */ /* 0x000fe400010f0eff */
[----:B0-----:R-:W-:Y:S02]  /*f5a0*/  LEA.HI.X.SX32 R14, R13, c[0x0][0x16c], 0x1, P1 ;  /* 0x00005b000d0e7a11 */ /* 0x001fe400008f0eff */
[----:B---3--:R-:W-:-:S05]  /*f5b0*/  LEA R15, P0, R6, c[0x0][0x168], 0x1 ;  /* 0x00005a00060f7a11 */ /* 0x008fca00078008ff */
[----:B------:R0:W-:Y:S04]  /*f5c0*/  STL [R1+0x62c], R15 ;  /* 0x00062c0f01007387 */ /* 0x0001e80000100800 */
[----:B0-----:R-:W3:Y:S04]  /*f5d0*/  LDL.LU R15, [R1+0x94] ;  /* 0x00009400010f7983 */ /* 0x001ee80000300800 */
[----:B------:R0:W-:Y:S01]  /*f5e0*/  STL [R1+0x4cc], R14 ;  /* 0x0004cc0e01007387 */ /* 0x0001e20000100800 */
[----:B------:R-:W-:-:S05]  /*f5f0*/  LEA R13, P1, R29, c[0x0][0x168], 0x1 ;  /* 0x00005a001d0d7a11 */ /* 0x000fca00078208ff */
[----:B------:R1:W-:Y:S04]  /*f600*/  STL [R1+0x738], R13 ;  /* 0x0007380d01007387 */ /* 0x0003e80000100800 */
[----:B0-----:R-:W3:Y:S04]  /*f610*/  LDL.LU R14, [R1+0x90] ;  /* 0x00009000010e7983 */ /* 0x001ee80000300800 */
[----:B------:R0:W-:Y:S01]  /*f620*/  STL [R1+0x620], R12 ;  /* 0x0006200c01007387 */ /* 0x0001e20000100800 */
[----:B-1----:R-:W-:-:S05]  /*f630*/  LEA R13, P2, R0, c[0x0][0x168], 0x1 ;  /* 0x00005a00000d7a11 */ /* 0x002fca00078408ff */
[----:B------:R1:W-:Y:S01]  /*f640*/  STL [R1+0x4e0], R13 ;  /* 0x0004e00d01007387 */ /* 0x0003e20000100800 */
[----:B0-----:R-:W-:-:S03]  /*f650*/  LEA.HI.X.SX32 R12, R11, c[0x0][0x16c], 0x1, P3 ;  /* 0x00005b000b0c7a11 */ /* 0x001fc600018f0eff */
[----:B-1----:R-:W3:Y:S01]  /*f660*/  LDL.LU R13, [R1+0x8c] ;  /* 0x00008c00010d7983 */ /* 0x002ee20000300800 */
[----:B------:R-:W-:-:S03]  /*f670*/  LEA R11, P3, R3, c[0x0][0x168], 0x1 ;  /* 0x00005a00030b7a11 */ /* 0x000fc600078608ff */
[----:B------:R0:W-:Y:S04]  /*f680*/  STL [R1+0x3e8], R12 ;  /* 0x0003e80c01007387 */ /* 0x0001e80000100800 */
[----:B------:R1:W-:Y:S01]  /*f690*/  STL [R1+0x634], R11 ;  /* 0x0006340b01007387 */ /* 0x0003e20000100800 */
[----:B------:R-:W-:-:S03]  /*f6a0*/  LEA.HI.X.SX32 R10, R10, c[0x0][0x16c], 0x1, P4 ;  /* 0x00005b000a0a7a11 */ /* 0x000fc600020f0eff */
[----:B0-----:R-:W3:Y:S04]  /*f6b0*/  LDL.LU R12, [R1+0x88] ;  /* 0x00008800010c7983 */ /* 0x001ee80000300800 */
[----:B------:R0:W-:Y:S04]  /*f6c0*/  STL [R1+0x4d4], R10 ;  /* 0x0004d40a01007387 */ /* 0x0001e80000100800 */
[----:B-1----:R-:W3:Y:S01]  /*f6d0*/  LDL.LU R11, [R1+0x84] ;  /* 0x00008400010b7983 */ /* 0x002ee20000300800 */
[----:B0-----:R-:W-:Y:S02]  /*f6e0*/  LEA.HI.X.SX32 R10, R8, c[0x0][0x16c], 0x1, P5 ;  /* 0x00005b00080a7a11 */ /* 0x001fe400028f0eff */
[----:B------:R-:W-:-:S05]  /*f6f0*/  LEA R21, P4, R2, c[0x0][0x168], 0x1 ;  /* 0x00005a0002157a11 */ /* 0x000fca00078808ff */
[----:B------:R-:W-:Y:S04]  /*f700*/  STL [R1+0x73c], R21 ;  /* 0x00073c1501007387 */ /* 0x000fe80000100800 */
[----:B------:R0:W-:Y:S01]  /*f710*/  STL [R1+0x628], R10 ;  /* 0x0006280a01007387 */ /* 0x0001e20000100800 */
[----:B------:R-:W-:-:S03]  /*f720*/  LEA.HI.X.SX32 R7, R7, c[0x0][0x16c], 0x1, P6 ;  /* 0x00005b0007077a11 */ /* 0x000fc600030f0eff */
[----:B0-----:R-:W3:Y:S01]  /*f730*/  LDL.LU R10, [R1+0x80] ;  /* 0x00008000010a7983 */ /* 0x001ee20000300800 */
[----:B------:R-:W-:-:S05]  /*f740*/  LEA R8, P5, R20, c[0x0][0x168], 0x1 ;  /* 0x00005a0014087a11 */ /* 0x000fca00078a08ff */
[----:B------:R0:W-:Y:S04]  /*f750*/  STL [R1+0x4e8], R8 ;  /* 0x0004e80801007387 */ /* 0x0001e80000100800 */
[----:B------:R1:W-:Y:S04]  /*f760*/  STL [R1+0x3ec], R7 ;  /* 0x0003ec0701007387 */ /* 0x0003e80000100800 */
[----:B0-----:R-:W3:Y:S01]  /*f770*/  LDL.LU R8, [R1+0x7c] ;  /* 0x00007c0001087983 */ /* 0x001ee20000300800 */
[----:B-1----:R-:W-:Y:S02]  /*f780*/  LEA.HI.X.SX32 R7, R6, c[0x0][0x16c], 0x1, P0 ;  /* 0x00005b0006077a11 */ /* 0x002fe400000f0eff */
[----:B------:R-:W-:-:S05]  /*f790*/  LEA R21, P6, R9, c[0x0][0x168], 0x1 ;  /* 0x00005a0009157a11 */ /* 0x000fca00078c08ff */
[----:B------:R0:W-:Y:S04]  /*f7a0*/  STL [R1+0x63c], R21 ;  /* 0x00063c1501007387 */ /* 0x0001e80000100800 */
[----:B------:R-:W3:Y:S01]  /*f7b0*/  LDL.LU R6, [R1+0x78] ;  /* 0x0000780001067983 */ /* 0x000ee20000300800 */
[----:B0-----:R-:W-:-:S03]  /*f7c0*/  LEA R21, P0, R19, c[0x0][0x168], 0x1 ;  /* 0x00005a0013157a11 */ /* 0x001fc600078008ff */
[----:B------:R0:W-:Y:S04]  /*f7d0*/  STL [R1+0x4dc], R7 ;  /* 0x0004dc0701007387 */ /* 0x0001e80000100800 */
[----:B------:R1:W-:Y:S01]  /*f7e0*/  STL [R1+0x740], R21 ;  /* 0x0007401501007387 */ /* 0x0003e20000100800 */
[----:B0-----:R-:W-:-:S03]  /*f7f0*/  LEA.HI.X.SX32 R7, R29, c[0x0][0x16c], 0x1, P1 ;  /* 0x00005b001d077a11 */ /* 0x001fc600008f0eff */
[----:B------:R-:W3:Y:S04]  /*f800*/  LDL.LU R29, [R1+0x74] ;  /* 0x00007400011d7983 */ /* 0x000ee80000300800 */
[----:B------:R0:W-:Y:S01]  /*f810*/  STL [R1+0x630], R7 ;  /* 0x0006300701007387 */ /* 0x0001e20000100800 */
[----:B-1----:R-:W-:Y:S02]  /*f820*/  LEA R21, P1, R18, c[0x0][0x168], 0x1 ;  /* 0x00005a0012157a11 */ /* 0x002fe400078208ff */
[----:B0-----:R-:W-:-:S03]  /*f830*/  LEA.HI.X.SX32 R7, R0, c[0x0][0x16c], 0x1, P2 ;  /* 0x00005b0000077a11 */ /* 0x001fc600010f0eff */
[----:B------:R-:W-:Y:S04]  /*f840*/  STL [R1+0x4f0], R21 ;  /* 0x0004f01501007387 */ /* 0x000fe80000100800 */
[----:B------:R-:W3:Y:S04]  /*f850*/  LDL.LU R0, [R1+0x70] ;  /* 0x0000700001007983 */ /* 0x000ee80000300800 */
[----:B------:R0:W-:Y:S02]  /*f860*/  STL [R1+0x3f0], R7 ;  /* 0x0003f00701007387 */ /* 0x0001e40000100800 */
[----:B0-----:R-:W-:-:S02]  /*f870*/  LEA.HI.X.SX32 R7, R3, c[0x0][0x16c], 0x1, P3 ;  /* 0x00005b0003077a11 */ /* 0x001fc400018f0eff */
[----:B------:R-:W3:Y:S01]  /*f880*/  LDL.LU R3, [R1+0x6c] ;  /* 0x00006c0001037983 */ /* 0x000ee20000300800 */
[----:B--2---:R-:W-:-:S05]  /*f890*/  LEA R21, P2, R17, c[0x0][0x168], 0x1 ;  /* 0x00005a0011157a11 */ /* 0x004fca00078408ff */
[----:B------:R-:W-:Y:S04]  /*f8a0*/  STL [R1+0x644], R21 ;  /* 0x0006441501007387 */ /* 0x000fe80000100800 */
[----:B------:R0:W-:Y:S02]  /*f8b0*/  STL [R1+0x4e4], R7 ;  /* 0x0004e40701007387 */ /* 0x0001e40000100800 */
[----:B0-----:R-:W-:Y:S02]  /*f8c0*/  LEA.HI.X.SX32 R7, R2, c[0x0][0x16c], 0x1, P4 ;  /* 0x00005b0002077a11 */ /* 0x001fe400020f0eff */
[----:B------:R-:W2:Y:S01]  /*f8d0*/  LDL.LU R2, [R1+0x68] ;  /* 0x0000680001027983 */ /* 0x000ea20000300800 */
[----:B----4-:R-:W-:-:S05]  /*f8e0*/  LEA R21, P3, R16, c[0x0][0x168], 0x1 ;  /* 0x00005a0010157a11 */ /* 0x010fca00078608ff */
[----:B------:R-:W-:Y:S04]  /*f8f0*/  STL [R1+0x744], R21 ;  /* 0x0007441501007387 */ /* 0x000fe80000100800 */
[----:B------:R0:W-:Y:S04]  /*f900*/  STL [R1+0x638], R7 ;  /* 0x0006380701007387 */ /* 0x0001e80000100800 */
[----:B0-----:R-:W4:Y:S01]  /*f910*/  LDL.LU R7, [R1+0x64] ;  /* 0x0000640001077983 */ /* 0x001f220000300800 */
[----:B------:R-:W-:Y:S02]  /*f920*/  LEA.HI.X.SX32 R22, R20, c[0x0][0x16c], 0x1, P5 ;  /* 0x00005b0014167a11 */ /* 0x000fe400028f0eff */
[----:B------:R-:W-:-:S02]  /*f930*/  LEA.HI.X.SX32 R20, R9, c[0x0][0x16c], 0x1, P6 ;  /* 0x00005b0009147a11 */ /* 0x000fc400030f0eff */
[----:B------:R-:W-:Y:S02]  /*f940*/  LEA.HI.X.SX32 R19, R19, c[0x0][0x16c], 0x1, P0 ;  /* 0x00005b0013137a11 */ /* 0x000fe400000f0eff */
[----:B---3--:R-:W-:-:S05]  /*f950*/  LEA R21, P4, R15, c[0x0][0x168], 0x1 ;  /* 0x00005a000f157a11 */ /* 0x008fca00078808ff */
[----:B------:R0:W-:Y:S04]  /*f960*/  STL [R1+0x4f8], R21 ;  /* 0x0004f81501007387 */ /* 0x0001e80000100800 */
[----:B------:R-:W-:Y:S04]  /*f970*/  STL [R1+0x3f4], R22 ;  /* 0x0003f41601007387 */ /* 0x000fe80000100800 */
[----:B------:R-:W3:Y:S01]  /*f980*/  LDL.LU R9, [R1+0x60] ;  /* 0x0000600001097983 */ /* 0x000ee20000300800 */
[----:B0-----:R-:W-:-:S05]  /*f990*/  LEA R21, P5, R14, c[0x0][0x168], 0x1 ;  /* 0x00005a000e157a11 */ /* 0x001fca00078a08ff */
[----:B------:R0:W-:Y:S04]  /*f9a0*/  STL [R1+0x64c], R21 ;  /* 0x00064c1501007387 */ /* 0x0001e80000100800 */
[----:B------:R1:W-:Y:S01]  /*f9b0*/  STL [R1+0x4ec], R20 ;  /* 0x0004ec1401007387 */ /* 0x0003e20000100800 */
[----:B0-----:R-:W-:-:S05]  /*f9c0*/  LEA R21, P6, R13, c[0x0][0x168], 0x1 ;  /* 0x00005a000d157a11 */ /* 0x001fca00078c08ff */
[----:B------:R-:W-:Y:S04]  /*f9d0*/  STL [R1+0x748], R21 ;  /* 0x0007481501007387 */ /* 0x000fe80000100800 */
[----:B------:R-:W3:Y:S04]  /*f9e0*/  LDL.LU R23, [R1+0x5c] ;  /* 0x00005c0001177983 */ /* 0x000ee80000300800 */
[----:B------:R0:W-:Y:S01]  /*f9f0*/  STL [R1+0x640], R19 ;  /* 0x0006401301007387 */ /* 0x0001e20000100800 */
[----:B-1----:R-:W-:Y:S02]  /*fa00*/  LEA R20, P0, R12, c[0x0][0x168], 0x1 ;  /* 0x00005a000c147a11 */ /* 0x002fe400078008ff */
[----:B0-----:R-:W-:-:S03]  /*fa10*/  LEA.HI.X.SX32 R19, R18, c[0x0][0x16c], 0x1, P1 ;  /* 0x00005b0012137a11 */ /* 0x001fc600008f0eff */
[----:B------:R-:W-:Y:S04]  /*fa20*/  STL [R1+0x500], R20 ;  /* 0x0005001401007387 */ /* 0x000fe80000100800 */
[----:B------:R-:W-:Y:S04]  /*fa30*/  STL [R1+0x3f8], R19 ;  /* 0x0003f81301007387 */ /* 0x000fe80000100800 */
[----:B------:R-:W3:Y:S01]  /*fa40*/  LDL.LU R22, [R1+0x58] ;  /* 0x0000580001167983 */ /* 0x000ee20000300800 */
[----:B------:R-:W-:Y:S02]  /*fa50*/  LEA R18, P1, R11, c[0x0][0x168], 0x1 ;  /* 0x00005a000b127a11 */ /* 0x000fe400078208ff */
[----:B------:R-:W-:-:S03]  /*fa60*/  LEA.HI.X.SX32 R17, R17, c[0x0][0x16c], 0x1, P2 ;  /* 0x00005b0011117a11 */ /* 0x000fc600010f0eff */
[----:B------:R0:W-:Y:S04]  /*fa70*/  STL [R1+0x654], R18 ;  /* 0x0006541201007387 */ /* 0x0001e80000100800 */
[----:B------:R1:W-:Y:S01]  /*fa80*/  STL [R1+0x4f4], R17 ;  /* 0x0004f41101007387 */ /* 0x0003e20000100800 */
[----:B------:R-:W-:Y:S02]  /*fa90*/  LEA.HI.X.SX32 R16, R16, c[0x0][0x16c], 0x1, P3 ;  /* 0x00005b0010107a11 */ /* 0x000fe400018f0eff */
        /* <DEDUP_REMOVED lines=9> */
[----:B------:R-:W-:Y:S02]  /*fb30*/  LEA.HI.X.SX32 R14, R14, c[0x0][0x16c], 0x1, P5 ;  /* 0x00005b000e0e7a11 */ /* 0x000fe400028f0eff */
[----:B------:R-:W-:-:S05]  /*fb40*/  LEA R15, P4, R6, c[0x0][0x168], 0x1 ;  /* 0x00005a00060f7a11 */ /* 0x000fca00078808ff */
        /* <DEDUP_REMOVED lines=14> */
[----:B------:R-:W-:Y:S04]  /*fc30*/  STL [R1+0x664], R12 ;  /* 0x0006640c01007387 */ /* 0x000fe80000100800 */
[----:B------:R0:W-:Y:S01]  /*fc40*/  STL [R1+0x504], R11 ;  /* 0x0005040b01007387 */ /* 0x0001e20000100800 */
[----:B------:R-:W-:Y:S02]  /*fc50*/  LEA.HI.X.SX32 R8, R8, c[0x0][0x16c], 0x1, P3 ;  /* 0x00005b0008087a11 */ /* 0x000fe400018f0eff */
[----:B0-----:R-:W-:Y:S02]  /*fc60*/  LEA.HI.X.SX32 R11, R10, c[0x0][0x16c], 0x1, P2 ;  /* 0x00005b000a0b7a11 */ /* 0x001fe400010f0eff */
[----:B--2---:R-:W-:-:S05]  /*fc70*/  LEA R12, P1, R2, c[0x0][0x168], 0x1 ;  /* 0x00005a00020c7a11 */ /* 0x004fca00078208ff */
[----:B------:R-:W-:Y:S04]  /*fc80*/  STL [R1+0x754], R12 ;  /* 0x0007540c01007387 */ /* 0x000fe80000100800 */
[----:B------:R-:W2:Y:S04]  /*fc90*/  LDL.LU R17, [R1+0x44] ;  /* 0x0000440001117983 */ /* 0x000ea80000300800 */
[----:B------:R-:W-:Y:S01]  /*fca0*/  STL [R1+0x658], R11 ;  /* 0x0006580b01007387 */ /* 0x000fe20000100800 */
[----:B----4-:R-:W-:-:S05]  /*fcb0*/  LEA R10, P2, R7, c[0x0][0x168], 0x1 ;  /* 0x00005a00070a7a11 */ /* 0x010fca00078408ff */
[----:B------:R-:W-:Y:S04]  /*fcc0*/  STL [R1+0x518], R10 ;  /* 0x0005180a01007387 */ /* 0x000fe80000100800 */
[----:B------:R-:W4:Y:S04]  /*fcd0*/  LDL.LU R16, [R1+0x40] ;  /* 0x0000400001107983 */ /* 0x000f280000300800 */
[----:B------:R0:W-:Y:S04]  /*fce0*/  STL [R1+0x404], R8 ;  /* 0x0004040801007387 */ /* 0x0001e80000100800 */
[----:B------:R-:W4:Y:S01]  /*fcf0*/  LDL.LU R15, [R1+0x3c] ;  /* 0x00003c00010f7983 */ /* 0x000f220000300800 */
[----:B0-----:R-:W-:-:S02]  /*fd00*/  LEA.HI.X.SX32 R8, R6, c[0x0][0x16c], 0x1, P4 ;  /* 0x00005b0006087a11 */ /* 0x001fc400020f0eff */
[----:B------:R-:W-:Y:S02]  /*fd10*/  LEA.HI.X.SX32 R0, R0, c[0x0][0x16c], 0x1, P6 ;  /* 0x00005b0000007a11 */ /* 0x000fe400030f0eff */
[----:B---3--:R-:W-:-:S05]  /*fd20*/  LEA R10, P3, R9, c[0x0][0x168], 0x1 ;  /* 0x00005a00090a7a11 */ /* 0x008fca00078608ff */
[----:B------:R-:W-:Y:S04]  /*fd30*/  STL [R1+0x66c], R10 ;  /* 0x00066c0a01007387 */ /* 0x000fe80000100800 */
[----:B------:R-:W3:Y:S04]  /*fd40*/  LDL.LU R14, [R1+0x38] ;  /* 0x00003800010e7983 */ /* 0x000ee80000300800 */
[----:B------:R0:W-:Y:S04]  /*fd50*/  STL [R1+0x50c], R8 ;  /* 0x00050c0801007387 */ /* 0x0001e80000100800 */
[----:B------:R-:W3:Y:S01]  /*fd60*/  LDL.LU R13, [R1+0x34] ;  /* 0x00003400010d7983 */ /* 0x000ee20000300800 */
[----:B0-----:R-:W-:-:S02]  /*fd70*/  LEA.HI.X.SX32 R8, R29, c[0x0][0x16c], 0x1, P5 ;  /* 0x00005b001d087a11 */ /* 0x001fc400028f0eff */
[----:B------:R-:W-:-:S05]  /*fd80*/  LEA R6, P4, R23, c[0x0][0x168], 0x1 ;  /* 0x00005a0017067a11 */ /* 0x000fca00078808ff */
[----:B------:R0:W-:Y:S04]  /*fd90*/  STL [R1+0x758], R6 ;  /* 0x0007580601007387 */ /* 0x0001e80000100800 */
[----:B------:R-:W3:Y:S04]  /*fda0*/  LDL.LU R12, [R1+0x30] ;  /* 0x00003000010c7983 */ /* 0x000ee80000300800 */
[----:B------:R-:W-:Y:S04]  /*fdb0*/  STL [R1+0x660], R8 ;  /* 0x0006600801007387 */ /* 0x000fe80000100800 */
[----:B------:R-:W3:Y:S01]  /*fdc0*/  LDL.LU R11, [R1+0x2c] ;  /* 0x00002c00010b7983 */ /* 0x000ee20000300800 */
[----:B0-----:R-:W-:-:S05]  /*fdd0*/  LEA R6, P5, R22, c[0x0][0x168], 0x1 ;  /* 0x00005a0016067a11 */ /* 0x001fca00078a08ff */
[----:B------:R0:W-:Y:S04]  /*fde0*/  STL [R1+0x520], R6 ;  /* 0x0005200601007387 */ /* 0x0001e80000100800 */
[----:B------:R-:W3:Y:S04]  /*fdf0*/  LDL.LU R10, [R1+0x28] ;  /* 0x00002800010a7983 */ /* 0x000ee80000300800 */
[----:B------:R1:W-:Y:S01]  /*fe00*/  STL [R1+0x408], R0 ;  /* 0x0004080001007387 */ /* 0x0003e20000100800 */
[----:B0-----:R-:W-:-:S03]  /*fe10*/  LEA.HI.X.SX32 R6, R3, c[0x0][0x16c], 0x1, P0 ;  /* 0x00005b0003067a11 */ /* 0x001fc600000f0eff */
[----:B-1----:R-:W3:Y:S01]  /*fe20*/  LDL.LU R0, [R1+0x24] ;  /* 0x0000240001007983 */ /* 0x002ee20000300800 */
[----:B------:R-:W-:-:S05]  /*fe30*/  LEA R8, P6, R21, c[0x0][0x168], 0x1 ;  /* 0x00005a0015087a11 */ /* 0x000fca00078c08ff */
[----:B------:R0:W-:Y:S04]  /*fe40*/  STL [R1+0x674], R8 ;  /* 0x0006740801007387 */ /* 0x0001e80000100800 */
[----:B------:R-:W3:Y:S04]  /*fe50*/  LDL.LU R3, [R1+0x20] ;  /* 0x0000200001037983 */ /* 0x000ee80000300800 */
[----:B------:R1:W-:Y:S04]  /*fe60*/  STL [R1+0x514], R6 ;  /* 0x0005140601007387 */ /* 0x0003e80000100800 */
[----:B------:R-:W3:Y:S01]  /*fe70*/  LDL.LU R29, [R1+0x1c] ;  /* 0x00001c00011d7983 */ /* 0x000ee20000300800 */
[----:B0-----:R-:W-:-:S02]  /*fe80*/  LEA R8, P0, R20, c[0x0][0x168], 0x1 ;  /* 0x00005a0014087a11 */ /* 0x001fc400078008ff */
[----:B-1----:R-:W-:-:S03]  /*fe90*/  LEA.HI.X.SX32 R6, R2, c[0x0][0x16c], 0x1, P1 ;  /* 0x00005b0002067a11 */ /* 0x002fc600008f0eff */
[----:B------:R0:W-:Y:S04]  /*fea0*/  STL [R1+0x75c], R8 ;  /* 0x00075c0801007387 */ /* 0x0001e80000100800 */
[----:B------:R-:W3:Y:S04]  /*feb0*/  LDL.LU R2, [R1+0x18] ;  /* 0x0000180001027983 */ /* 0x000ee80000300800 */
[----:B------:R1:W-:Y:S01]  /*fec0*/  STL [R1+0x668], R6 ;  /* 0x0006680601007387 */ /* 0x0003e20000100800 */
[----:B0-----:R-:W-:-:S03]  /*fed0*/  LEA.HI.X.SX32 R8, R7, c[0x0][0x16c], 0x1, P2 ;  /* 0x00005b0007087a11 */ /* 0x001fc600010f0eff */
[----:B-1----:R-:W3:Y:S01]  /*fee0*/  LDL.LU R6, [R1+0x14] ;  /* 0x0000140001067983 */ /* 0x002ee20000300800 */
[----:B------:R-:W-:-:S05]  /*fef0*/  LEA R24, P1, R19, c[0x0][0x168], 0x1 ;  /* 0x00005a0013187a11 */ /* 0x000fca00078208ff */
[----:B------:R-:W-:Y:S04]  /*ff00*/  STL [R1+0x528], R24 ;  /* 0x0005281801007387 */ /* 0x000fe80000100800 */
[----:B------:R-:W3:Y:S04]  /*ff10*/  LDL.LU R7, [R1+0x10] ;  /* 0x0000100001077983 */ /* 0x000ee80000300800 */
[----:B------:R0:W-:Y:S04]  /*ff20*/  STL [R1+0x40c], R8 ;  /* 0x00040c0801007387 */ /* 0x0001e80000100800 */
[----:B0-----:R-:W3:Y:S01]  /*ff30*/  LDL.LU R8, [R1+0xc] ;  /* 0x00000c0001087983 */ /* 0x001ee20000300800 */
[----:B------:R-:W-:-:S05]  /*ff40*/  LEA R24, P2, R18, c[0x0][0x168], 0x1 ;  /* 0x00005a0012187a11 */ /* 0x000fca00078408ff */
[----:B------:R0:W-:Y:S02]  /*ff50*/  STL [R1+0x67c], R24 ;  /* 0x00067c1801007387 */ /* 0x0001e40000100800 */
[----:B0-----:R-:W-:Y:S02]  /*ff60*/  LEA.HI.X.SX32 R24, R9, c[0x0][0x16c], 0x1, P3 ;  /* 0x00005b0009187a11 */ /* 0x001fe400018f0eff */
[----:B------:R-:W3:Y:S01]  /*ff70*/  LDL.LU R9, [R1+0x8] ;  /* 0x0000080001097983 */ /* 0x000ee20000300800 */
[----:B------:R-:W-:-:S03]  /*ff80*/  LEA.HI.X.SX32 R23, R23, c[0x0][0x16c], 0x1, P4 ;  /* 0x00005b0017177a11 */ /* 0x000fc600020f0eff */
[----:B------:R2:W-:Y:S01]  /*ff90*/  STL [R1+0x51c], R24 ;  /* 0x00051c1801007387 */ /* 0x0005e20000100800 */
[----:B------:R-:W-:Y:S02]  /*ffa0*/  LEA.HI.X.SX32 R22, R22, c[0x0][0x16c], 0x1, P5 ;  /* 0x00005b0016167a11 */ /* 0x000fe400028f0eff */
[----:B------:R-:W-:Y:S02]  /*ffb0*/  LEA.HI.X.SX32 R21, R21, c[0x0][0x16c], 0x1, P6 ;  /* 0x00005b0015157a11 */ /* 0x000fe400030f0eff */
[----:B--2---:R-:W-:-:S05]  /*ffc0*/  LEA R24, P3, R17, c[0x0][0x168], 0x1 ;  /* 0x00005a0011187a11 */ /* 0x004fca00078608ff */
[----:B------:R0:W-:Y:S04]  /*ffd0*/  STL [R1+0x760], R24 ;  /* 0x0007601801007387 */ /* 0x0001e80000100800 */
[----:B0-----:R-:W2:Y:S04]  /*ffe0*/  LDL.LU R24, [R1+0xb24] ;  /* 0x000b240001187983 */ /* 0x001ea80000300800 */
[----:B------:R4:W-:Y:S02]  /*fff0*/  STL [R1+0x670], R23 ;  /* 0x0006701701007387 */ /* 0x0009e40000100800 */
[----:B----4-:R-:W-:-:S05]  /*10000*/  LEA R23, P4, R16, c[0x0][0x168], 0x1 ;  /* 0x00005a0010177a11 */ /* 0x010fca00078808ff */
[----:B------:R0:W-:Y:S04]  /*10010*/  STL [R1+0x530], R23 ;  /* 0x0005301701007387 */ /* 0x0001e80000100800 */
[----:B0-----:R-:W4:Y:S04]  /*10020*/  LDL.LU R23, [R1+0xb20] ;  /* 0x000b200001177983 */ /* 0x001f280000300800 */
[----:B------:R0:W-:Y:S02]  /*10030*/  STL [R1+0x410], R22 ;  /* 0x0004101601007387 */ /* 0x0001e40000100800 */
[----:B0-----:R-:W-:-:S05]  /*10040*/  LEA R22, P5, R15, c[0x0][0x168], 0x1 ;  /* 0x00005a000f167a11 */ /* 0x001fca00078a08ff */
[----:B------:R0:W-:Y:S01]  /*10050*/  STL [R1+0x684], R22 ;  /* 0x0006841601007387 */ /* 0x0001e20000100800 */
[----:B------:R-:W-:-:S03]  /*10060*/  LEA.HI.X.SX32 R20, R20, c[0x0][0x16c], 0x1, P0 ;  /* 0x00005b0014147a11 */ /* 0x000fc600000f0eff */
[----:B0-----:R-:W2:Y:S04]  /*10070*/  LDL.LU R22, [R1+0xb1c] ;  /* 0x000b1c0001167983 */ /* 0x001ea80000300800 */
[----:B------:R3:W-:Y:S02]  /*10080*/  STL [R1+0x524], R21 ;  /* 0x0005241501007387 */ /* 0x0007e40000100800 */
[----:B---3--:R-:W-:-:S05]  /*10090*/  LEA R21, P6, R14, c[0x0][0x168], 0x1 ;  /* 0x00005a000e157a11 */ /* 0x008fca00078c08ff */
[----:B------:R0:W-:Y:S01]  /*100a0*/  STL [R1+0x764], R21 ;  /* 0x0007641501007387 */ /* 0x0001e20000100800 */
[----:B------:R-:W-:-:S03]  /*100b0*/  LEA.HI.X.SX32 R19, R19, c[0x0][0x16c], 0x1, P1 ;  /* 0x00005b0013137a11 */ /* 0x000fc600008f0eff */
[----:B0-----:R-:W3:Y:S04]  /*100c0*/  LDL.LU R21, [R1+0xb18] ;  /* 0x000b180001157983 */ /* 0x001ee80000300800 */
[----:B------:R0:W-:Y:S02]  /*100d0*/  STL [R1+0x678], R20 ;  /* 0x0006781401007387 */ /* 0x0001e40000100800 */
[----:B0-----:R-:W-:-:S05]  /*100e0*/  LEA R20, P0, R13, c[0x0][0x168], 0x1 ;  /* 0x00005a000d147a11 */ /* 0x001fca00078008ff */
[----:B------:R0:W-:Y:S01]  /*100f0*/  STL [R1+0x538], R20 ;  /* 0x0005381401007387 */ /* 0x0001e20000100800 */
[----:B------:R-:W-:-:S03]  /*10100*/  LEA.HI.X.SX32 R18, R18, c[0x0][0x16c], 0x1, P2 ;  /* 0x00005b0012127a11 */ /* 0x000fc600010f0eff */
[----:B0-----:R-:W2:Y:S04]  /*10110*/  LDL.LU R20, [R1+0xb14] ;  /* 0x000b140001147983 */ /* 0x001ea80000300800 */
        /* <DEDUP_REMOVED lines=47> */
[----:B------:R0:W-:Y:S04]  /*10410*/  STL [R1+0x6a4], R10 ;  /* 0x0006a40a01007387 */ /* 0x0001e80000100800 */
[----:B0-----:R-:W2:Y:S04]  /*10420*/  LDL.LU R10, [R1+0xaec] ;  /* 0x000aec00010a7983 */ /* 0x001ea80000300800 */
[----:B------:R0:W-:Y:S02]  /*10430*/  STL [R1+0x544], R0 ;  /* 0x0005440001007387 */ /* 0x0001e40000100800 */
[----:B0-----:R-:W-:-:S05]  /*10440*/  LEA R0, P4, R9, c[0x0][0x168], 0x1 ;  /* 0x00005a0009007a11 */ /* 0x001fca00078808ff */
[----:B------:R0:W-:Y:S04]  /*10450*/  STL [R1+0x774], R0 ;  /* 0x0007740001007387 */ /* 0x0001e80000100800 */
[----:B0-----:R-:W2:Y:S01]  /*10460*/  LDL.LU R0, [R1+0xae8] ;  /* 0x000ae80001007983 */ /* 0x001ea20000300800 */
[----:B------:R-:W-:-:S05]  /*10470*/  LEA.HI.X.SX32 R3, R3, c[0x0][0x16c], 0x1, P5 ;  /* 0x00005b0003037a11 */ /* 0x000fca00028f0eff */
[----:B------:R2:W-:Y:S02]  /*10480*/  STL [R1+0x698], R3 ;  /* 0x0006980301007387 */ /* 0x0005e40000100800 */
[----:B--2---:R-:W-:-:S05]  /*10490*/  LEA R3, P5, R0, c[0x0][0x168], 0x1 ;  /* 0x00005a0000037a11 */ /* 0x004fca00078a08ff */
        /* <DEDUP_REMOVED lines=32> */
[----:B------:R-:W-:Y:S02]  /*106a0*/  LEA.HI.X.SX32 R0, R0, c[0x0][0x16c], 0x1, P5 ;  /* 0x00005b0000007a11 */ /* 0x000fe400028f0eff */
[----:B------:R-:W-:-:S03]  /*106b0*/  LEA.HI.X.SX32 R3, R3, c[0x0][0x16c], 0x1, P6 ;  /* 0x00005b0003037a11 */ /* 0x000fc600030f0eff */
[----:B------:R2:W-:Y:S01]  /*106c0*/  STL [R1+0x42c], R0 ;  /* 0x00042c0001007387 */ /* 0x0005e20000100800 */
[----:B------:R-:W-:Y:S02]  /*106d0*/  LEA.HI.X.SX32 R29, R29, c[0x0][0x16c], 0x1, P0 ;  /* 0x00005b001d1d7a11 */ /* 0x000fe400000f0eff */
[----:B--2---:R-:W-:-:S05]  /*106e0*/  LEA R0, P5, R9, c[0x0][0x168], 0x1 ;  /* 0x00005a0009007a11 */ /* 0x004fca00078a08ff */
[----:B------:R0:W-:Y:S04]  /*106f0*/  STL [R1+0x6bc], R0 ;  /* 0x0006bc0001007387 */ /* 0x0001e80000100800 */
[----:B0-----:R-:W2:Y:S04]  /*10700*/  LDL.LU R0, [R1+0xac8] ;  /* 0x000ac80001007983 */ /* 0x001ea80000300800 */
[----:B------:R0:W-:Y:S02]  /*10710*/  STL [R1+0x55c], R3 ;  /* 0x00055c0301007387 */ /* 0x0001e40000100800 */
[----:B0-----:R-:W-:-:S05]  /*10720*/  LEA R3, P6, R10, c[0x0][0x168], 0x1 ;  /* 0x00005a000a037a11 */ /* 0x001fca00078c08ff */
[----:B------:R0:W-:Y:S04]  /*10730*/  STL [R1+0x780], R3 ;  /* 0x0007800301007387 */ /* 0x0001e80000100800 */
[----:B0-----:R-:W2:Y:S04]  /*10740*/  LDL.LU R3, [R1+0xac4] ;  /* 0x000ac40001037983 */ /* 0x001ea80000300800 */
[----:B------:R0:W-:Y:S02]  /*10750*/  STL [R1+0x6b0], R29 ;  /* 0x0006b01d01007387 */ /* 0x0001e40000100800 */
[----:B0-----:R-:W-:-:S05]  /*10760*/  LEA R29, P0, R11, c[0x0][0x168], 0x1 ;  /* 0x00005a000b1d7a11 */ /* 0x001fca00078008ff */
[----:B------:R0:W-:Y:S02]  /*10770*/  STL [R1+0x570], R29 ;  /* 0x0005701d01007387 */ /* 0x0001e40000100800 */
[----:B0-----:R-:W-:Y:S02]  /*10780*/  LEA.HI.X.SX32 R29, R2, c[0x0][0x16c], 0x1, P1 ;  /* 0x00005b00021d7a11 */ /* 0x001fe400008f0eff */
[----:B------:R0:W5:Y:S04]  /*10790*/  LDL.LU R2, [R1+0xac0] ;  /* 0x000ac00001027983 */ /* 0x0001680000300800 */
[----:B------:R1:W-:Y:S02]  /*107a0*/  STL [R1+0x430], R29 ;  /* 0x0004301d01007387 */ /* 0x0003e40000100800 */
[----:B-1----:R-:W-:-:S05]  /*107b0*/  LEA R29, P1, R12, c[0x0][0x168], 0x1 ;  /* 0x00005a000c1d7a11 */ /* 0x002fca00078208ff */
[----:B------:R1:W-:Y:S02]  /*107c0*/  STL [R1+0x6c4], R29 ;  /* 0x0006c41d01007387 */ /* 0x0003e40000100800 */
[----:B-1----:R-:W-:Y:S02]  /*107d0*/  LEA.HI.X.SX32 R29, R6, c[0x0][0x16c], 0x1, P2 ;  /* 0x00005b00061d7a11 */ /* 0x002fe400010f0eff */
[----:B------:R-:W-:-:S03]  /*107e0*/  LEA R6, P2, R13, c[0x0][0x168], 0x1 ;  /* 0x00005a000d067a11 */ /* 0x000fc600078408ff */
[----:B------:R1:W-:Y:S04]  /*107f0*/  STL [R1+0x564], R29 ;  /* 0x0005641d01007387 */ /* 0x0003e80000100800 */
[----:B------:R0:W-:Y:S01]  /*10800*/  STL [R1+0x784], R6 ;  /* 0x0007840601007387 */ /* 0x0001e20000100800 */
[----:B-1----:R-:W-:Y:S02]  /*10810*/  LEA.HI.X.SX32 R29, R7, c[0x0][0x16c], 0x1, P3 ;  /* 0x00005b00071d7a11 */ /* 0x002fe400018f0eff */
[----:B------:R-:W-:Y:S02]  /*10820*/  LEA R7, P3, R14, c[0x0][0x168], 0x1 ;  /* 0x00005a000e077a11 */ /* 0x000fe400078608ff */
[----:B0-----:R-:W-:Y:S01]  /*10830*/  LEA.HI.X.SX32 R6, R8, c[0x0][0x16c], 0x1, P4 ;  /* 0x00005b0008067a11 */ /* 0x001fe200020f0eff */
[----:B------:R-:W-:Y:S01]  /*10840*/  STL [R1+0x6b8], R29 ;  /* 0x0006b81d01007387 */ /* 0x000fe20000100800 */
[----:B------:R-:W-:-:S03]  /*10850*/  LEA R8, P4, R15, c[0x0][0x168], 0x1 ;  /* 0x00005a000f087a11 */ /* 0x000fc600078808ff */
[----:B------:R0:W-:Y:S04]  /*10860*/  STL [R1+0x578], R7 ;  /* 0x0005780701007387 */ /* 0x0001e80000100800 */
[----:B------:R1:W-:Y:S04]  /*10870*/  STL [R1+0x434], R6 ;  /* 0x0004340601007387 */ /* 0x0003e80000100800 */
[----:B------:R3:W-:Y:S01]  /*10880*/  STL [R1+0x6cc], R8 ;  /* 0x0006cc0801007387 */ /* 0x0007e20000100800 */
[----:B0-----:R-:W-:Y:S02]  /*10890*/  LEA.HI.X.SX32 R7, R9, c[0x0][0x16c], 0x1, P5 ;  /* 0x00005b0009077a11 */ /* 0x001fe400028f0eff */
[----:B-1----:R-:W-:-:S03]  /*108a0*/  LEA R6, P5, R16, c[0x0][0x168], 0x1 ;  /* 0x00005a0010067a11 */ /* 0x002fc600078a08ff */
[----:B------:R0:W-:Y:S01]  /*108b0*/  STL [R1+0x56c], R7 ;  /* 0x00056c0701007387 */ /* 0x0001e20000100800 */
[----:B---3--:R-:W-:-:S03]  /*108c0*/  LEA.HI.X.SX32 R8, R10, c[0x0][0x16c], 0x1, P6 ;  /* 0x00005b000a087a11 */ /* 0x008fc600030f0eff */
[----:B------:R1:W-:Y:S04]  /*108d0*/  STL [R1+0x788], R6 ;  /* 0x0007880601007387 */ /* 0x0003e80000100800 */
[----:B------:R3:W-:Y:S01]  /*108e0*/  STL [R1+0x6c0], R8 ;  /* 0x0006c00801007387 */ /* 0x0007e20000100800 */
[----:B0-----:R-:W-:Y:S02]  /*108f0*/  LEA R7, P6, R17, c[0x0][0x168], 0x1 ;  /* 0x00005a0011077a11 */ /* 0x001fe400078c08ff */
[----:B-1----:R-:W-:-:S03]  /*10900*/  LEA.HI.X.SX32 R6, R11, c[0x0][0x16c], 0x1, P0 ;  /* 0x00005b000b067a11 */ /* 0x002fc600000f0eff */
[----:B------:R0:W-:Y:S01]  /*10910*/  STL [R1+0x580], R7 ;  /* 0x0005800701007387 */ /* 0x0001e20000100800 */
[----:B---3--:R-:W-:-:S03]  /*10920*/  LEA R8, P0, R18, c[0x0][0x168], 0x1 ;  /* 0x00005a0012087a11 */ /* 0x008fc600078008ff */
        /* <DEDUP_REMOVED lines=18> */
[----:B------:R0:W-:Y:S01]  /*10a50*/  STL [R1+0x790], R6 ;  /* 0x0007900601007387 */ /* 0x0001e20000100800 */
[----:B------:R-:W-:-:S03]  /*10a60*/  IMAD R25, R25, c[0x0][0x190], RZ ;  /* 0x0000640019197a24 */ /* 0x000fc600078e02ff */
[----:B------:R1:W-:Y:S01]  /*10a70*/  STL [R1+0x6d0], R8 ;  /* 0x0006d00801007387 */ /* 0x0003e20000100800 */
[----:B----4-:R-:W-:Y:S02]  /*10a80*/  LEA R7, P5, R23, c[0x0][0x168], 0x1 ;  /* 0x00005a0017077a11 */ /* 0x010fe400078a08ff */
[----:B0-----:R-:W-:-:S03]  /*10a90*/  LEA.HI.X.SX32 R6, R17, c[0x0][0x16c], 0x1, P6 ;  /* 0x00005b0011067a11 */ /* 0x001fc600030f0eff */
[----:B------:R0:W-:Y:S01]  /*10aa0*/  STL [R1+0x590], R7 ;  /* 0x0005900701007387 */ /* 0x0001e20000100800 */
[----:B-1----:R-:W-:Y:S01]  /*10ab0*/  LEA R8, P6, R24, c[0x0][0x168], 0x1 ;  /* 0x00005a0018087a11 */ /* 0x002fe200078c08ff */
[----:B------:R-:W-:Y:S02]  /*10ac0*/  IMAD R26, R26, c[0x0][0x190], RZ ;  /* 0x000064001a1a7a24 */ /* 0x000fe400078e02ff */
[----:B------:R1:W-:Y:S01]  /*10ad0*/  STL [R1+0x440], R6 ;  /* 0x0004400601007387 */ /* 0x0003e20000100800 */
[----:B------:R-:W-:Y:S01]  /*10ae0*/  IMAD R27, R27, c[0x0][0x190], RZ ;  /* 0x000064001b1b7a24 */ /* 0x000fe200078e02ff */
[----:B0-----:R-:W-:Y:S02]  /*10af0*/  LEA.HI.X.SX32 R7, R18, c[0x0][0x16c], 0x1, P0 ;  /* 0x00005b0012077a11 */ /* 0x001fe400000f0eff */
[----:B------:R0:W-:Y:S01]  /*10b00*/  STL [R1+0x6e4], R8 ;  /* 0x0006e40801007387 */ /* 0x0001e20000100800 */
[----:B-1----:R-:W-:-:S03]  /*10b10*/  LEA R6, P0, R25, c[0x0][0x168], 0x1 ;  /* 0x00005a0019067a11 */ /* 0x002fc600078008ff */
[----:B------:R1:W-:Y:S01]  /*10b20*/  STL [R1+0x584], R7 ;  /* 0x0005840701007387 */ /* 0x0003e20000100800 */
[----:B0-----:R-:W-:-:S03]  /*10b30*/  LEA.HI.X.SX32 R8, R19, c[0x0][0x16c], 0x1, P1 ;  /* 0x00005b0013087a11 */ /* 0x001fc600008f0eff */
[----:B------:R0:W-:Y:S01]  /*10b40*/  STL [R1+0x794], R6 ;  /* 0x0007940601007387 */ /* 0x0001e20000100800 */
[----:B------:R-:W-:Y:S01]  /*10b50*/  IMAD R28, R28, c[0x0][0x190], RZ ;  /* 0x000064001c1c7a24 */ /* 0x000fe200078e02ff */
[----:B-1----:R-:W-:Y:S02]  /*10b60*/  LEA R7, P1, R26, c[0x0][0x168], 0x1 ;  /* 0x00005a001a077a11 */ /* 0x002fe400078208ff */
[----:B------:R1:W-:Y:S01]  /*10b70*/  STL [R1+0x6d8], R8 ;  /* 0x0006d80801007387 */ /* 0x0003e20000100800 */
[----:B0-----:R-:W-:-:S03]  /*10b80*/  LEA.HI.X.SX32 R6, R20, c[0x0][0x16c], 0x1, P2 ;  /* 0x00005b0014067a11 */ /* 0x001fc600010f0eff */
[----:B------:R0:W-:Y:S01]  /*10b90*/  STL [R1+0x598], R7 ;  /* 0x0005980701007387 */ /* 0x0001e20000100800 */
[----:B-1----:R-:W-:-:S03]  /*10ba0*/  LEA R8, P2, R27, c[0x0][0x168], 0x1 ;  /* 0x00005a001b087a11 */ /* 0x002fc600078408ff */
[----:B------:R1:W-:Y:S01]  /*10bb0*/  STL [R1+0x444], R6 ;  /* 0x0004440601007387 */ /* 0x0003e20000100800 */
[----:B0-----:R-:W-:-:S03]  /*10bc0*/  LEA.HI.X.SX32 R7, R21, c[0x0][0x16c], 0x1, P3 ;  /* 0x00005b0015077a11 */ /* 0x001fc600018f0eff */
[----:B------:R0:W-:Y:S01]  /*10bd0*/  STL [R1+0x6ec], R8 ;  /* 0x0006ec0801007387 */ /* 0x0001e20000100800 */
[----:B-1----:R-:W-:-:S03]  /*10be0*/  LEA R6, P3, R28, c[0x0][0x168], 0x1 ;  /* 0x00005a001c067a11 */ /* 0x002fc600078608ff */
[----:B------:R-:W-:Y:S01]  /*10bf0*/  STL [R1+0x58c], R7 ;  /* 0x00058c0701007387 */ /* 0x000fe20000100800 */
[----:B0-----:R-:W-:-:S03]  /*10c00*/  LEA.HI.X.SX32 R8, R22, c[0x0][0x16c], 0x1, P4 ;  /* 0x00005b0016087a11 */ /* 0x001fc600020f0eff */
[----:B------:R0:W-:Y:S04]  /*10c10*/  STL [R1+0x798], R6 ;  /* 0x0007980601007387 */ /* 0x0001e80000100800 */
[----:B------:R1:W-:Y:S01]  /*10c20*/  STL [R1+0x6e0], R8 ;  /* 0x0006e00801007387 */ /* 0x0003e20000100800 */
[----:B0-----:R-:W-:Y:S02]  /*10c30*/  LEA.HI.X.SX32 R6, R23, c[0x0][0x16c], 0x1, P5 ;  /* 0x00005b0017067a11 */ /* 0x001fe400028f0eff */
[----:B-1----:R-:W-:Y:S02]  /*10c40*/  LEA.HI.X.SX32 R8, R24, c[0x0][0x16c], 0x1, P6 ;  /* 0x00005b0018087a11 */ /* 0x002fe400030f0eff */
[----:B--2---:R-:W-:-:S05]  /*10c50*/  LEA R7, P4, R3, c[0x0][0x168], 0x1 ;  /* 0x00005a0003077a11 */ /* 0x004fca00078808ff */
[----:B------:R0:W-:Y:S04]  /*10c60*/  STL [R1+0x79c], R7 ;  /* 0x00079c0701007387 */ /* 0x0001e80000100800 */
[----:B------:R1:W-:Y:S04]  /*10c70*/  STL [R1+0x448], R6 ;  /* 0x0004480601007387 */ /* 0x0003e80000100800 */
[----:B------:R2:W-:Y:S01]  /*10c80*/  STL [R1+0x594], R8 ;  /* 0x0005940801007387 */ /* 0x0005e20000100800 */
[----:B0-----:R-:W-:Y:S02]  /*10c90*/  LEA.HI.X.SX32 R7, R25, c[0x0][0x16c], 0x1, P0 ;  /* 0x00005b0019077a11 */ /* 0x001fe400000f0eff */
[----:B-1----:R-:W-:-:S03]  /*10ca0*/  LEA.HI.X.SX32 R6, R26, c[0x0][0x16c], 0x1, P1 ;  /* 0x00005b001a067a11 */ /* 0x002fc600008f0eff */
[----:B------:R0:W-:Y:S01]  /*10cb0*/  STL [R1+0x6e8], R7 ;  /* 0x0006e80701007387 */ /* 0x0001e20000100800 */
[----:B--2---:R-:W-:-:S03]  /*10cc0*/  LEA.HI.X.SX32 R8, R27, c[0x0][0x16c], 0x1, P2 ;  /* 0x00005b001b087a11 */ /* 0x004fc600010f0eff */
[----:B------:R1:W-:Y:S04]  /*10cd0*/  STL [R1+0x44c], R6 ;  /* 0x00044c0601007387 */ /* 0x0003e80000100800 */
[----:B------:R2:W-:Y:S01]  /*10ce0*/  STL [R1+0x59c], R8 ;  /* 0x00059c0801007387 */ /* 0x0005e20000100800 */
[----:B0-----:R-:W-:Y:S02]  /*10cf0*/  LEA.HI.X.SX32 R7, R28, c[0x0][0x16c], 0x1, P3 ;  /* 0x00005b001c077a11 */ /* 0x001fe400018f0eff */
[----:B-1----:R-:W-:Y:S02]  /*10d00*/  LEA.HI.X.SX32 R6, R3, c[0x0][0x16c], 0x1, P4 ;  /* 0x00005b0003067a11 */ /* 0x002fe400020f0eff */
[----:B------:R-:W2:Y:S04]  /*10d10*/  LDL.LU R3, [R1+0xabc] ;  /* 0x000abc0001037983 */ /* 0x000ea80000300800 */
[----:B------:R-:W-:Y:S04]  /*10d20*/  STL [R1+0x6f0], R7 ;  /* 0x0006f00701007387 */ /* 0x000fe80000100800 */
[----:B------:R-:W-:Y:S04]  /*10d30*/  STL [R1+0xbc], RZ ;  /* 0x0000bcff01007387 */ /* 0x000fe80000100800 */
[----:B------:R0:W-:Y:S04]  /*10d40*/  STL [R1+0x6f4], R6 ;  /* 0x0006f40601007387 */ /* 0x0001e80000100800 */
[----:B------:R-:W-:Y:S04]  /*10d50*/  STL [R1+0xe0], RZ ;  /* 0x0000e0ff01007387 */ /* 0x000fe80000100800 */
[----:B------:R-:W-:Y:S04]  /*10d60*/  STL [R1+0xe4], RZ ;  /* 0x0000e4ff01007387 */ /* 0x000fe80000100800 */
[----:B------:R-:W-:Y:S04]  /*10d70*/  STL [R1+0xe8], RZ ;  /* 0x0000e8ff01007387 */ /* 0x000fe80000100800 */
[----:B------:R-:W-:Y:S04]  /*10d80*/  STL [R1+0xec], RZ ;  /* 0x0000ecff01007387 */ /* 0x000fe80000100800 */
[----:B------:R-:W3:Y:S04]  /*10d90*/  LDL R29, [R1+0x388] ;  /* 0x00038800011d7983 */ /* 0x000ee80000100800 */
        /* <DEDUP_REMOVED lines=24> */
[----:B--2---:R-:W-:-:S02]  /*10f20*/  LOP3.LUT R8, R3, 0x20, RZ, 0x3c, !PT ;  /* 0x0000002003087812 */ /* 0x004fc400078e3cff */
[C---:B------:R-:W-:Y:S02]  /*10f30*/  LOP3.LUT R8, R0.reuse, 0x20, RZ, 0x3c, !PT ;  /* 0x0000002000087812 */ /* 0x040fe400078e3cff */
[C---:B0-----:R-:W-:Y:S02]  /*10f40*/  LOP3.LUT R6, R3.reuse, 0x40, RZ, 0x3c, !PT ;  /* 0x0000004003067812 */ /* 0x041fe400078e3cff */
[C---:B------:R-:W-:Y:S01]  /*10f50*/  LOP3.LUT R6, R0.reuse, 0x40, RZ, 0x3c, !PT ;  /* 0x0000004000067812 */ /* 0x040fe200078e3cff */
[----:B------:R-:W-:Y:S01]  /*10f60*/  STL [R1+0x3a0], R8 ;  /* 0x0003a00801007387 */ /* 0x000fe20000100800 */
[----:B------:R-:W-:Y:S02]  /*10f70*/  LOP3.LUT R7, R3, 0x60, RZ, 0x3c, !PT ;  /* 0x0000006003077812 */ /* 0x000fe400078e3cff */
[----:B------:R-:W-:Y:S02]  /*10f80*/  LOP3.LUT R7, R0, 0x60, RZ, 0x3c, !PT ;  /* 0x0000006000077812 */ /* 0x000fe400078e3cff */
[----:B------:R0:W5:Y:S04]  /*10f90*/  LDL.LU R0, [R1+0xab8] ;  /* 0x000ab80001007983 */ /* 0x0001680000300800 */
[----:B------:R3:W-:Y:S02]  /*10fa0*/  STL [R1+0x39c], R6 ;  /* 0x00039c0601007387 */ /* 0x0007e40000100800 */
[----:B---3--:R-:W-:-:S05]  /*10fb0*/  LOP3.LUT R6, R29, 0x40, RZ, 0x3c, !PT ;  /* 0x000000401d067812 */ /* 0x008fca00078e3cff */
[----:B------:R0:W-:Y:S04]  /*10fc0*/  STL [R1+0x384], R6 ;  /* 0x0003840601007387 */ /* 0x0001e80000100800 */
[----:B------:R0:W-:Y:S02]  /*10fd0*/  STL [R1+0x398], R7 ;  /* 0x0003980701007387 */ /* 0x0001e40000100800 */
.L_x_3:
[----:B------:R-:W1:Y:S01]  /*10fe0*/  S2R R15, SR_TID.X ;  /* 0x00000000000f7919 */ /* 0x000e620000002100 */
[----:B------:R-:W-:Y:S01]  /*10ff0*/  IMAD.MOV.U32 R29, RZ, RZ, R5 ;  /* 0x000000ffff1d7224 */ /* 0x000fe200078e0005 */
[----:B------:R-:W-:Y:S01]  /*11000*/  PRMT R13, RZ, 0x7610, R13 ;  /* 0x00007610ff0d7816 */ /* 0x000fe2000000000d */
[----:B------:R-:W-:Y:S01]  /*11010*/  IMAD.MOV.U32 R28, RZ, RZ, R4 ;  /* 0x000000ffff1c7224 */ /* 0x000fe200078e0004 */
[----:B------:R-:W2:Y:S04]  /*11020*/  S2R R9, SR_TID.X ;  /* 0x0000000000097919 */ /* 0x000ea80000002100 */
[----:B------:R-:W3:Y:S04]  /*11030*/  S2R R5, SR_TID.X ;  /* 0x0000000000057919 */ /* 0x000ee80000002100 */
[----:B------:R4:W-:Y:S01]  /*11040*/  STL [R1+0x1620], R6 ;  /* 0x0016200601007387 */ /* 0x0009e20000100800 */
[----:B-----5:R-:W-:-:S02]  /*11050*/  PRMT R20, RZ, 0x7610, R20 ;  /* 0x00007610ff147816 */ /* 0x020fc40000000014 */
[----:B------:R-:W-:Y:S01]  /*11060*/  PRMT R11, RZ, 0x7610, R11 ;  /* 0x00007610ff0b7816 */ /* 0x000fe2000000000b */
[----:B------:R0:W-:Y:S04]  /*11070*/  STL [R1+0x161c], R23 ;  /* 0x00161c1701007387 */ /* 0x0001e80000100800 */
[----:B------:R-:W-:Y:S01]  /*11080*/  STL [R1+0x160c], R24 ;  /* 0x00160c1801007387 */ /* 0x000fe20000100800 */
[----:B-1----:R-:W-:-:S03]  /*11090*/  SHF.R.U32.HI R14, RZ, 0x6, R15 ;  /* 0x00000006ff0e7819 */ /* 0x002fc6000001160f */
[----:B------:R-:W-:Y:S01]  /*110a0*/  STL [R1+0x1610], R24 ;  /* 0x0016101801007387 */ /* 0x000fe20000100800 */
[----:B--2---:R-:W-:-:S03]  /*110b0*/  SHF.R.U32.HI R10, RZ, 0x6, R9 ;  /* 0x00000006ff0a7819 */ /* 0x004fc60000011609 */
[----:B------:R-:W-:Y:S01]  /*110c0*/  STL [R1+0x1614], R24 ;  /* 0x0016141801007387 */ /* 0x000fe20000100800 */
[----:B------:R-:W-:Y:S02]  /*110d0*/  SGXT.U32 R14, R14, 0x1 ;  /* 0x000000010e0e781a */ /* 0x000fe40000000000 */
[----:B---3--:R-:W-:Y:S01]  /*110e0*/  SHF.R.U32.HI R5, RZ, 0x6, R5 ;  /* 0x00000006ff057819 */ /* 0x008fe20000011605 */
[----:B------:R-:W-:Y:S01]  /*110f0*/  STL [R1+0x1618], R24 ;  /* 0x0016181801007387 */ /* 0x000fe20000100800 */
[----:B------:R-:W-:Y:S02]  /*11100*/  SGXT.U32 R10, R10, 0x1 ;  /* 0x000000010a0a781a */ /* 0x000fe40000000000 */
[----:B------:R-:W-:Y:S01]  /*11110*/  SGXT.U32 R5, R5, 0x1 ;  /* 0x000000010505781a */ /* 0x000fe20000000000 */
[----:B------:R-:W-:Y:S01]  /*11120*/  STL [R1+0x1608], R12 ;  /* 0x0016080c01007387 */ /* 0x000fe20000100800 */
[----:B------:R-:W-:Y:S01]  /*11130*/  ISETP.GE.AND P0, PT, R14, UR4, PT ;  /* 0x000000040e007c0c */ /* 0x000fe2000bf06270 */
[----:B------:R-:W-:Y:S01]  /*11140*/  IMAD R10, R10, c[0x0][0x188], RZ ;  /* 0x000062000a0a7a24 */ /* 0x000fe200078e02ff */
[----:B------:R-:W-:Y:S01]  /*11150*/  LOP3.LUT R5, R5, 0x2, RZ, 0xfc, !PT ;  /* 0x0000000205057812 */ /* 0x000fe200078efcff */
[----:B------:R-:W-:Y:S01]  /*11160*/  STL [R1+0x1604], R22 ;  /* 0x0016041601007387 */ /* 0x000fe20000100800 */
[----:B------:R-:W-:-:S02]  /*11170*/  SHF.R.U32.HI R9, RZ, 0x6, R9 ;  /* 0x00000006ff097819 */ /* 0x000fc40000011609 */
[----:B------:R-:W-:Y:S01]  /*11180*/  ISETP.GE.AND P1, PT, R5, UR4, PT ;  /* 0x0000000405007c0c */ /* 0x000fe2000bf26270 */
[----:B------:R-:W-:Y:S01]  /*11190*/  IMAD.WIDE R4, R10, 0x2, R28 ;  /* 0x000000020a047825 */ /* 0x000fe200078e021c */
[----:B------:R-:W-:Y:S01]  /*111a0*/  SGXT.U32 R9, R9, 0x1 ;  /* 0x000000010909781a */ /* 0x000fe20000000000 */
[----:B------:R-:W-:Y:S04]  /*111b0*/  STL [R1+0x1600], R21 ;  /* 0x0016001501007387 */ /* 0x000fe80000100800 */
[----:B------:R1:W2:Y:S04]  /*111c0*/  @!P0 LDG.E.U16 R13, [R4.64] ;  /* 0x00000006040d8981 */ /* 0x0002a8000c1e1500 */
[----:B------:R-:W3:Y:S04]  /*111d0*/  S2R R10, SR_TID.X ;  /* 0x00000000000a7919 */ /* 0x000ee80000002100 */
[----:B-----5:R-:W-:Y:S01]  /*111e0*/  STL [R1+0x15fc], R2 ;  /* 0x0015fc0201007387 */ /* 0x020fe20000100800 */
[----:B-1----:R-:W-:-:S02]  /*111f0*/  LOP3.LUT R5, R9, 0x4, RZ, 0xfc, !PT ;  /* 0x0000000409057812 */ /* 0x002fc400078efcff */
[----:B------:R-:W-:Y:S01]  /*11200*/  LOP3.LUT R9, R9, 0x2, RZ, 0xfc, !PT ;  /* 0x0000000209097812 */ /* 0x000fe200078efcff */
[----:B------:R-:W-:Y:S01]  /*11210*/  STL [R1+0x15f8], R0 ;  /* 0x0015f80001007387 */ /* 0x000fe20000100800 */
[----:B------:R-:W-:-:S03]  /*11220*/  ISETP.GE.AND P0, PT, R5, UR4, PT ;  /* 0x0000000405007c0c */ /* 0x000fc6000bf06270 */
[----:B------:R-:W-:Y:S01]  /*11230*/  IMAD R9, R9, c[0x0][0x188], RZ ;  /* 0x0000620009097a24 */ /* 0x000fe200078e02ff */
[----:B------:R-:W-:Y:S03]  /*11240*/  STL [R1+0x15ec], R3 ;  /* 0x0015ec0301007387 */ /* 0x000fe60000100800 */
[----:B------:R-:W-:Y:S01]  /*11250*/  IMAD.WIDE R4, R9, 0x2, R28 ;  /* 0x0000000209047825 */ /* 0x000fe200078e021c */
[----:B------:R-:W-:Y:S04]  /*11260*/  STL [R1+0x15f0], R3 ;  /* 0x0015f00301007387 */ /* 0x000fe80000100800 */
[----:B------:R1:W2:Y:S01]  /*11270*/  @!P1 LDG.E.U16 R20, [R4.64] ;  /* 0x0000000604149981 */ /* 0x0002a2000c1e1500 */
[----:B---3--:R-:W-:-:S03]  /*11280*/  SHF.R.U32.HI R9, RZ, 0x6, R10 ;  /* 0x00000006ff097819 */ /* 0x008fc6000001160a */
[----:B------:R-:W-:Y:S04]  /*11290*/  STL [R1+0x15f4], R3 ;  /* 0x0015f40301007387 */ /* 0x000fe80000100800 */
[----:B-1----:R-:W1:Y:S01]  /*112a0*/  S2R R5, SR_TID.X ;  /* 0x0000000000057919 */ /* 0x002e620000002100 */
[----:B------:R-:W-:Y:S02]  /*112b0*/  SGXT.U32 R9, R9, 0x1 ;  /* 0x000000010909781a */ /* 0x000fe40000000000 */
[----:B------:R-:W-:Y:S01]  /*112c0*/  SHF.R.U32.HI R10, RZ, 0x6, R10 ;  /* 0x00000006ff0a7819 */ /* 0x000fe2000001160a */
[----:B------:R-:W-:Y:S01]  /*112d0*/  STL [R1+0x15e8], R27 ;  /* 0x0015e81b01007387 */ /* 0x000fe20000100800 */
[----:B-1----:R-:W-:-:S03]  /*112e0*/  SHF.R.U32.HI R5, RZ, 0x6, R5 ;  /* 0x00000006ff057819 */ /* 0x002fc60000011605 */
[----:B------:R-:W-:Y:S01]  /*112f0*/  STL [R1+0x15e4], R26 ;  /* 0x0015e41a01007387 */ /* 0x000fe20000100800 */
[----:B------:R-:W-:-:S03]  /*11300*/  SGXT.U32 R5, R5, 0x1 ;  /* 0x000000010505781a */ /* 0x000fc60000000000 */
[----:B------:R-:W-:Y:S01]  /*11310*/  STL [R1+0x15e0], R25 ;  /* 0x0015e01901007387 */ /* 0x000fe20000100800 */
[----:B------:R-:W-:-:S04]  /*11320*/  LOP3.LUT R5, R5, 0x6, RZ, 0xfc, !PT ;  /* 0x0000000605057812 */ /* 0x000fc800078efcff */
[----:B------:R-:W-:Y:S02]  /*11330*/  ISETP.GE.AND P1, PT, R5, UR4, PT ;  /* 0x0000000405007c0c */ /* 0x000fe4000bf26270 */
[----:B------:R-:W-:-:S05]  /*11340*/  LOP3.LUT R5, R9, 0x4, RZ, 0xfc, !PT ;  /* 0x0000000409057812 */ /* 0x000fca00078efcff */
[----:B------:R-:W-:-:S04]  /*11350*/  IMAD R5, R5, c[0x0][0x188], RZ ;  /* 0x0000620005057a24 */ /* 0x000fc800078e02ff */
[----:B------:R-:W-:-:S05]  /*11360*/  IMAD.WIDE R4, R5, 0x2, R28 ;  /* 0x0000000205047825 */ /* 0x000fca00078e021c */
[----:B------:R-:W3:Y:S04]  /*11370*/  @!P0 LDG.E.U16 R11, [R4.64] ;  /* 0x00000006040b8981 */ /* 0x000ee8000c1e1500 */
[----:B------:R-:W1:Y:S01]  /*11380*/  S2R R9, SR_TID.X ;  /* 0x0000000000097919 */ /* 0x000e620000002100 */
[----:B------:R-:W-:-:S04]  /*11390*/  SGXT.U32 R10, R10, 0x1 ;  /* 0x000000010a0a781a */ /* 0x000fc80000000000 */
[----:B------:R-:W-:-:S04]  /*113a0*/  LOP3.LUT R10, R10, 0x8, RZ, 0xfc, !PT ;  /* 0x000000080a0a7812 */ /* 0x000fc800078efcff */
[----:B------:R-:W-:Y:S02]  /*113b0*/  ISETP.GE.AND P0, PT, R10, UR4, PT ;  /* 0x000000040a007c0c */ /* 0x000fe4000bf06270 */
[----:B------:R-:W1:Y:S01]  /*113c0*/  S2R R10, SR_TID.X ;  /* 0x00000000000a7919 */ /* 0x000e620000002100 */
[----:B0---4-:R-:W-:Y:S02]  /*113d0*/  PRMT R6, RZ, 0x7610, R6 ;  /* 0x00007610ff067816 */ /* 0x011fe40000000006 */
[----:B------:R-:W-:Y:S02]  /*113e0*/  PRMT R16, RZ, 0x7610, R16 ;  /* 0x00007610ff107816 */ /* 0x000fe40000000010 */
[----:B------:R-:W-:Y:S02]  /*113f0*/  PRMT R19, RZ, 0x7610, R19 ;  /* 0x00007610ff137816 */ /* 0x000fe40000000013 */
[----:B------:R-:W-:Y:S02]  /*11400*/  PRMT R17, RZ, 0x7610, R17 ;  /* 0x00007610ff117816 */ /* 0x000fe40000000011 */
[----:B------:R-:W-:Y:S01]  /*11410*/  PRMT R23, RZ, 0x7610, R23 ;  /* 0x00007610ff177816 */ /* 0x000fe20000000017 */
[----:B---3--:R1:W-:Y:S02]  /*11420*/  STL [R1+0x20], R11 ;  /* 0x0000200b01007387 */ /* 0x0083e40000100800 */
[----:B-1----:R-:W-:-:S04]  /*11430*/  SHF.R.U32.HI R11, RZ, 0x6, R9 ;  /* 0x00000006ff0b7819 */ /* 0x002fc80000011609 */
[----:B------:R-:W-:-:S04]  /*11440*/  SGXT.U32 R11, R11, 0x1 ;  /* 0x000000010b0b781a */ /* 0x000fc80000000000 */
[----:B------:R-:W-:Y:S02]  /*11450*/  LOP3.LUT R5, R11, 0x6, RZ, 0xfc, !PT ;  /* 0x000000060b057812 */ /* 0x000fe400078efcff */
[----:B------:R-:W-:-:S03]  /*11460*/  SHF.R.U32.HI R9, RZ, 0x6, R9 ;  /* 0x00000006ff097819 */ /* 0x000fc60000011609 */
[----:B------:R-:W-:Y:S01]  /*11470*/  IMAD R5, R5, c[0x0][0x188], RZ ;  /* 0x0000620005057a24 */ /* 0x000fe200078e02ff */
[----:B------:R-:W-:-:S03]  /*11480*/  LOP3.LUT R11, R11, 0xa, RZ, 0xfc, !PT ;  /* 0x0000000a0b0b7812 */ /* 0x000fc600078efcff */
[----:B------:R-:W-:Y:S01]  /*11490*/  IMAD.WIDE R4, R5, 0x2, R28 ;  /* 0x0000000205047825 */ /* 0x000fe200078e021c */
[----:B------:R-:W-:-:S04]  /*114a0*/  SGXT.U32 R9, R9, 0x1 ;  /* 0x000000010909781a */ /* 0x000fc80000000000 */
[----:B------:R0:W3:Y:S01]  /*114b0*/  @!P1 LDG.E.U16 R6, [R4.64] ;  /* 0x0000000604069981 */ /* 0x0000e2000c1e1500 */
[----:B------:R-:W-:Y:S02]  /*114c0*/  ISETP.GE.AND P1, PT, R11, UR4, PT ;  /* 0x000000040b007c0c */ /* 0x000fe4000bf26270 */
[----:B------:R-:W-:Y:S02]  /*114d0*/  LOP3.LUT R11, R9, 0x8, RZ, 0xfc, !PT ;  /* 0x00000008090b7812 */ /* 0x000fe400078efcff */
[----:B------:R-:W-:-:S03]  /*114e0*/  SHF.R.U32.HI R9, RZ, 0x6, R10 ;  /* 0x00000006ff097819 */ /* 0x000fc6000001160a */
[----:B------:R-:W-:Y:S01]  /*114f0*/  IMAD R11, R11, c[0x0][0x188], RZ ;  /* 0x000062000b0b7a24 */ /* 0x000fe200078e02ff */
[----:B------:R-:W-:Y:S02]  /*11500*/  SGXT.U32 R9, R9, 0x1 ;  /* 0x000000010909781a */ /* 0x000fe40000000000 */
[----:B------:R-:W-:Y:S01]  /*11510*/  SHF.R.U32.HI R10, RZ, 0x6, R10 ;  /* 0x00000006ff0a7819 */ /* 0x000fe2000001160a */
[----:B0-----:R-:W-:Y:S01]  /*11520*/  IMAD.WIDE R4, R11, 0x2, R28 ;  /* 0x000000020b047825 */ /* 0x001fe200078e021c */
[----:B------:R-:W-:Y:S02]  /*11530*/  LOP3.LUT R11, R9, 0x10, RZ, 0xfc, !PT ;  /* 0x00000010090b7812 */ /* 0x000fe400078efcff */
[----:B------:R-:W0:Y:S01]  /*11540*/  S2R R9, SR_TID.X ;  /* 0x0000000000097919 */ /* 0x000e220000002100 */
[----:B------:R-:W-:-:S03]  /*11550*/  SGXT.U32 R10, R10, 0x1 ;  /* 0x000000010a0a781a */ /* 0x000fc60000000000 */
[----:B------:R1:W4:Y:S01]  /*11560*/  @!P0 LDG.E.U16 R16, [R4.64] ;  /* 0x0000000604108981 */ /* 0x000322000c1e1500 */
[----:B------:R-:W-:-:S05]  /*11570*/  LOP3.LUT R10, R10, 0xa, RZ, 0xfc, !PT ;  /* 0x0000000a0a0a7812 */ /* 0x000fca00078efcff */
[----:B------:R-:W-:-:S04]  /*11580*/  IMAD R10, R10, c[0x0][0x188], RZ ;  /* 0x000062000a0a7a24 */ /* 0x000fc800078e02ff */
[----:B-1----:R-:W-:Y:S02]  /*11590*/  IMAD.WIDE R4, R10, 0x2, R28 ;  /* 0x000000020a047825 */ /* 0x002fe400078e021c */
[----:B------:R-:W1:Y:S01]  /*115a0*/  S2R R10, SR_TID.X ;  /* 0x00000000000a7919 */ /* 0x000e620000002100 */
[----:B------:R-:W-:-:S03]  /*115b0*/  ISETP.GE.AND P2, PT, R11, UR4, PT ;  /* 0x000000040b007c0c */ /* 0x000fc6000bf46270 */
[----:B------:R1:W2:Y:S01]  /*115c0*/  @!P1 LDG.E.U16 R19, [R4.64] ;  /* 0x0000000604139981 */ /* 0x0002a2000c1e1500 */
[----:B0-----:R-:W-:-:S04]  /*115d0*/  SHF.R.U32.HI R9, RZ, 0x6, R9 ;  /* 0x00000006ff097819 */ /* 0x001fc80000011609 */
[----:B------:R-:W-:-:S04]  /*115e0*/  SGXT.U32 R9, R9, 0x1 ;  /* 0x000000010909781a */ /* 0x000fc80000000000 */
[C---:B------:R-:W-:Y:S02]  /*115f0*/  LOP3.LUT R11, R9.reuse, 0xc, RZ, 0xfc, !PT ;  /* 0x0000000c090b7812 */ /* 0x040fe400078efcff */
[----:B------:R-:W-:Y:S02]  /*11600*/  LOP3.LUT R9, R9, 0x10, RZ, 0xfc, !PT ;  /* 0x0000001009097812 */ /* 0x000fe400078efcff */
[----:B------:R-:W-:-:S03]  /*11610*/  ISETP.GE.AND P0, PT, R11, UR4, PT ;  /* 0x000000040b007c0c */ /* 0x000fc6000bf06270 */
[----:B------:R-:W-:Y:S01]  /*11620*/  IMAD R9, R9, c[0x0][0x188], RZ ;  /* 0x0000620009097a24 */ /* 0x000fe200078e02ff */
[----:B-1----:R-:W-:-:S03]  /*11630*/  SHF.R.U32.HI R11, RZ, 0x6, R10 ;  /* 0x00000006ff0b7819 */ /* 0x002fc6000001160a */
[----:B------:R-:W-:Y:S01]  /*11640*/  IMAD.WIDE R4, R9, 0x2, R28 ;  /* 0x0000000209047825 */ /* 0x000fe200078e021c */
[----:B------:R-:W-:-:S04]  /*11650*/  SGXT.U32 R11, R11, 0x1 ;  /* 0x000000010b0b781a */ /* 0x000fc80000000000 */
[----:B------:R0:W2:Y:S02]  /*11660*/  @!P2 LDG.E.U16 R17, [R4.64] ;  /* 0x000000060411a981 */ /* 0x0000a4000c1e1500 */
[C---:B0-----:R-:W-:Y:S02]  /*11670*/  LOP3.LUT R5, R11.reuse, 0x18, RZ, 0xfc, !PT ;  /* 0x000000180b057812 */ /* 0x041fe400078efcff */
[----:B------:R-:W-:Y:S02]  /*11680*/  LOP3.LUT R11, R11, 0xc, RZ, 0xfc, !PT ;  /* 0x0000000c0b0b7812 */ /* 0x000fe400078efcff */
[----:B------:R-:W-:-:S03]  /*11690*/  ISETP.GE.AND P1, PT, R5, UR4, PT ;  /* 0x0000000405007c0c */ /* 0x000fc6000bf26270 */
[----:B------:R-:W-:-:S04]  /*116a0*/  IMAD R11, R11, c[0x0][0x188], RZ ;  /* 0x000062000b0b7a24 */ /* 0x000fc800078e02ff */
[----:B------:R-:W-:-:S05]  /*116b0*/  IMAD.WIDE R4, R11, 0x2, R28 ;  /* 0x000000020b047825 */ /* 0x000fca00078e021c */
[----:B------:R0:W2:Y:S04]  /*116c0*/  @!P0 LDG.E.U16 R23, [R4.64] ;  /* 0x0000000604178981 */ /* 0x0000a8000c1e1500 */
[----:B------:R-:W1:Y:S01]  /*116d0*/  S2R R9, SR_TID.X ;  /* 0x0000000000097919 */ /* 0x000e620000002100 */
[----:B------:R-:W-:-:S04]  /*116e0*/  SHF.R.U32.HI R10, RZ, 0x6, R10 ;  /* 0x00000006ff0a7819 */ /* 0x000fc8000001160a */
[----:B------:R-:W-:-:S04]  /*116f0*/  SGXT.U32 R10, R10, 0x1 ;  /* 0x000000010a0a781a */ /* 0x000fc80000000000 */
[----:B------:R-:W-:-:S04]  /*11700*/  LOP3.LUT R11, R10, 0x20, RZ, 0xfc, !PT ;  /* 0x000000200a0b7812 */ /* 0x000fc800078efcff */
[----:B------:R-:W-:Y:S02]  /*11710*/  ISETP.GE.AND P2, PT, R11, UR4, PT ;  /* 0x000000040b007c0c */ /* 0x000fe4000bf46270 */
[----:B-1----:R-:W-:-:S04]  /*11720*/  SHF.R.U32.HI R10, RZ, 0x6, R9 ;  /* 0x00000006ff0a7819 */ /* 0x002fc80000011609 */
[----:B------:R-:W-:-:S04]  /*11730*/  SGXT.U32 R10, R10, 0x1 ;  /* 0x000000010a0a781a */ /* 0x000fc80000000000 */
[----:B------:R-:W-:Y:S02]  /*11740*/  LOP3.LUT R11, R10, 0x18, RZ, 0xfc, !PT ;  /* 0x000000180a0b7812 */ /* 0x000fe400078efcff */
[----:B------:R-:W1:Y:S03]  /*11750*/  S2R R10, SR_TID.X ;  /* 0x00000000000a7919 */ /* 0x000e660000002100 */
[----:B------:R-:W-:Y:S01]  /*11760*/  IMAD R11, R11, c[0x0][0x188], RZ ;  /* 0x000062000b0b7a24 */ /* 0x000fe200078e02ff */
[----:B------:R-:W-:-:S03]  /*11770*/  PRMT R18, RZ, 0x7610, R18 ;  /* 0x00007610ff127816 */ /* 0x000fc60000000012 */
[----:B0-----:R-:W-:Y:S01]  /*11780*/  IMAD.WIDE R4, R11, 0x2, R28 ;  /* 0x000000020b047825 */ /* 0x001fe200078e021c */
[----:B------:R-:W-:-:S04]  /*11790*/  SHF.R.U32.HI R9, RZ, 0x6, R9 ;  /* 0x00000006ff097819 */ /* 0x000fc80000011609 */
[----:B------:R-:W-:Y:S01]  /*117a0*/  SGXT.U32 R9, R9, 0x1 ;  /* 0x000000010909781a */ /* 0x000fe20000000000 */
[----:B------:R0:W4:Y:S01]  /*117b0*/  @!P1 LDG.E.U16 R18, [R4.64] ;  /* 0x0000000604129981 */ /* 0x000122000c1e1500 */
[--C-:B-1----:R-:W-:Y:S02]  /*117c0*/  SHF.R.U32.HI R11, RZ, 0x6, R10.reuse ;  /* 0x00000006ff0b7819 */ /* 0x102fe4000001160a */
[----:B------:R-:W-:Y:S02]  /*117d0*/  SHF.R.U32.HI R10, RZ, 0x6, R10 ;  /* 0x00000006ff0a7819 */ /* 0x000fe4000001160a */
[----:B------:R-:W-:Y:S02]  /*117e0*/  SGXT.U32 R11, R11, 0x1 ;  /* 0x000000010b0b781a */ /* 0x000fe40000000000 */
[----:B------:R-:W-:Y:S02]  /*117f0*/  SGXT.U32 R10, R10, 0x1 ;  /* 0x000000010a0a781a */ /* 0x000fe40000000000 */
[----:B0-----:R-:W-:-:S02]  /*11800*/  LOP3.LUT R5, R11, 0x20, RZ, 0xfc, !PT ;  /* 0x000000200b057812 */ /* 0x001fc400078efcff */
[----:B------:R-:W-:Y:S02]  /*11810*/  LOP3.LUT R11, R11, 0x28, RZ, 0xfc, !PT ;  /* 0x000000280b0b7812 */ /* 0x000fe400078efcff */
[----:B------:R-:W-:Y:S01]  /*11820*/  LOP3.LUT R9, R9, 0xe, RZ, 0xfc, !PT ;  /* 0x0000000e09097812 */ /* 0x000fe200078efcff */
[----:B------:R-:W-:Y:S01]  /*11830*/  IMAD R5, R5, c[0x0][0x188], RZ ;  /* 0x0000620005057a24 */ /* 0x000fe200078e02ff */
[----:B------:R-:W-:Y:S02]  /*11840*/  ISETP.GE.AND P1, PT, R11, UR4, PT ;  /* 0x000000040b007c0c */ /* 0x000fe4000bf26270 */
[----:B------:R-:W-:Y:S02]  /*11850*/  LOP3.LUT R11, R10, 0xe, RZ, 0xfc, !PT ;  /* 0x0000000e0a0b7812 */ /* 0x000fe400078efcff */
[----:B------:R-:W-:Y:S01]  /*11860*/  ISETP.GE.AND P0, PT, R9, UR4, PT ;  /* 0x0000000409007c0c */ /* 0x000fe2000bf06270 */
[----:B------:R-:W-:Y:S01]  /*11870*/  IMAD.WIDE R4, R5, 0x2, R28 ;  /* 0x0000000205047825 */ /* 0x000fe200078e021c */
[----:B------:R-:W-:-:S03]  /*11880*/  PRMT R7, RZ, 0x7610, R7 ;  /* 0x00007610ff077816 */ /* 0x000fc60000000007 */
[----:B------:R-:W-:Y:S01]  /*11890*/  IMAD R11, R11, c[0x0][0x188], RZ ;  /* 0x000062000b0b7a24 */ /* 0x000fe200078e02ff */
[----:B------:R-:W-:Y:S02]  /*118a0*/  PRMT R8, RZ, 0x7610, R8 ;  /* 0x00007610ff087816 */ /* 0x000fe40000000008 */
[----:B------:R0:W4:Y:S02]  /*118b0*/  @!P2 LDG.E.U16 R7, [R4.64] ;  /* 0x000000060407a981 */ /* 0x000124000c1e1500 */
[----:B0-----:R-:W-:-:S05]  /*118c0*/  IMAD.WIDE R4, R11, 0x2, R28 ;  /* 0x000000020b047825 */ /* 0x001fca00078e021c */
[----:B------:R0:W4:Y:S04]  /*118d0*/  @!P0 LDG.E.U16 R8, [R4.64] ;  /* 0x0000000604088981 */ /* 0x000128000c1e1500 */
[----:B---3--:R1:W-:Y:S04]  /*118e0*/  STL [R1+0x58], R6 ;  /* 0x0000580601007387 */ /* 0x0083e80000100800 */
[----:B-1----:R-:W3:Y:S04]  /*118f0*/  LDL.LU R6, [R1+0x1620] ;  /* 0x0016200001067983 */ /* 0x002ee80000300800 */
[----:B--2---:R1:W-:Y:S04]  /*11900*/  STL [R1+0x34], R23 ;  /* 0x0000341701007387 */ /* 0x0043e80000100800 */
[----:B-1----:R-:W2:Y:S04]  /*11910*/  LDL.LU R23, [R1+0x161c] ;  /* 0x00161c0001177983 */ /* 0x002ea80000300800 */
[----:B------:R-:W1:Y:S04]  /*11920*/  S2R R9, SR_TID.X ;  /* 0x0000000000097919 */ /* 0x000e680000002100 */
[----:B------:R-:W0:Y:S01]  /*11930*/  S2R R11, SR_TID.X ;  /* 0x00000000000b7919 */ /* 0x000e220000002100 */
[----:B-1----:R-:W-:-:S02]  /*11940*/  SHF.R.U32.HI R10, RZ, 0x6, R9 ;  /* 0x00000006ff0a7819 */ /* 0x002fc40000011609 */
[----:B------:R-:W-:-:S04]  /*11950*/  SHF.R.U32.HI R9, RZ, 0x6, R9 ;  /* 0x00000006ff097819 */ /* 0x000fc80000011609 */
[----:B------:R-:W-:-:S04]  /*11960*/  SGXT.U32 R9, R9, 0x1 ;  /* 0x000000010909781a */ /* 0x000fc80000000000 */
[----:B------:R-:W-:Y:S02]  /*11970*/  LOP3.LUT R9, R9, 0x28, RZ, 0xfc, !PT ;  /* 0x0000002809097812 */ /* 0x000fe400078efcff */
[----:B------:R-:W-:-:S03]  /*11980*/  SGXT.U32 R10, R10, 0x1 ;  /* 0x000000010a0a781a */ /* 0x000fc60000000000 */
[----:B------:R-:W-:Y:S01]  /*11990*/  IMAD R9, R9, c[0x0][0x188], RZ ;  /* 0x0000620009097a24 */ /* 0x000fe200078e02ff */
[----:B------:R-:W-:-:S03]  /*119a0*/  LOP3.LUT R10, R10, 0x30, RZ, 0xfc, !PT ;  /* 0x000000300a0a7812 */ /* 0x000fc600078efcff */
[----:B0-----:R-:W-:Y:S01]  /*119b0*/  IMAD.WIDE R4, R9, 0x2, R28 ;  /* 0x0000000209047825 */ /* 0x001fe200078e021c */
[----:B------:R-:W-:Y:S02]  /*119c0*/  ISETP.GE.AND P2, PT, R10, UR4, PT ;  /* 0x000000040a007c0c */ /* 0x000fe4000bf46270 */
[----:B------:R-:W-:Y:S01]  /*119d0*/  SHF.R.U32.HI R10, RZ, 0x6, R11 ;  /* 0x00000006ff0a7819 */ /* 0x000fe2000001160b */
[----:B----4-:R0:W-:Y:S04]  /*119e0*/  STL [R1+0x5c], R8 ;  /* 0x00005c0801007387 */ /* 0x0101e80000100800 */
[----:B0-----:R-:W0:Y:S01]  /*119f0*/  S2R R8, SR_TID.X ;  /* 0x0000000000087919 */ /* 0x001e220000002100 */
[----:B------:R-:W-:Y:S02]  /*11a00*/  SGXT.U32 R10, R10, 0x1 ;  /* 0x000000010a0a781a */ /* 0x000fe40000000000 */
[----:B0-----:R-:W-:-:S04]  /*11a10*/  SHF.R.U32.HI R8, RZ, 0x6, R8 ;  /* 0x00000006ff087819 */ /* 0x001fc80000011608 */
[----:B------:R-:W-:-:S04]  /*11a20*/  SGXT.U32 R8, R8, 0x1 ;  /* 0x000000010808781a */ /* 0x000fc80000000000 */
[C---:B------:R-:W-:Y:S02]  /*11a30*/  LOP3.LUT R9, R8.reuse, 0x12, RZ, 0xfc, !PT ;  /* 0x0000001208097812 */ /* 0x040fe400078efcff */
[----:B------:R-:W-:Y:S02]  /*11a40*/  LOP3.LUT R8, R8, 0x30, RZ, 0xfc, !PT ;  /* 0x0000003008087812 */ /* 0x000fe400078efcff */
[----:B------:R-:W-:-:S03]  /*11a50*/  ISETP.GE.AND P0, PT, R9, UR4, PT ;  /* 0x0000000409007c0c */ /* 0x000fc6000bf06270 */
[----:B------:R-:W-:-:S04]  /*11a60*/  IMAD R8, R8, c[0x0][0x188], RZ ;  /* 0x0000620008087a24 */ /* 0x000fc800078e02ff */
[----:B------:R-:W-:Y:S01]  /*11a70*/  IMAD.WIDE R8, R8, 0x2, R28 ;  /* 0x0000000208087825 */ /* 0x000fe200078e021c */
[----:B------:R-:W-:-:S04]  /*11a80*/  SHF.R.U32.HI R11, RZ, 0x6, R11 ;  /* 0x00000006ff0b7819 */ /* 0x000fc8000001160b */
[----:B------:R-:W-:-:S04]  /*11a90*/  SGXT.U32 R11, R11, 0x1 ;  /* 0x000000010b0b781a */ /* 0x000fc80000000000 */
[----:B------:R-:W-:-:S05]  /*11aa0*/  LOP3.LUT R11, R11, 0x12, RZ, 0xfc, !PT ;  /* 0x000000120b0b7812 */ /* 0x000fca00078efcff */
[----:B------:R-:W-:Y:S01]  /*11ab0*/  IMAD R11, R11, c[0x0][0x188], RZ ;  /* 0x000062000b0b7a24 */ /* 0x000fe200078e02ff */
[----:B---3--:R-:W-:-:S06]  /*11ac0*/  PRMT R6, RZ, 0x7610, R6 ;  /* 0x00007610ff067816 */ /* 0x008fcc0000000006 */
[----:B------:R0:W3:Y:S02]  /*11ad0*/  @!P1 LDG.E.U16 R6, [R4.64] ;  /* 0x0000000604069981 */ /* 0x0000e4000c1e1500 */
[----:B0-----:R-:W-:-:S06]  /*11ae0*/  PRMT R5, RZ, 0x7610, R5 ;  /* 0x00007610ff057816 */ /* 0x001fcc0000000005 */
[----:B------:R0:W4:Y:S02]  /*11af0*/  @!P2 LDG.E.U16 R5, [R8.64] ;  /* 0x000000060805a981 */ /* 0x000124000c1e1500 */
[----:B0-----:R-:W-:Y:S02]  /*11b00*/  LOP3.LUT R9, R10, 0x38, RZ, 0xfc, !PT ;  /* 0x000000380a097812 */ /* 0x001fe400078efcff */
[----:B------:R-:W0:Y:S02]  /*11b10*/  S2R R10, SR_TID.X ;  /* 0x00000000000a7919 */ /* 0x000e240000002100 */
[----:B------:R-:W-:Y:S01]  /*11b20*/  ISETP.GE.AND P1, PT, R9, UR4, PT ;  /* 0x0000000409007c0c */ /* 0x000fe2000bf26270 */
[----:B------:R-:W-:Y:S01]  /*11b30*/  IMAD.WIDE R8, R11, 0x2, R28 ;  /* 0x000000020b087825 */ /* 0x000fe200078e021c */
[----:B------:R-:W-:Y:S02]  /*11b40*/  PRMT R4, RZ, 0x7610, R4 ;  /* 0x00007610ff047816 */ /* 0x000fe40000000004 */
[----:B0-----:R-:W-:-:S04]  /*11b50*/  SHF.R.U32.HI R10, RZ, 0x6, R10 ;  /* 0x00000006ff0a7819 */ /* 0x001fc8000001160a */
[----:B------:R-:W-:-:S04]  /*11b60*/  SGXT.U32 R10, R10, 0x1 ;  /* 0x000000010a0a781a */ /* 0x000fc80000000000 */
[----:B------:R-:W-:-:S05]  /*11b70*/  LOP3.LUT R11, R10, 0x38, RZ, 0xfc, !PT ;  /* 0x000000380a0b7812 */ /* 0x000fca00078efcff */
[----:B------:R-:W-:Y:S01]  /*11b80*/  IMAD R11, R11, c[0x0][0x188], RZ ;  /* 0x000062000b0b7a24 */ /* 0x000fe200078e02ff */
[----:B--2---:R-:W-:-:S06]  /*11b90*/  PRMT R23, RZ, 0x7610, R23 ;  /* 0x00007610ff177816 */ /* 0x004fcc0000000017 */
[----:B------:R0:W2:Y:S02]  /*11ba0*/  @!P0 LDG.E.U16 R23, [R8.64] ;  /* 0x0000000608178981 */ /* 0x0000a4000c1e1500 */
[----:B0-----:R-:W-:-:S04]  /*11bb0*/  LOP3.LUT R9, R10, 0x14, RZ, 0xfc, !PT ;  /* 0x000000140a097812 */ /* 0x001fc800078efcff */
[----:B------:R-:W-:Y:S01]  /*11bc0*/  ISETP.GE.AND P0, PT, R9, UR4, PT ;  /* 0x0000000409007c0c */ /* 0x000fe2000bf06270 */
[----:B------:R-:W-:-:S05]  /*11bd0*/  IMAD.WIDE R8, R11, 0x2, R28 ;  /* 0x000000020b087825 */ /* 0x000fca00078e021c */
[----:B------:R0:W2:Y:S04]  /*11be0*/  @!P1 LDG.E.U16 R4, [R8.64] ;  /* 0x0000000608049981 */ /* 0x0000a8000c1e1500 */
[----:B------:R-:W1:Y:S04]  /*11bf0*/  S2R R10, SR_TID.X ;  /* 0x00000000000a7919 */ /* 0x000e680000002100 */
[----:B0-----:R-:W0:Y:S01]  /*11c00*/  S2R R9, SR_TID.X ;  /* 0x0000000000097919 */ /* 0x001e220000002100 */
[----:B------:R-:W-:Y:S02]  /*11c10*/  PRMT R24, RZ, 0x7610, R24 ;  /* 0x00007610ff187816 */ /* 0x000fe40000000018 */
[----:B-1----:R-:W-:-:S02]  /*11c20*/  SHF.R.U32.HI R11, RZ, 0x6, R10 ;  /* 0x00000006ff0b7819 */ /* 0x002fc4000001160a */
[----:B0-----:R-:W-:-:S04]  /*11c30*/  SHF.R.U32.HI R9, RZ, 0x6, R9 ;  /* 0x00000006ff097819 */ /* 0x001fc80000011609 */
[----:B------:R-:W-:Y:S02]  /*11c40*/  SGXT.U32 R9, R9, 0x1 ;  /* 0x000000010909781a */ /* 0x000fe40000000000 */
[----:B------:R-:W-:Y:S02]  /*11c50*/  SGXT.U32 R11, R11, 0x1 ;  /* 0x000000010b0b781a */ /* 0x000fe40000000000 */
[----:B------:R-:W-:-:S04]  /*11c60*/  LOP3.LUT R9, R9, 0x16, RZ, 0xfc, !PT ;  /* 0x0000001609097812 */ /* 0x000fc800078efcff */
[----:B------:R-:W-:Y:S02]  /*11c70*/  ISETP.GE.AND P1, PT, R9, UR4, PT ;  /* 0x0000000409007c0c */ /* 0x000fe4000bf26270 */
[----:B------:R-:W-:-:S05]  /*11c80*/  LOP3.LUT R9, R11, 0x14, RZ, 0xfc, !PT ;  /* 0x000000140b097812 */ /* 0x000fca00078efcff */
[----:B------:R-:W-:-:S04]  /*11c90*/  IMAD R9, R9, c[0x0][0x188], RZ ;  /* 0x0000620009097a24 */ /* 0x000fc800078e02ff */
[----:B------:R-:W-:-:S05]  /*11ca0*/  IMAD.WIDE R8, R9, 0x2, R28 ;  /* 0x0000000209087825 */ /* 0x000fca00078e021c */
[----:B------:R-:W2:Y:S01]  /*11cb0*/  @!P0 LDG.E.U16 R24, [R8.64] ;  /* 0x0000000608188981 */ /* 0x000ea2000c1e1500 */
[----:B------:R-:W-:-:S04]  /*11cc0*/  SHF.R.U32.HI R11, RZ, 0x6, R10 ;  /* 0x00000006ff0b7819 */ /* 0x000fc8000001160a */
[----:B------:R-:W-:Y:S01]  /*11cd0*/  SGXT.U32 R11, R11, 0x1 ;  /* 0x000000010b0b781a */ /* 0x000fe20000000000 */
[----:B--2---:R0:W-:Y:S04]  /*11ce0*/  STL [R1+0x30], R24 ;  /* 0x0000301801007387 */ /* 0x0041e80000100800 */
[----:B0-----:R-:W2:Y:S01]  /*11cf0*/  LDL.LU R24, [R1+0x1618] ;  /* 0x0016180001187983 */ /* 0x001ea20000300800 */
[C---:B------:R-:W-:Y:S02]  /*11d00*/  LOP3.LUT R9, R11.reuse, 0x1a, RZ, 0xfc, !PT ;  /* 0x0000001a0b097812 */ /* 0x040fe400078efcff */
[----:B------:R-:W-:Y:S02]  /*11d10*/  LOP3.LUT R11, R11, 0x16, RZ, 0xfc, !PT ;  /* 0x000000160b0b7812 */ /* 0x000fe400078efcff */
[----:B------:R-:W-:-:S03]  /*11d20*/  ISETP.GE.AND P0, PT, R9, UR4, PT ;  /* 0x0000000409007c0c */ /* 0x000fc6000bf06270 */
[----:B------:R-:W-:-:S04]  /*11d30*/  IMAD R11, R11, c[0x0][0x188], RZ ;  /* 0x000062000b0b7a24 */ /* 0x000fc800078e02ff */
[----:B------:R-:W-:Y:S01]  /*11d40*/  IMAD.WIDE R8, R11, 0x2, R28 ;  /* 0x000000020b087825 */ /* 0x000fe200078e021c */
[----:B--2---:R-:W-:-:S06]  /*11d50*/  PRMT R24, RZ, 0x7610, R24 ;  /* 0x00007610ff187816 */ /* 0x004fcc0000000018 */
[----:B------:R0:W2:Y:S01]  /*11d60*/  @!P1 LDG.E.U16 R24, [R8.64] ;  /* 0x0000000608189981 */ /* 0x0000a2000c1e1500 */
[----:B------:R-:W-:-:S04]  /*11d70*/  SHF.R.U32.HI R10, RZ, 0x6, R10 ;  /* 0x00000006ff0a7819 */ /* 0x000fc8000001160a */
[----:B------:R-:W-:-:S04]  /*11d80*/  SGXT.U32 R10, R10, 0x1 ;  /* 0x000000010a0a781a */ /* 0x000fc80000000000 */
[C---:B------:R-:W-:Y:S02]  /*11d90*/  LOP3.LUT R11, R10.reuse, 0x1c, RZ, 0xfc, !PT ;  /* 0x0000001c0a0b7812 */ /* 0x040fe400078efcff */
[----:B------:R-:W-:Y:S02]  /*11da0*/  LOP3.LUT R10, R10, 0x1a, RZ, 0xfc, !PT ;  /* 0x0000001a0a0a7812 */ /* 0x000fe400078efcff */
[----:B------:R-:W-:-:S03]  /*11db0*/  ISETP.GE.AND P1, PT, R11, UR4, PT ;  /* 0x000000040b007c0c */ /* 0x000fc6000bf26270 */
[----:B------:R-:W-:Y:S01]  /*11dc0*/  IMAD R10, R10, c[0x0][0x188], RZ ;  /* 0x000062000a0a7a24 */ /* 0x000fe200078e02ff */
[----:B0-----:R-:W-:-:S03]  /*11dd0*/  PRMT R8, RZ, 0x7610, R8 ;  /* 0x00007610ff087816 */ /* 0x001fc60000000008 */
[----:B------:R-:W-:-:S05]  /*11de0*/  IMAD.WIDE R10, R10, 0x2, R28 ;  /* 0x000000020a0a7825 */ /* 0x000fca00078e021c */
[----:B------:R0:W3:Y:S04]  /*11df0*/  @!P0 LDG.E.U16 R8, [R10.64] ;  /* 0x000000060a088981 */ /* 0x0000e8000c1e1500 */
[----:B0-----:R-:W0:Y:S04]  /*11e00*/  S2R R11, SR_TID.X ;  /* 0x00000000000b7919 */ /* 0x001e280000002100 */
[----:B--2---:R1:W-:Y:S04]  /*11e10*/  STL [R1+0x4c], R24 ;  /* 0x00004c1801007387 */ /* 0x0043e80000100800 */
[----:B-1----:R-:W2:Y:S01]  /*11e20*/  LDL.LU R24, [R1+0x1614] ;  /* 0x0016140001187983 */ /* 0x002ea20000300800 */
[----:B0-----:R-:W-:-:S04]  /*11e30*/  SHF.R.U32.HI R11, RZ, 0x6, R11 ;  /* 0x00000006ff0b7819 */ /* 0x001fc8000001160b */
[----:B------:R-:W-:-:S04]  /*11e40*/  SGXT.U32 R11, R11, 0x1 ;  /* 0x000000010b0b781a */ /* 0x000fc80000000000 */
[C---:B------:R-:W-:Y:S02]  /*11e50*/  LOP3.LUT R10, R11.reuse, 0x1e, RZ, 0xfc, !PT ;  /* 0x0000001e0b0a7812 */ /* 0x040fe400078efcff */
[----:B------:R-:W-:Y:S02]  /*11e60*/  LOP3.LUT R11, R11, 0x1c, RZ, 0xfc, !PT ;  /* 0x0000001c0b0b7812 */ /* 0x000fe400078efcff */
[----:B------:R-:W-:-:S03]  /*11e70*/  ISETP.GE.AND P0, PT, R10, UR4, PT ;  /* 0x000000040a007c0c */ /* 0x000fc6000bf06270 */
[----:B------:R-:W-:-:S04]  /*11e80*/  IMAD R11, R11, c[0x0][0x188], RZ ;  /* 0x000062000b0b7a24 */ /* 0x000fc800078e02ff */
[----:B------:R-:W-:Y:S01]  /*11e90*/  IMAD.WIDE R10, R11, 0x2, R28 ;  /* 0x000000020b0a7825 */ /* 0x000fe200078e021c */
[----:B--2---:R-:W-:-:S06]  /*11ea0*/  PRMT R24, RZ, 0x7610, R24 ;  /* 0x00007610ff187816 */ /* 0x004fcc0000000018 */
[----:B------:R0:W2:Y:S04]  /*11eb0*/  @!P1 LDG.E.U16 R24, [R10.64] ;  /* 0x000000060a189981 */ /* 0x0000a8000c1e1500 */
        /* <DEDUP_REMOVED lines=10> */
[----:B------:R-:W-:Y:S02]  /*11f60*/  PRMT R9, RZ, 0x7610, R9 ;  /* 0x00007610ff097816 */ /* 0x000fe40000000009 */
[----:B------:R-:W-:Y:S02]  /*11f70*/  PRMT R12, RZ, 0x7610, R12 ;  /* 0x00007610ff0c7816 */ /* 0x000fe4000000000c */
[----:B--2---:R-:W-:-:S06]  /*11f80*/  PRMT R24, RZ, 0x7610, R24 ;  /* 0x00007610ff187816 */ /* 0x004fcc0000000018 */
[----:B------:R0:W2:Y:S04]  /*11f90*/  @!P0 LDG.E.U16 R24, [R10.64] ;  /* 0x000000060a188981 */ /* 0x0000a8000c1e1500 */
[----:B0-----:R-:W0:Y:S02]  /*11fa0*/  S2R R11, SR_TID.X ;  /* 0x00000000000b7919 */ /* 0x001e240000002100 */
[----:B0-----:R-:W-:-:S04]  /*11fb0*/  SHF.R.U32.HI R11, RZ, 0x6, R11 ;  /* 0x00000006ff0b7819 */ /* 0x001fc8000001160b */
[----:B------:R-:W-:-:S04]  /*11fc0*/  SGXT.U32 R11, R11, 0x1 ;  /* 0x000000010b0b781a */ /* 0x000fc80000000000 */
[C---:B------:R-:W-:Y:S02]  /*11fd0*/  LOP3.LUT R10, R11.reuse, 0x24, RZ, 0xfc, !PT ;  /* 0x000000240b0a7812 */ /* 0x040fe400078efcff */
[----:B------:R-:W-:Y:S02]  /*11fe0*/  LOP3.LUT R11, R11, 0x22, RZ, 0xfc, !PT ;  /* 0x000000220b0b7812 */ /* 0x000fe400078efcff */
[----:B------:R-:W-:-:S03]  /*11ff0*/  ISETP.GE.AND P0, PT, R10, UR4, PT ;  /* 0x000000040a007c0c */ /* 0x000fc6000bf06270 */
[----:B------:R-:W-:-:S04]  /*12000*/  IMAD R11, R11, c[0x0][0x188], RZ ;  /* 0x000062000b0b7a24 */ /* 0x000fc800078e02ff */
[----:B------:R-:W-:-:S05]  /*12010*/  IMAD.WIDE R10, R11, 0x2, R28 ;  /* 0x000000020b0a7825 */ /* 0x000fca00078e021c */
[----:B------:R0:W3:Y:S02]  /*12020*/  @!P1 LDG.E.U16 R9, [R10.64] ;  /* 0x000000060a099981 */ /* 0x0000e4000c1e1500 */
[----:B0-----:R-:W-:-:S04]  /*12030*/  SHF.R.U32.HI R11, RZ, 0x6, R15 ;  /* 0x00000006ff0b7819 */ /* 0x001fc8000001160f */
[----:B------:R-:W-:-:S04]  /*12040*/  SGXT.U32 R11, R11, 0x1 ;  /* 0x000000010b0b781a */ /* 0x000fc80000000000 */
[C---:B------:R-:W-:Y:S02]  /*12050*/  LOP3.LUT R10, R11.reuse, 0x26, RZ, 0xfc, !PT ;  /* 0x000000260b0a7812 */ /* 0x040fe400078efcff */
[----:B------:R-:W-:Y:S02]  /*12060*/  LOP3.LUT R11, R11, 0x24, RZ, 0xfc, !PT ;  /* 0x000000240b0b7812 */ /* 0x000fe400078efcff */
[----:B------:R-:W-:-:S03]  /*12070*/  ISETP.GE.AND P1, PT, R10, UR4, PT ;  /* 0x000000040a007c0c */ /* 0x000fc6000bf26270 */
[----:B------:R-:W-:-:S04]  /*12080*/  IMAD R11, R11, c[0x0][0x188], RZ ;  /* 0x000062000b0b7a24 */ /* 0x000fc800078e02ff */
[----:B------:R-:W-:-:S05]  /*12090*/  IMAD.WIDE R10, R11, 0x2, R28 ;  /* 0x000000020b0a7825 */ /* 0x000fca00078e021c */
[----:B------:R0:W3:Y:S04]  /*120a0*/  @!P0 LDG.E.U16 R12, [R10.64] ;  /* 0x000000060a0c8981 */ /* 0x0000e8000c1e1500 */
[----:B0-----:R-:W0:Y:S01]  /*120b0*/  S2R R11, SR_TID.X ;  /* 0x00000000000b7919 */ /* 0x001e220000002100 */
[----:B------:R-:W-:-:S04]  /*120c0*/  SHF.R.U32.HI R15, RZ, 0x6, R15 ;  /* 0x00000006ff0f7819 */ /* 0x000fc8000001160f */
[----:B------:R-:W-:-:S04]  /*120d0*/  SGXT.U32 R15, R15, 0x1 ;  /* 0x000000010f0f781a */ /* 0x000fc80000000000 */
[----:B------:R-:W-:Y:S01]  /*120e0*/  LOP3.LUT R15, R15, 0x26, RZ, 0xfc, !PT ;  /* 0x000000260f0f7812 */ /* 0x000fe200078efcff */
[----:B--2---:R1:W-:Y:S04]  /*120f0*/  STL [R1+0x54], R24 ;  /* 0x0000541801007387 */ /* 0x0043e80000100800 */
[----:B-1----:R-:W2:Y:S04]  /*12100*/  LDL.LU R24, [R1+0x160c] ;  /* 0x00160c0001187983 */ /* 0x002ea80000300800 */
[----:B---3--:R1:W-:Y:S04]  /*12110*/  STL [R1+0x1c], R12 ;  /* 0x00001c0c01007387 */ /* 0x0083e80000100800 */
[----:B-1----:R-:W3:Y:S01]  /*12120*/  LDL.LU R12, [R1+0x1608] ;  /* 0x00160800010c7983 */ /* 0x002ee20000300800 */
[----:B0-----:R-:W-:-:S04]  /*12130*/  SHF.R.U32.HI R11, RZ, 0x6, R11 ;  /* 0x00000006ff0b7819 */ /* 0x001fc8000001160b */
[----:B------:R-:W-:Y:S01]  /*12140*/  SGXT.U32 R11, R11, 0x1 ;  /* 0x000000010b0b781a */ /* 0x000fe20000000000 */
[----:B------:R-:W-:-:S03]  /*12150*/  IMAD R15, R15, c[0x0][0x188], RZ ;  /* 0x000062000f0f7a24 */ /* 0x000fc600078e02ff */
[----:B------:R-:W-:-:S04]  /*12160*/  LOP3.LUT R11, R11, 0x2a, RZ, 0xfc, !PT ;  /* 0x0000002a0b0b7812 */ /* 0x000fc800078efcff */
[----:B------:R-:W-:Y:S01]  /*12170*/  ISETP.GE.AND P0, PT, R11, UR4, PT ;  /* 0x000000040b007c0c */ /* 0x000fe2000bf06270 */
[----:B------:R-:W-:Y:S01]  /*12180*/  IMAD.WIDE R10, R15, 0x2, R28 ;  /* 0x000000020f0a7825 */ /* 0x000fe200078e021c */
[C---:B------:R-:W-:Y:S02]  /*12190*/  LOP3.LUT R15, R14.reuse, 0x32, RZ, 0xfc, !PT ;  /* 0x000000320e0f7812 */ /* 0x040fe400078efcff */
[----:B------:R-:W-:Y:S02]  /*121a0*/  LOP3.LUT R14, R14, 0x2a, RZ, 0xfc, !PT ;  /* 0x0000002a0e0e7812 */ /* 0x000fe400078efcff */
[----:B------:R-:W-:-:S03]  /*121b0*/  PRMT R22, RZ, 0x7610, R22 ;  /* 0x00007610ff167816 */ /* 0x000fc60000000016 */
[----:B------:R-:W-:-:S03]  /*121c0*/  IMAD R14, R14, c[0x0][0x188], RZ ;  /* 0x000062000e0e7a24 */ /* 0x000fc600078e02ff */
[----:B------:R0:W4:Y:S01]  /*121d0*/  @!P1 LDG.E.U16 R22, [R10.64] ;  /* 0x000000060a169981 */ /* 0x000122000c1e1500 */
[----:B------:R-:W-:Y:S01]  /*121e0*/  ISETP.GE.AND P1, PT, R15, UR4, PT ;  /* 0x000000040f007c0c */ /* 0x000fe2000bf26270 */
[----:B------:R-:W-:Y:S01]  /*121f0*/  IMAD.WIDE R14, R14, 0x2, R28 ;  /* 0x000000020e0e7825 */ /* 0x000fe200078e021c */
[----:B0-----:R-:W-:-:S06]  /*12200*/  PRMT R10, RZ, 0x7610, R10 ;  /* 0x00007610ff0a7816 */ /* 0x001fcc000000000a */
[----:B------:R0:W4:Y:S04]  /*12210*/  @!P0 LDG.E.U16 R10, [R14.64] ;  /* 0x000000060e0a8981 */ /* 0x000128000c1e1500 */
[----:B0-----:R-:W0:Y:S01]  /*12220*/  S2R R15, SR_TID.X ;  /* 0x00000000000f7919 */ /* 0x001e220000002100 */
[----:B------:R-:W-:Y:S02]  /*12230*/  PRMT R11, RZ, 0x7610, R11 ;  /* 0x00007610ff0b7816 */ /* 0x000fe4000000000b */
[----:B0-----:R-:W-:-:S04]  /*12240*/  SHF.R.U32.HI R15, RZ, 0x6, R15 ;  /* 0x00000006ff0f7819 */ /* 0x001fc8000001160f */
[----:B------:R-:W-:-:S04]  /*12250*/  SGXT.U32 R15, R15, 0x1 ;  /* 0x000000010f0f781a */ /* 0x000fc80000000000 */
[C---:B------:R-:W-:Y:S02]  /*12260*/  LOP3.LUT R14, R15.reuse, 0x2c, RZ, 0xfc, !PT ;  /* 0x0000002c0f0e7812 */ /* 0x040fe400078efcff */
[----:B------:R-:W-:Y:S02]  /*12270*/  LOP3.LUT R15, R15, 0x32, RZ, 0xfc, !PT ;  /* 0x000000320f0f7812 */ /* 0x000fe400078efcff */
[----:B------:R-:W-:-:S03]  /*12280*/  ISETP.GE.AND P0, PT, R14, UR4, PT ;  /* 0x000000040e007c0c */ /* 0x000fc6000bf06270 */
[----:B------:R-:W-:-:S04]  /*12290*/  IMAD R15, R15, c[0x0][0x188], RZ ;  /* 0x000062000f0f7a24 */ /* 0x000fc800078e02ff */
[----:B------:R-:W-:-:S05]  /*122a0*/  IMAD.WIDE R14, R15, 0x2, R28 ;  /* 0x000000020f0e7825 */ /* 0x000fca00078e021c */
[----:B------:R0:W4:Y:S04]  /*122b0*/  @!P1 LDG.E.U16 R11, [R14.64] ;  /* 0x000000060e0b9981 */ /* 0x000128000c1e1500 */
[----:B0-----:R-:W0:Y:S02]  /*122c0*/  S2R R15, SR_TID.X ;  /* 0x00000000000f7919 */ /* 0x001e240000002100 */
        /* <DEDUP_REMOVED lines=17> */
[----:B---3--:R-:W-:-:S06]  /*123e0*/  PRMT R12, RZ, 0x7610, R12 ;  /* 0x00007610ff0c7816 */ /* 0x008fcc000000000c */
[----:B------:R0:W3:Y:S04]  /*123f0*/  @!P1 LDG.E.U16 R12, [R14.64] ;  /* 0x000000060e0c9981 */ /* 0x0000e8000c1e1500 */
        /* <DEDUP_REMOVED lines=9> */
[----:B------:R-:W3:Y:S04]  /*12490*/  @!P0 LDG.E.U16 R21, [R14.64] ;  /* 0x000000060e158981 */ /* 0x000ee8000c1e1500 */
[----:B----4-:R0:W-:Y:S04]  /*124a0*/  STL [R1+0x50], R22 ;  /* 0x0000501601007387 */ /* 0x0101e80000100800 */
[----:B0-----:R-:W4:Y:S04]  /*124b0*/  LDL.LU R22, [R1+0x1604] ;  /* 0x0016040001167983 */ /* 0x001f280000300800 */
[----:B--2---:R-:W-:Y:S04]  /*124c0*/  STL [R1+0x15cc], R24 ;  /* 0x0015cc1801007387 */ /* 0x004fe80000100800 */
[----:B------:R-:W-:Y:S04]  /*124d0*/  STL [R1+0x15d0], R24 ;  /* 0x0015d01801007387 */ /* 0x000fe80000100800 */
[----:B------:R-:W-:Y:S04]  /*124e0*/  STL [R1+0x15d4], R24 ;  /* 0x0015d41801007387 */ /* 0x000fe80000100800 */
[----:B------:R-:W-:Y:S04]  /*124f0*/  STL [R1+0x15d8], R24 ;  /* 0x0015d81801007387 */ /* 0x000fe80000100800 */
[----:B------:R-:W-:Y:S04]  /*12500*/  STL [R1+0x15dc], R24 ;  /* 0x0015dc1801007387 */ /* 0x000fe80000100800 */
[----:B---3--:R0:W-:Y:S04]  /*12510*/  STL [R1+0x48], R21 ;  /* 0x0000481501007387 */ /* 0x0081e80000100800 */
[----:B0-----:R-:W2:Y:S04]  /*12520*/  LDL.LU R21, [R1+0x1600] ;  /* 0x0016000001157983 */ /* 0x001ea80000300800 */
[----:B------:R-:W0:Y:S01]  /*12530*/  S2R R15, SR_TID.X ;  /* 0x00000000000f7919 */ /* 0x000e220000002100 */
[----:B----4-:R-:W-:-:S02]  /*12540*/  PRMT R22, RZ, 0x7610, R22 ;  /* 0x00007610ff167816 */ /* 0x010fc40000000016 */
        /* <DEDUP_REMOVED lines=27> */
[----:B--2---:R-:W-:-:S06]  /*12700*/  PRMT R21, RZ, 0x7610, R21 ;  /* 0x00007610ff157816 */ /* 0x004fcc0000000015 */
[----:B------:R0:W2:Y:S04]  /*12710*/  @!P1 LDG.E.U16 R21, [R14.64] ;  /* 0x000000060e159981 */ /* 0x0000a8000c1e1500 */
[----:B0-----:R-:W0:Y:S02]  /*12720*/  S2R R15, SR_TID.X ;  /* 0x00000000000f7919 */ /* 0x001e240000002100 */
[----:B0-----:R-:W-:-:S04]  /*12730*/  SHF.R.U32.HI R15, RZ, 0x6, R15 ;  /* 0x00000006ff0f7819 */ /* 0x001fc8000001160f */
[----:B------:R-:W-:-:S04]  /*12740*/  SGXT.U32 R15, R15, 0x1 ;  /* 0x000000010f0f781a */ /* 0x000fc80000000000 */
[----:B------:R-:W-:-:S05]  /*12750*/  LOP3.LUT R15, R15, 0x3e, RZ, 0xfc, !PT ;  /* 0x0000003e0f0f7812 */ /* 0x000fca00078efcff */
[----:B------:R-:W-:-:S04]  /*12760*/  IMAD R15, R15, c[0x0][0x188], RZ ;  /* 0x000062000f0f7a24 */ /* 0x000fc800078e02ff */
[----:B------:R-:W-:-:S05]  /*12770*/  IMAD.WIDE R14, R15, 0x2, R28 ;  /* 0x000000020f0e7825 */ /* 0x000fca00078e021c */
[----:B------:R0:W2:Y:S04]  /*12780*/  @!P0 LDG.E.U16 R0, [R14.64] ;  /* 0x000000060e008981 */ /* 0x0000a8000c1e1500 */
[----:B0-----:R-:W0:Y:S04]  /*12790*/  S2R R15, SR_TID.X ;  /* 0x00000000000f7919 */ /* 0x001e280000002100 */
[----:B---3--:R-:W-:Y:S01]  /*127a0*/  STL [R1+0x15c8], R22 ;  /* 0x0015c81601007387 */ /* 0x008fe20000100800 */
[----:B0-----:R-:W-:-:S03]  /*127b0*/  LOP3.LUT R14, R15, 0x3f, RZ, 0xc0, !PT ;  /* 0x0000003f0f0e7812 */ /* 0x001fc600078ec0ff */
[----:B----4-:R0:W-:Y:S04]  /*127c0*/  STL [R1+0x2c], R2 ;  /* 0x00002c0201007387 */ /* 0x0101e80000100800 */
[----:B0-----:R-:W3:Y:S04]  /*127d0*/  LDL.LU R2, [R1+0x15fc] ;  /* 0x0015fc0001027983 */ /* 0x001ee80000300800 */
[----:B--2---:R-:W-:Y:S04]  /*127e0*/  STL [R1+0x15c4], R21 ;  /* 0x0015c41501007387 */ /* 0x004fe80000100800 */
[----:B------:R-:W-:Y:S04]  /*127f0*/  STL [R1+0xabc], R28 ;  /* 0x000abc1c01007387 */ /* 0x000fe80000100800 */
[----:B------:R-:W-:Y:S04]  /*12800*/  STL [R1+0xab8], R29 ;  /* 0x000ab81d01007387 */ /* 0x000fe80000100800 */
[----:B------:R0:W-:Y:S04]  /*12810*/  STL [R1+0x24], R0 ;  /* 0x0000240001007387 */ /* 0x0001e80000100800 */
[----:B0-----:R-:W2:Y:S04]  /*12820*/  LDL.LU R0, [R1+0x15f8] ;  /* 0x0015f80001007983 */ /* 0x001ea80000300800 */
[----:B------:R-:W3:Y:S01]  /*12830*/  LDL R15, [R1+0x7a0] ;  /* 0x0007a000010f7983 */ /* 0x000ee20000100800 */
[----:B------:R-:W-:-:S02]  /*12840*/  ISETP.GE.AND P0, PT, R14, UR4, PT ;  /* 0x000000040e007c0c */ /* 0x000fc4000bf06270 */
[----:B------:R-:W-:Y:S01]  /*12850*/  PRMT R3, RZ, 0x7610, R3 ;  /* 0x00007610ff037816 */ /* 0x000fe20000000003 */
[----:B------:R-:W-:Y:S01]  /*12860*/  BAR.SYNC.DEFER_BLOCKING 0x0 ;  /* 0x0000000000007b1d */ /* 0x000fe20000010000 */
[----:B---3--:R-:W-:-:S05]  /*12870*/  IADD3 R14, P1, R15, R2, RZ ;  /* 0x000000020f0e7210 */ /* 0x008fca0007f3e0ff */
[----:B------:R-:W2:Y:S02]  /*12880*/  LDL R15, [R1+0x5a0] ;  /* 0x0005a000010f7983 */ /* 0x000ea40000100800 */
[----:B--2---:R-:W-:-:S05]  /*12890*/  IMAD.X R15, R15, 0x1, R0, P1 ;  /* 0x000000010f0f7824 */ /* 0x004fca00008e0600 */
[----:B------:R-:W2:Y:S04]  /*128a0*/  @!P0 LDG.E.U16 R3, [R14.64] ;  /* 0x000000060e038981 */ /* 0x000ea8000c1e1500 */
[----:B--2---:R0:W-:Y:S04]  /*128b0*/  STL [R1+0x8c], R3 ;  /* 0x00008c0301007387 */ /* 0x0041e80000100800 */
[----:B0-----:R-:W2:Y:S04]  /*128c0*/  LDL.LU R3, [R1+0x15f4] ;  /* 0x0015f40001037983 */ /* 0x001ea80000300800 */
[----:B------:R-:W3:Y:S02]  /*128d0*/  LDL R15, [R1+0x79c] ;  /* 0x00079c00010f7983 */ /* 0x000ee40000100800 */
[----:B---3--:R-:W-:-:S02]  /*128e0*/  IADD3 R14, P1, R15, R2, RZ ;  /* 0x000000020f0e7210 */ /* 0x008fc40007f3e0ff */
[----:B------:R-:W3:Y:S01]  /*128f0*/  LDL R15, [R1+0x6f4] ;  /* 0x0006f400010f7983 */ /* 0x000ee20000100800 */
[----:B--2---:R-:W-:Y:S02]  /*12900*/  PRMT R3, RZ, 0x7610, R3 ;  /* 0x00007610ff037816 */ /* 0x004fe40000000003 */
[----:B---3--:R-:W-:-:S05]  /*12910*/  IMAD.X R15, R15, 0x1, R0, P1 ;  /* 0x000000010f0f7824 */ /* 0x008fca00008e0600 */
        /* <DEDUP_REMOVED lines=14> */
[----:B------:R-:W-:Y:S02]  /*12a00*/  PRMT R27, RZ, 0x7610, R27 ;  /* 0x00007610ff1b7816 */ /* 0x000fe4000000001b */
[----:B---3--:R-:W-:-:S05]  /*12a10*/  IMAD.X R15, R15, 0x1, R0, P1 ;  /* 0x000000010f0f7824 */ /* 0x008fca00008e0600 */
[----:B------:R-:W3:Y:S04]  /*12a20*/  @!P0 LDG.E.U16 R27, [R14.64] ;  /* 0x000000060e1b8981 */ /* 0x000ee8000c1e1500 */
[----:B---3--:R0:W-:Y:S04]  /*12a30*/  STL [R1+0x10], R27 ;  /* 0x0000101b01007387 */ /* 0x0081e80000100800 */
[----:B0-----:R-:W3:Y:S04]  /*12a40*/  LDL.LU R27, [R1+0x15e8] ;  /* 0x0015e800011b7983 */ /* 0x001ee80000300800 */
[----:B------:R-:W4:Y:S02]  /*12a50*/  LDL R15, [R1+0x580] ;  /* 0x00058000010f7983 */ /* 0x000f240000100800 */
[----:B----4-:R-:W-:-:S02]  /*12a60*/  IADD3 R14, P1, R15, R2, RZ ;  /* 0x000000020f0e7210 */ /* 0x010fc40007f3e0ff */
[----:B------:R-:W4:Y:S01]  /*12a70*/  LDL R15, [R1+0x440] ;  /* 0x00044000010f7983 */ /* 0x000f220000100800 */
[----:B------:R-:W-:Y:S02]  /*12a80*/  PRMT R28, RZ, 0x7610, R28 ;  /* 0x00007610ff1c7816 */ /* 0x000fe4000000001c */
[----:B----4-:R-:W-:-:S05]  /*12a90*/  IMAD.X R15, R15, 0x1, R0, P1 ;  /* 0x000000010f0f7824 */ /* 0x010fca00008e0600 */
[----:B------:R0:W4:Y:S04]  /*12aa0*/  @!P0 LDG.E.U16 R28, [R14.64] ;  /* 0x000000060e1c8981 */ /* 0x000128000c1e1500 */
[----:B0-----:R-:W2:Y:S04]  /*12ab0*/  LDL R15, [R1+0x784] ;  /* 0x00078400010f7983 */ /* 0x001ea80000100800 */
[----:B----4-:R0:W-:Y:S01]  /*12ac0*/  STL [R1+0xc], R28 ;  /* 0x00000c1c01007387 */ /* 0x0101e20000100800 */
[----:B--2---:R-:W-:-:S03]  /*12ad0*/  IADD3 R14, P1, R15, R2, RZ ;  /* 0x000000020f0e7210 */ /* 0x004fc60007f3e0ff */
[----:B0-----:R-:W2:Y:S04]  /*12ae0*/  LDL R28, [R1+0x6a8] ;  /* 0x0006a800011c7983 */ /* 0x001ea80000100800 */
[----:B------:R-:W4:Y:S01]  /*12af0*/  LDL R15, [R1+0x6c8] ;  /* 0x0006c800010f7983 */ /* 0x000f220000100800 */
[----:B------:R-:W-:Y:S01]  /*12b00*/  PRMT R26, RZ, 0x7610, R26 ;  /* 0x00007610ff1a7816 */ /* 0x000fe2000000001a */
[----:B----4-:R-:W-:-:S05]  /*12b10*/  IMAD.X R15, R15, 0x1, R0, P1 ;  /* 0x000000010f0f7824 */ /* 0x010fca00008e0600 */
[----:B------:R-:W4:Y:S04]  /*12b20*/  @!P0 LDG.E.U16 R26, [R14.64] ;  /* 0x000000060e1a8981 */ /* 0x000f28000c1e1500 */
[----:B----4-:R0:W-:Y:S04]  /*12b30*/  STL [R1+0x8], R26 ;  /* 0x0000081a01007387 */ /* 0x0101e80000100800 */
[----:B0-----:R-:W4:Y:S04]  /*12b40*/  LDL.LU R26, [R1+0x15e4] ;  /* 0x0015e400011a7983 */ /* 0x001f280000300800 */
[----:B------:R-:W2:Y:S02]  /*12b50*/  LDL R15, [R1+0x6bc] ;  /* 0x0006bc00010f7983 */ /* 0x000ea40000100800 */
[----:B--2---:R-:W-:-:S02]  /*12b60*/  IADD3 R14, P1, R15, R2, RZ ;  /* 0x000000020f0e7210 */ /* 0x004fc40007f3e0ff */
[----:B------:R-:W2:Y:S01]  /*12b70*/  LDL R15, [R1+0x56c] ;  /* 0x00056c00010f7983 */ /* 0x000ea20000100800 */
[----:B------:R-:W-:Y:S02]  /*12b80*/  PRMT R25, RZ, 0x7610, R25 ;  /* 0x00007610ff197816 */ /* 0x000fe40000000019 */
[----:B--2---:R-:W-:-:S05]  /*12b90*/  IMAD.X R15, R15, 0x1, R0, P1 ;  /* 0x000000010f0f7824 */ /* 0x004fca00008e0600 */
[----:B------:R-:W2:Y:S04]  /*12ba0*/  @!P0 LDG.E.U16 R25, [R14.64] ;  /* 0x000000060e198981 */ /* 0x000ea8000c1e1500 */
[----:B--2---:R0:W-:Y:S04]  /*12bb0*/  STL [R1+0x4], R25 ;  /* 0x0000041901007387 */ /* 0x0041e80000100800 */
[----:B0-----:R-:W2:Y:S04]  /*12bc0*/  LDL.LU R25, [R1+0x15e0] ;  /* 0x0015e00001197983 */ /* 0x001ea80000300800 */
[----:B------:R-:W2:Y:S02]  /*12bd0*/  LDL R15, [R1+0x560] ;  /* 0x00056000010f7983 */ /* 0x000ea40000100800 */
[----:B--2---:R-:W-:-:S02]  /*12be0*/  IADD3 R14, P1, R15, R2, RZ ;  /* 0x000000020f0e7210 */ /* 0x004fc40007f3e0ff */
[----:B------:R-:W2:Y:S01]  /*12bf0*/  LDL R15, [R1+0x430] ;  /* 0x00043000010f7983 */ /* 0x000ea20000100800 */
[----:B------:R-:W-:Y:S02]  /*12c00*/  PRMT R24, RZ, 0x7610, R24 ;  /* 0x00007610ff187816 */ /* 0x000fe40000000018 */
[----:B--2---:R-:W-:-:S05]  /*12c10*/  IMAD.X R15, R15, 0x1, R0, P1 ;  /* 0x000000010f0f7824 */ /* 0x004fca00008e0600 */
[----:B------:R0:W2:Y:S04]  /*12c20*/  @!P0 LDG.E.U16 R24, [R14.64] ;  /* 0x000000060e188981 */ /* 0x0000a8000c1e1500 */
[----:B0-----:R-:W4:Y:S01]  /*12c30*/  LDL R15, [R1+0x774] ;  /* 0x00077400010f7983 */ /* 0x001f220000100800 */
[----:B---3--:R-:W-:-:S03]  /*12c40*/  PRMT R27, RZ, 0x7610, R27 ;  /* 0x00007610ff1b7816 */ /* 0x008fc6000000001b */
[----:B--2---:R0:W-:Y:S01]  /*12c50*/  STL [R1], R24 ;  /* 0x0000001801007387 */ /* 0x0041e20000100800 */
[----:B----4-:R-:W-:-:S03]  /*12c60*/  IADD3 R14, P1, R15, R2, RZ ;  /* 0x000000020f0e7210 */ /* 0x010fc60007f3e0ff */
[----:B0-----:R-:W2:Y:S02]  /*12c70*/  LDL R24, [R1+0x54c] ;  /* 0x00054c0001187983 */ /* 0x001ea40000100800 */
[----:B------:R-:W-:Y:S02]  /*12c80*/  IMAD.X R15, R28, 0x1, R0, P1 ;  /* 0x000000011c0f7824 */ /* 0x000fe400008e0600 */
[----:B------:R-:W3:Y:S04]  /*12c90*/  LDL R28, [R1+0x420] ;  /* 0x00042000011c7983 */ /* 0x000ee80000100800 */
[----:B------:R0:W4:Y:S04]  /*12ca0*/  @!P0 LDG.E.U16 R27, [R14.64] ;  /* 0x000000060e1b8981 */ /* 0x000128000c1e1500 */
[----:B0-----:R-:W2:Y:S01]  /*12cb0*/  LDL R15, [R1+0x69c] ;  /* 0x00069c00010f7983 */ /* 0x001ea20000100800 */
[----:B------:R-:W-:-:S03]  /*12cc0*/  PRMT R26, RZ, 0x7610, R26 ;  /* 0x00007610ff1a7816 */ /* 0x000fc6000000001a */
[----:B----4-:R-:W-:Y:S04]  /*12cd0*/  STL [R1+0x1588], R27 ;  /* 0x0015881b01007387 */ /* 0x010fe80000100800 */
[----:B------:R-:W-:Y:S01]  /*12ce0*/  STL [R1+0x158c], R27 ;  /* 0x00158c1b01007387 */ /* 0x000fe20000100800 */
[----:B--2---:R-:W-:-:S03]  /*12cf0*/  IADD3 R14, P1, R15, R2, RZ ;  /* 0x000000020f0e7210 */ /* 0x004fc60007f3e0ff */
[----:B------:R-:W-:Y:S02]  /*12d00*/  STL [R1+0x1590], R27 ;  /* 0x0015901b01007387 */ /* 0x000fe40000100800 */
[----:B------:R-:W-:Y:S02]  /*12d10*/  IMAD.X R15, R24, 0x1, R0, P1 ;  /* 0x00000001180f7824 */ /* 0x000fe400008e0600 */
[----:B------:R-:W-:Y:S04]  /*12d20*/  STL [R1+0x1594], R27 ;  /* 0x0015941b01007387 */ /* 0x000fe80000100800 */
[----:B------:R-:W-:Y:S04]  /*12d30*/  STL [R1+0x1598], R27 ;  /* 0x0015981b01007387 */ /* 0x000fe80000100800 */
[----:B------:R-:W-:Y:S04]  /*12d40*/  STL [R1+0x159c], R27 ;  /* 0x00159c1b01007387 */ /* 0x000fe80000100800 */
[----:B------:R-:W-:Y:S04]  /*12d50*/  STL [R1+0x15a0], R27 ;  /* 0x0015a01b01007387 */ /* 0x000fe80000100800 */
[----:B------:R0:W-:Y:S04]  /*12d60*/  STL [R1+0x15a4], R27 ;  /* 0x0015a41b01007387 */ /* 0x0001e80000100800 */
[----:B------:R1:W2:Y:S01]  /*12d70*/  @!P0 LDG.E.U16 R26, [R14.64] ;  /* 0x000000060e1a8981 */ /* 0x0002a2000c1e1500 */
[----:B------:R-:W-:-:S03]  /*12d80*/  PRMT R25, RZ, 0x7610, R25 ;  /* 0x00007610ff197816 */ /* 0x000fc60000000019 */
[----:B------:R-:W4:Y:S04]  /*12d90*/  LDL R24, [R1+0x764] ;  /* 0x0007640001187983 */ /* 0x000f280000100800 */
[----:B0-----:R-:W3:Y:S04]  /*12da0*/  LDL R27, [R1+0x52c] ;  /* 0x00052c00011b7983 */ /* 0x001ee80000100800 */
[----:B-1----:R-:W3:Y:S04]  /*12db0*/  LDL R15, [R1+0x540] ;  /* 0x00054000010f7983 */ /* 0x002ee80000100800 */
[----:B--2---:R-:W-:Y:S04]  /*12dc0*/  STL [R1+0x15a8], R26 ;  /* 0x0015a81a01007387 */ /* 0x004fe80000100800 */
[----:B------:R-:W-:Y:S01]  /*12dd0*/  STL [R1+0x15ac], R26 ;  /* 0x0015ac1a01007387 */ /* 0x000fe20000100800 */
[----:B---3--:R-:W-:-:S03]  /*12de0*/  IADD3 R14, P1, R15, R2, RZ ;  /* 0x000000020f0e7210 */ /* 0x008fc60007f3e0ff */
[----:B------:R-:W-:Y:S02]  /*12df0*/  STL [R1+0x15b0], R26 ;  /* 0x0015b01a01007387 */ /* 0x000fe40000100800 */
[----:B------:R-:W-:Y:S02]  /*12e00*/  IMAD.X R15, R28, 0x1, R0, P1 ;  /* 0x000000011c0f7824 */ /* 0x000fe400008e0600 */
[----:B------:R-:W-:Y:S04]  /*12e10*/  STL [R1+0x15b4], R26 ;  /* 0x0015b41a01007387 */ /* 0x000fe80000100800 */
[----:B------:R-:W-:Y:S04]  /*12e20*/  STL [R1+0x15b8], R26 ;  /* 0x0015b81a01007387 */ /* 0x000fe80000100800 */
[----:B------:R-:W-:Y:S04]  /*12e30*/  STL [R1+0x15bc], R26 ;  /* 0x0015bc1a01007387 */ /* 0x000fe80000100800 */
[----:B------:R-:W-:Y:S04]  /*12e40*/  STL [R1+0x15c0], R26 ;  /* 0x0015c01a01007387 */ /* 0x000fe80000100800 */
[----:B------:R0:W2:Y:S04]  /*12e50*/  @!P0 LDG.E.U16 R25, [R14.64] ;  /* 0x000000060e198981 */ /* 0x0000a8000c1e1500 */
[----:B------:R1:W-:Y:S04]  /*12e60*/  STS.U16 [R3+0x9000], R7 ;  /* 0x0090000703007388 */ /* 0x0003e80000000400 */
[----:B------:R3:W-:Y:S04]  /*12e70*/  STS.U16 [R3+0x8c00], R18 ;  /* 0x008c001203007388 */ /* 0x0007e80000000400 */
[----:B0-----:R-:W2:Y:S01]  /*12e80*/  LDL R15, [R1+0x688] ;  /* 0x00068800010f7983 */ /* 0x001ea20000100800 */
[----:B----4-:R-:W-:-:S03]  /*12e90*/  IADD3 R14, P1, R24, R2, RZ ;  /* 0x00000002180e7210 */ /* 0x010fc60007f3e0ff */
[----:B-1----:R-:W4:Y:S01]  /*12ea0*/  LDL R7, [R1+0x67c] ;  /* 0x00067c0001077983 */ /* 0x002f220000100800 */
[----:B---3--:R-:W-:-:S03]  /*12eb0*/  PRMT R18, RZ, 0x7610, R18 ;  /* 0x00007610ff127816 */ /* 0x008fc60000000012 */
[----:B------:R-:W3:Y:S04]  /*12ec0*/  LDL R28, [R1+0x410] ;  /* 0x00041000011c7983 */ /* 0x000ee80000100800 */
[----:B------:R4:W-:Y:S04]  /*12ed0*/  STS.U16 [R3+0x9400], R6 ;  /* 0x0094000603007388 */ /* 0x0009e80000000400 */
[----:B------:R0:W-:Y:S04]  /*12ee0*/  STS.U16 [R3+0x8800], R17 ;  /* 0x0088001103007388 */ /* 0x0001e80000000400 */
[----:B------:R1:W-:Y:S04]  /*12ef0*/  STS.U16 [R3+0x8400], R16 ;  /* 0x0084001003007388 */ /* 0x0003e80000000400 */
[----:B------:R-:W3:Y:S01]  /*12f00*/  LDL R24, [R1+0x754] ;  /* 0x0007540001187983 */ /* 0x000ee20000100800 */
[----:B--2---:R-:W-:-:S05]  /*12f10*/  IMAD.X R15, R15, 0x1, R0, P1 ;  /* 0x000000010f0f7824 */ /* 0x004fca00008e0600 */
[----:B------:R2:W3:Y:S04]  /*12f20*/  @!P0 LDG.E.U16 R18, [R14.64] ;  /* 0x000000060e128981 */ /* 0x0004e8000c1e1500 */
[----:B--2---:R-:W2:Y:S01]  /*12f30*/  LDL R15, [R1+0x520] ;  /* 0x00052000010f7983 */ /* 0x004ea20000100800 */
[-C--:B----4-:R-:W-:Y:S02]  /*12f40*/  IADD3 R6, P1, R7, R2.reuse, RZ ;  /* 0x0000000207067210 */ /* 0x090fe40007f3e0ff */
[----:B0-----:R-:W-:Y:S01]  /*12f50*/  PRMT R17, RZ, 0x7610, R17 ;  /* 0x00007610ff117816 */ /* 0x001fe20000000011 */
[----:B------:R0:W-:Y:S02]  /*12f60*/  STS.U16 [R3+0x9800], R5 ;  /* 0x0098000503007388 */ /* 0x0001e40000000400 */
[----:B------:R-:W-:Y:S01]  /*12f70*/  IMAD.X R7, R27, 0x1, R0, P1 ;  /* 0x000000011b077824 */ /* 0x000fe200008e0600 */
[----:B-1----:R-:W-:Y:S01]  /*12f80*/  PRMT R16, RZ, 0x7610, R16 ;  /* 0x00007610ff107816 */ /* 0x002fe20000000010 */
[----:B------:R-:W4:Y:S04]  /*12f90*/  LDL R27, [R1+0x65c] ;  /* 0x00065c00011b7983 */ /* 0x000f280000100800 */
[----:B------:R2:W4:Y:S04]  /*12fa0*/  @!P0 LDG.E.U16 R17, [R6.64] ;  /* 0x0000000606118981 */ /* 0x000528000c1e1500 */
[----:B------:R1:W-:Y:S04]  /*12fb0*/  STS.U16 [R3+0x9c00], R4 ;  /* 0x009c000403007388 */ /* 0x0003e80000000400 */
[----:B------:R-:W4:Y:S01]  /*12fc0*/  LDL R14, [R1+0x744] ;  /* 0x00074400010e7983 */ /* 0x000f220000100800 */
[----:B--2---:R-:W-:-:S02]  /*12fd0*/  IADD3 R6, P1, R15, R2, RZ ;  /* 0x000000020f067210 */ /* 0x004fc40007f3e0ff */
[----:B0-----:R-:W-:Y:S01]  /*12fe0*/  PRMT R5, RZ, 0x7610, R5 ;  /* 0x00007610ff057816 */ /* 0x001fe20000000005 */
[----:B------:R-:W2:Y:S02]  /*12ff0*/  LDL R15, [R1+0x400] ;  /* 0x00040000010f7983 */ /* 0x000ea40000100800 */
[----:B---3--:R-:W-:Y:S01]  /*13000*/  IMAD.X R7, R28, 0x1, R0, P1 ;  /* 0x000000011c077824 */ /* 0x008fe200008e0600 */
[----:B-1----:R-:W-:Y:S01]  /*13010*/  PRMT R4, RZ, 0x7610, R4 ;  /* 0x00007610ff047816 */ /* 0x002fe20000000004 */
[----:B------:R-:W3:Y:S04]  /*13020*/  LDL R28, [R1+0x648] ;  /* 0x00064800011c7983 */ /* 0x000ee80000100800 */
[----:B------:R0:W2:Y:S04]  /*13030*/  @!P0 LDG.E.U16 R16, [R6.64] ;  /* 0x0000000606108981 */ /* 0x0000a8000c1e1500 */
[----:B0-----:R-:W2:Y:S01]  /*13040*/  LDL R7, [R1+0x668] ;  /* 0x0006680001077983 */ /* 0x001ea20000100800 */
[----:B------:R-:W-:-:S05]  /*13050*/  IADD3 R6, P1, R24, R2, RZ ;  /* 0x0000000218067210 */ /* 0x000fca0007f3e0ff */
[----:B--2---:R-:W-:-:S05]  /*13060*/  IMAD.X R7, R7, 0x1, R0, P1 ;  /* 0x0000000107077824 */ /* 0x004fca00008e0600 */
[----:B------:R0:W2:Y:S04]  /*13070*/  @!P0 LDG.E.U16 R5, [R6.64] ;  /* 0x0000000606058981 */ /* 0x0000a8000c1e1500 */
[----:B0-----:R-:W2:Y:S01]  /*13080*/  LDL R7, [R1+0x50c] ;  /* 0x00050c0001077983 */ /* 0x001ea20000100800 */
[----:B----4-:R-:W-:-:S03]  /*13090*/  IADD3 R6, P1, R27, R2, RZ ;  /* 0x000000021b067210 */ /* 0x010fc60007f3e0ff */
[----:B------:R0:W-:Y:S04]  /*130a0*/  STS.U16 [R3+0x8000], R13 ;  /* 0x0080000d03007388 */ /* 0x0001e80000000400 */
[----:B------:R-:W4:Y:S01]  /*130b0*/  LDL R27, [R1+0x4ec] ;  /* 0x0004ec00011b7983 */ /* 0x000f220000100800 */
[----:B--2---:R-:W-:-:S05]  /*130c0*/  IMAD.X R7, R7, 0x1, R0, P1 ;  /* 0x0000000107077824 */ /* 0x004fca00008e0600 */
[----:B------:R1:W2:Y:S04]  /*130d0*/  @!P0 LDG.E.U16 R4, [R6.64] ;  /* 0x0000000606048981 */ /* 0x0002a8000c1e1500 */
[----:B-1----:R-:W2:Y:S01]  /*130e0*/  LDL R7, [R1+0x500] ;  /* 0x0005000001077983 */ /* 0x002ea20000100800 */
[----:B0-----:R-:W-:Y:S02]  /*130f0*/  PRMT R13, RZ, 0x7610, R13 ;  /* 0x00007610ff0d7816 */ /* 0x001fe4000000000d */
[----:B--2---:R-:W-:-:S05]  /*13100*/  IADD3 R6, P1, R7, R2, RZ ;  /* 0x0000000207067210 */ /* 0x004fca0007f3e0ff */
[----:B------:R-:W-:Y:S01]  /*13110*/  IMAD.X R7, R15, 0x1, R0, P1 ;  /* 0x000000010f077824 */ /* 0x000fe200008e0600 */
[----:B------:R-:W-:-:S04]  /*13120*/  IADD3 R14, P1, R14, R2, RZ ;  /* 0x000000020e0e7210 */ /* 0x000fc80007f3e0ff */
[----:B------:R0:W2:Y:S01]  /*13130*/  @!P0 LDG.E.U16 R13, [R6.64] ;  /* 0x00000006060d8981 */ /* 0x0000a2000c1e1500 */
[----:B---3--:R-:W-:Y:S01]  /*13140*/  IMAD.X R15, R28, 0x1, R0, P1 ;  /* 0x000000011c0f7824 */ /* 0x008fe200008e0600 */
[----:B------:R-:W-:Y:S02]  /*13150*/  LOP3.LUT R24, R3, 0x20, RZ, 0x3c, !PT ;  /* 0x0000002003187812 */ /* 0x000fe400078e3cff */
[----:B------:R-:W3:Y:S01]  /*13160*/  LDL R28, [R1+0x628] ;  /* 0x00062800011c7983 */ /* 0x000ee20000100800 */
[----:B0-----:R-:W-:-:S06]  /*13170*/  PRMT R6, RZ, 0x7610, R6 ;  /* 0x00007610ff067816 */ /* 0x001fcc0000000006 */
[----:B------:R0:W2:Y:S04]  /*13180*/  @!P0 LDG.E.U16 R6, [R14.64] ;  /* 0x000000060e068981 */ /* 0x0000a8000c1e1500 */
[----:B0-----:R-:W2:Y:S01]  /*13190*/  LDL R15, [R1+0x63c] ;  /* 0x00063c00010f7983 */ /* 0x001ea20000100800 */
[----:B------:R-:W-:Y:S02]  /*131a0*/  PRMT R7, RZ, 0x7610, R7 ;  /* 0x00007610ff077816 */ /* 0x000fe40000000007 */
[----:B--2---:R-:W-:-:S05]  /*131b0*/  IADD3 R14, P1, R15, R2, RZ ;  /* 0x000000020f0e7210 */ /* 0x004fca0007f3e0ff */
[----:B----4-:R-:W-:Y:S01]  /*131c0*/  IMAD.X R15, R27, 0x1, R0, P1 ;  /* 0x000000011b0f7824 */ /* 0x010fe200008e0600 */
[----:B------:R-:W-:Y:S04]  /*131d0*/  STS.U16 [R24+0x8100], R20 ;  /* 0x0081001418007388 */ /* 0x000fe80000000400 */
[----:B------:R0:W2:Y:S04]  /*131e0*/  @!P0 LDG.E.U16 R7, [R14.64] ;  /* 0x000000060e078981 */ /* 0x0000a8000c1e1500 */
[----:B------:R-:W4:Y:S04]  /*131f0*/  LDL R27, [R1+0x4c0] ;  /* 0x0004c000011b7983 */ /* 0x000f280000100800 */
[----:B0-----:R-:W2:Y:S02]  /*13200*/  LDL R15, [R1+0x4e0] ;  /* 0x0004e000010f7983 */ /* 0x001ea40000100800 */
[----:B--2---:R-:W-:-:S02]  /*13210*/  IADD3 R14, P1, R15, R2, RZ ;  /* 0x000000020f0e7210 */ /* 0x004fc40007f3e0ff */
[----:B------:R-:W2:Y:S04]  /*13220*/  LDL R15, [R1+0x3f0] ;  /* 0x0003f000010f7983 */ /* 0x000ea80000100800 */
[----:B------:R-:W-:Y:S04]  /*13230*/  STS.U16 [R24+0x8500], R19 ;  /* 0x0085001318007388 */ /* 0x000fe80000000400 */
[----:B------:R-:W-:Y:S04]  /*13240*/  STS.U16 [R24+0x8900], R23 ;  /* 0x0089001718007388 */ /* 0x000fe80000000400 */
[----:B------:R0:W-:Y:S02]  /*13250*/  STS.U16 [R24+0x8d00], R8 ;  /* 0x008d000818007388 */ /* 0x0001e40000000400 */
[----:B0-----:R-:W-:Y:S01]  /*13260*/  PRMT R8, RZ, 0x7610, R8 ;  /* 0x00007610ff087816 */ /* 0x001fe20000000008 */
[----:B--2---:R-:W-:-:S05]  /*13270*/  IMAD.X R15, R15, 0x1, R0, P1 ;  /* 0x000000010f0f7824 */ /* 0x004fca00008e0600 */
[----:B------:R0:W2:Y:S04]  /*13280*/  @!P0 LDG.E.U16 R8, [R14.64] ;  /* 0x000000060e088981 */ /* 0x0000a8000c1e1500 */
[----:B0-----:R-:W2:Y:S04]  /*13290*/  LDL R15, [R1+0x734] ;  /* 0x00073400010f7983 */ /* 0x001ea80000100800 */
[----:B------:R-:W-:Y:S04]  /*132a0*/  STS.U16 [R24+0x9100], R9 ;  /* 0x0091000918007388 */ /* 0x000fe80000000400 */
[----:B------:R0:W-:Y:S04]  /*132b0*/  STS.U16 [R24+0x9500], R10 ;  /* 0x0095000a18007388 */ /* 0x0001e80000000400 */
[----:B------:R1:W-:Y:S04]  /*132c0*/  STS.U16 [R24+0x9900], R11 ;  /* 0x0099000b18007388 */ /* 0x0003e80000000400 */
[----:B0-----:R-:W4:Y:S01]  /*132d0*/  LDL R10, [R1+0x61c] ;  /* 0x00061c00010a7983 */ /* 0x001f220000100800 */
[----:B--2---:R-:W-:-:S05]  /*132e0*/  IADD3 R14, P1, R15, R2, RZ ;  /* 0x000000020f0e7210 */ /* 0x004fca0007f3e0ff */
[----:B---3--:R-:W-:Y:S02]  /*132f0*/  IMAD.X R15, R28, 0x1, R0, P1 ;  /* 0x000000011c0f7824 */ /* 0x008fe400008e0600 */
[----:B------:R-:W2:Y:S04]  /*13300*/  LDL.LU R28, [R1+0x1c] ;  /* 0x00001c00011c7983 */ /* 0x000ea80000300800 */
[----:B-1----:R-:W3:Y:S04]  /*13310*/  LDL.LU R24, [R1+0x15dc] ;  /* 0x0015dc0001187983 */ /* 0x002ee80000300800 */
[----:B------:R-:W2:Y:S01]  /*13320*/  LDL R11, [R1+0x4cc] ;  /* 0x0004cc00010b7983 */ /* 0x000ea20000100800 */
[----:B------:R-:W-:-:S02]  /*13330*/  PRMT R9, RZ, 0x7610, R9 ;  /* 0x00007610ff097816 */ /* 0x000fc40000000009 */
[----:B----4-:R-:W-:-:S04]  /*13340*/  IADD3 R10, P1, R10, R2, RZ ;  /* 0x000000020a0a7210 */ /* 0x010fc80007f3e0ff */
[----:B------:R0:W4:Y:S02]  /*13350*/  @!P0 LDG.E.U16 R9, [R14.64] ;  /* 0x000000060e098981 */ /* 0x000124000c1e1500 */
[----:B0-----:R-:W-:Y:S01]  /*13360*/  PRMT R14, RZ, 0x7610, R14 ;  /* 0x00007610ff0e7816 */ /* 0x001fe2000000000e */
[----:B--2---:R-:W-:-:S05]  /*13370*/  IMAD.X R11, R11, 0x1, R0, P1 ;  /* 0x000000010b0b7824 */ /* 0x004fca00008e0600 */
[----:B------:R0:W2:Y:S02]  /*13380*/  @!P0 LDG.E.U16 R14, [R10.64] ;  /* 0x000000060a0e8981 */ /* 0x0000a4000c1e1500 */
[----:B0-----:R-:W-:-:S05]  /*13390*/  LOP3.LUT R11, R3, 0x20, RZ, 0x3c, !PT ;  /* 0x00000020030b7812 */ /* 0x001fca00078e3cff */
[----:B------:R0:W-:Y:S04]  /*133a0*/  STS.U16 [R11+0x9d00], R12 ;  /* 0x009d000c0b007388 */ /* 0x0001e80000000400 */
[----:B0-----:R-:W2:Y:S01]  /*133b0*/  LDL R11, [R1+0x3e0] ;  /* 0x0003e000010b7983 */ /* 0x001ea20000100800 */
[----:B------:R-:W-:Y:S02]  /*133c0*/  IADD3 R10, P1, R27, R2, RZ ;  /* 0x000000021b0a7210 */ /* 0x000fe40007f3e0ff */
[----:B------:R-:W-:-:S03]  /*133d0*/  PRMT R15, RZ, 0x7610, R15 ;  /* 0x00007610ff0f7816 */ /* 0x000fc6000000000f */
[----:B--2---:R-:W-:-:S05]  /*133e0*/  IMAD.X R11, R11, 0x1, R0, P1 ;  /* 0x000000010b0b7824 */ /* 0x004fca00008e0600 */
[----:B------:R0:W2:Y:S04]  /*133f0*/  @!P0 LDG.E.U16 R15, [R10.64] ;  /* 0x000000060a0f8981 */ /* 0x0000a8000c1e1500 */
[----:B0-----:R-:W2:Y:S04]  /*13400*/  LDL.LU R10, [R1+0x20] ;  /* 0x00002000010a7983 */ /* 0x001ea80000300800 */
[----:B------:R-:W3:Y:S01]  /*13410*/  LDL R11, [R1+0x724] ;  /* 0x00072400010b7983 */ /* 0x000ee20000100800 */
[----:B------:R-:W-:-:S05]  /*13420*/  LOP3.LUT R27, R3, 0x40, RZ, 0x3c, !PT ;  /* 0x00000040031b7812 */ /* 0x000fca00078e3cff */
[----:B--2---:R3:W-:Y:S02]  /*13430*/  STS.U16 [R27+0x8200], R10 ;  /* 0x0082000a1b007388 */ /* 0x0047e40000000400 */
[----:B---3--:R-:W-:Y:S02]  /*13440*/  IADD3 R10, P1, R11, R2, RZ ;  /* 0x000000020b0a7210 */ /* 0x008fe40007f3e0ff */
[----:B------:R-:W2:Y:S01]  /*13450*/  LDL R11, [R1+0x608] ;  /* 0x00060800010b7983 */ /* 0x000ea20000100800 */
[----:B------:R-:W-:Y:S02]  /*13460*/  PRMT R24, RZ, 0x7610, R24 ;  /* 0x00007610ff187816 */ /* 0x000fe40000000018 */
[----:B--2---:R-:W-:-:S05]  /*13470*/  IMAD.X R11, R11, 0x1, R0, P1 ;  /* 0x000000010b0b7824 */ /* 0x004fca00008e0600 */
[----:B------:R-:W2:Y:S04]  /*13480*/  @!P0 LDG.E.U16 R24, [R10.64] ;  /* 0x000000060a188981 */ /* 0x000ea8000c1e1500 */
[----:B--2---:R0:W-:Y:S04]  /*13490*/  STL [R1+0x20], R24 ;  /* 0x0000201801007387 */ /* 0x0041e80000100800 */
[----:B0-----:R-:W2:Y:S04]  /*134a0*/  LDL.LU R24, [R1+0x15d8] ;  /* 0x0015d80001187983 */ /* 0x001ea80000300800 */
[----:B------:R-:W3:Y:S04]  /*134b0*/  LDL.LU R10, [R1+0x34] ;  /* 0x00003400010a7983 */ /* 0x000ee80000300800 */
[----:B------:R-:W2:Y:S04]  /*134c0*/  LDL R11, [R1+0x5fc] ;  /* 0x0005fc00010b7983 */ /* 0x000ea80000100800 */
[----:B---3--:R2:W-:Y:S02]  /*134d0*/  STS.U16 [R27+0x8600], R10 ;  /* 0x0086000a1b007388 */ /* 0x0085e40000000400 */
[----:B--2---:R-:W-:-:S02]  /*134e0*/  IADD3 R10, P1, R11, R2, RZ ;  /* 0x000000020b0a7210 */ /* 0x004fc40007f3e0ff */
        /* <DEDUP_REMOVED lines=23> */
[----:B------:R0:W2:Y:S04]  /*13660*/  @!P0 LDG.E.U16 R29, [R10.64] ;  /* 0x000000060a1d8981 */ /* 0x0000a8000c1e1500 */
[----:B0-----:R-:W3:Y:S04]  /*13670*/  LDL R11, [R1+0x5dc] ;  /* 0x0005dc00010b7983 */ /* 0x001ee80000100800 */
[----:B------:R0:W-:Y:S04]  /*13680*/  STS.U16 [R27+0x9200], R28 ;  /* 0x0092001c1b007388 */ /* 0x0001e80000000400 */
[----:B0-----:R-:W4:Y:S04]  /*13690*/  LDL R27, [R1+0x46c] ;  /* 0x00046c00011b7983 */ /* 0x001f280000100800 */
[----:B------:R-:W4:Y:S04]  /*136a0*/  LDL.LU R28, [R1+0x6f0] ;  /* 0x0006f000011c7983 */ /* 0x000f280000300800 */
[----:B--2---:R0:W-:Y:S04]  /*136b0*/  STL [R1+0x3c], R29 ;  /* 0x00003c1d01007387 */ /* 0x0041e80000100800 */
[----:B0-----:R-:W2:Y:S01]  /*136c0*/  LDL.LU R29, [R1+0x798] ;  /* 0x00079800011d7983 */ /* 0x001ea20000300800 */
[----:B---3--:R-:W-:-:S03]  /*136d0*/  IADD3 R10, P1, R11, R2, RZ ;  /* 0x000000020b0a7210 */ /* 0x008fc60007f3e0ff */
[----:B------:R-:W3:Y:S01]  /*136e0*/  LDL R11, [R1+0x48c] ;  /* 0x00048c00010b7983 */ /* 0x000ee20000100800 */
[----:B------:R-:W-:Y:S01]  /*136f0*/  PRMT R24, RZ, 0x7610, R24 ;  /* 0x00007610ff187816 */ /* 0x000fe20000000018 */
[----:B---3--:R-:W-:-:S05]  /*13700*/  IMAD.X R11, R11, 0x1, R0, P1 ;  /* 0x000000010b0b7824 */ /* 0x008fca00008e0600 */
[----:B------:R-:W3:Y:S04]  /*13710*/  @!P0 LDG.E.U16 R24, [R10.64] ;  /* 0x000000060a188981 */ /* 0x000ee8000c1e1500 */
[----:B---3--:R0:W-:Y:S04]  /*13720*/  STL [R1+0x38], R24 ;  /* 0x0000381801007387 */ /* 0x0081e80000100800 */
[----:B0-----:R-:W3:Y:S04]  /*13730*/  LDL.LU R24, [R1+0x15cc] ;  /* 0x0015cc0001187983 */ /* 0x001ee80000300800 */
[----:B------:R-:W2:Y:S01]  /*13740*/  LDL R11, [R1+0x480] ;  /* 0x00048000010b7983 */ /* 0x000ea20000100800 */
[----:B------:R-:W-:-:S05]  /*13750*/  LOP3.LUT R10, R3, 0x40, RZ, 0x3c, !PT ;  /* 0x00000040030a7812 */ /* 0x000fca00078e3cff */
[----:B---3--:R2:W-:Y:S02]  /*13760*/  STS.U16 [R10+0x9600], R24 ;  /* 0x009600180a007388 */ /* 0x0085e40000000400 */
[----:B--2---:R-:W-:Y:S02]  /*13770*/  IADD3 R10, P1, R11, R2, RZ ;  /* 0x000000020b0a7210 */ /* 0x004fe40007f3e0ff */
[----:B------:R-:W2:Y:S01]  /*13780*/  LDL R11, [R1+0x3c0] ;  /* 0x0003c000010b7983 */ /* 0x000ea20000100800 */
[----:B------:R-:W-:Y:S02]  /*13790*/  PRMT R22, RZ, 0x7610, R22 ;  /* 0x00007610ff167816 */ /* 0x000fe40000000016 */
[----:B--2---:R-:W-:-:S05]  /*137a0*/  IMAD.X R11, R11, 0x1, R0, P1 ;  /* 0x000000010b0b7824 */ /* 0x004fca00008e0600 */
[----:B------:R-:W2:Y:S04]  /*137b0*/  @!P0 LDG.E.U16 R22, [R10.64] ;  /* 0x000000060a168981 */ /* 0x000ea8000c1e1500 */
[----:B--2---:R0:W-:Y:S04]  /*137c0*/  STL [R1+0x30], R22 ;  /* 0x0000301601007387 */ /* 0x0041e80000100800 */
        /* <DEDUP_REMOVED lines=11> */
[----:B------:R-:W3:Y:S01]  /*13880*/  LDL R11, [R1+0x5bc] ;  /* 0x0005bc00010b7983 */ /* 0x000ee20000100800 */
[----:B------:R-:W-:-:S02]  /*13890*/  LOP3.LUT R10, R3, 0x40, RZ, 0x3c, !PT ;  /* 0x00000040030a7812 */ /* 0x000fc400078e3cff */
[----:B------:R-:W-:-:S03]  /*138a0*/  PRMT R24, RZ, 0x7610, R24 ;  /* 0x00007610ff187816 */ /* 0x000fc60000000018 */
[----:B--2---:R3:W-:Y:S02]  /*138b0*/  STS.U16 [R10+0x9e00], R21 ;  /* 0x009e00150a007388 */ /* 0x0047e40000000400 */
[----:B---3--:R-:W-:-:S05]  /*138c0*/  IADD3 R10, P1, R11, R2, RZ ;  /* 0x000000020b0a7210 */ /* 0x008fca0007f3e0ff */
[----:B----4-:R-:W-:-:S05]  /*138d0*/  IMAD.X R11, R27, 0x1, R0, P1 ;  /* 0x000000011b0b7824 */ /* 0x010fca00008e0600 */
[----:B------:R0:W2:Y:S04]  /*138e0*/  @!P0 LDG.E.U16 R24, [R10.64] ;  /* 0x000000060a188981 */ /* 0x0000a8000c1e1500 */
[----:B0-----:R-:W3:Y:S04]  /*138f0*/  LDL.LU R10, [R1+0x58] ;  /* 0x00005800010a7983 */ /* 0x001ee80000300800 */
[----:B------:R-:W4:Y:S01]  /*13900*/  LDL R11, [R1+0x460] ;  /* 0x00046000010b7983 */ /* 0x000f220000100800 */
[----:B------:R-:W-:-:S03]  /*13910*/  LOP3.LUT R27, R3, 0x60, RZ, 0x3c, !PT ;  /* 0x00000060031b7812 */ /* 0x000fc600078e3cff */
[----:B--2---:R-:W-:Y:S04]  /*13920*/  STL [R1+0x1580], R24 ;  /* 0x0015801801007387 */ /* 0x004fe80000100800 */
[----:B------:R-:W-:Y:S04]  /*13930*/  STL [R1+0x1584], R24 ;  /* 0x0015841801007387 */ /* 0x000fe80000100800 */
[----:B---3--:R4:W-:Y:S02]  /*13940*/  STS.U16 [R27+0x8300], R10 ;  /* 0x0083000a1b007388 */ /* 0x0089e40000000400 */
[----:B----4-:R-:W-:-:S02]  /*13950*/  IADD3 R10, P1, R11, R2, RZ ;  /* 0x000000020b0a7210 */ /* 0x010fc40007f3e0ff */
[----:B------:R-:W2:Y:S01]  /*13960*/  LDL R11, [R1+0x3b0] ;  /* 0x0003b000010b7983 */ /* 0x000ea20000100800 */
[----:B------:R-:W-:Y:S02]  /*13970*/  PRMT R26, RZ, 0x7610, R26 ;  /* 0x00007610ff1a7816 */ /* 0x000fe4000000001a */
[----:B--2---:R-:W-:-:S05]  /*13980*/  IMAD.X R11, R11, 0x1, R0, P1 ;  /* 0x000000010b0b7824 */ /* 0x004fca00008e0600 */
[----:B------:R-:W2:Y:S04]  /*13990*/  @!P0 LDG.E.U16 R26, [R10.64] ;  /* 0x000000060a1a8981 */ /* 0x000ea8000c1e1500 */
[----:B--2---:R0:W-:Y:S04]  /*139a0*/  STL [R1+0x28], R26 ;  /* 0x0000281a01007387 */ /* 0x0041e80000100800 */
[----:B0-----:R-:W2:Y:S04]  /*139b0*/  LDL.LU R26, [R1+0x15c0] ;  /* 0x0015c000011a7983 */ /* 0x001ea80000300800 */
[----:B------:R-:W3:Y:S04]  /*139c0*/  LDL.LU R10, [R1+0x5c] ;  /* 0x00005c00010a7983 */ /* 0x000ee80000300800 */
[----:B------:R-:W4:Y:S04]  /*139d0*/  LDL R11, [R1+0x7a4] ;  /* 0x0007a400010b7983 */ /* 0x000f280000100800 */
[----:B---3--:R4:W-:Y:S02]  /*139e0*/  STS.U16 [R27+0x8700], R10 ;  /* 0x0087000a1b007388 */ /* 0x0089e40000000400 */
[----:B----4-:R-:W-:-:S02]  /*139f0*/  IADD3 R10, P1, R11, R2, RZ ;  /* 0x000000020b0a7210 */ /* 0x010fc40007f3e0ff */
[----:B------:R-:W3:Y:S01]  /*13a00*/  LDL R11, [R1+0x5a8] ;  /* 0x0005a800010b7983 */ /* 0x000ee20000100800 */
[----:B--2---:R-:W-:Y:S02]  /*13a10*/  PRMT R26, RZ, 0x7610, R26 ;  /* 0x00007610ff1a7816 */ /* 0x004fe4000000001a */
[----:B---3--:R-:W-:-:S05]  /*13a20*/  IMAD.X R11, R11, 0x1, R0, P1 ;  /* 0x000000010b0b7824 */ /* 0x008fca00008e0600 */
[----:B------:R-:W2:Y:S04]  /*13a30*/  @!P0 LDG.E.U16 R26, [R10.64] ;  /* 0x000000060a1a8981 */ /* 0x000ea8000c1e1500 */
[----:B--2---:R0:W-:Y:S04]  /*13a40*/  STL [R1+0x34], R26 ;  /* 0x0000341a01007387 */ /* 0x0041e80000100800 */
[----:B0-----:R-:W2:Y:S04]  /*13a50*/  LDL.LU R26, [R1+0x15bc] ;  /* 0x0015bc00011a7983 */ /* 0x001ea80000300800 */
[----:B------:R-:W3:Y:S01]  /*13a60*/  LDL.LU R11, [R1+0x4c] ;  /* 0x00004c00010b7983 */ /* 0x000ee20000300800 */
[----:B------:R-:W-:-:S02]  /*13a70*/  IADD3 R10, P1, R29, R2, RZ ;  /* 0x000000021d0a7210 */ /* 0x000fc40007f3e0ff */
[----:B--2---:R-:W-:Y:S01]  /*13a80*/  PRMT R26, RZ, 0x7610, R26 ;  /* 0x00007610ff1a7816 */ /* 0x004fe2000000001a */
[----:B---3--:R0:W-:Y:S02]  /*13a90*/  STS.U16 [R27+0x8b00], R11 ;  /* 0x008b000b1b007388 */ /* 0x0081e40000000400 */
[----:B0-----:R-:W-:-:S05]  /*13aa0*/  IMAD.X R11, R28, 0x1, R0, P1 ;  /* 0x000000011c0b7824 */ /* 0x001fca00008e0600 */
[----:B------:R-:W2:Y:S04]  /*13ab0*/  @!P0 LDG.E.U16 R26, [R10.64] ;  /* 0x000000060a1a8981 */ /* 0x000ea8000c1e1500 */
[----:B------:R0:W-:Y:S04]  /*13ac0*/  STL [R1+0xac4], R29 ;  /* 0x000ac41d01007387 */ /* 0x0001e80000100800 */
[----:B0-----:R-:W3:Y:S04]  /*13ad0*/  LDL.LU R29, [R1+0x6e4] ;  /* 0x0006e400011d7983 */ /* 0x001ee80000300800 */
[----:B------:R0:W-:Y:S04]  /*13ae0*/  STL [R1+0xac8], R28 ;  /* 0x000ac81c01007387 */ /* 0x0001e80000100800 */
[----:B0-----:R-:W4:Y:S04]  /*13af0*/  LDL.LU R28, [R1+0x594] ;  /* 0x00059400011c7983 */ /* 0x001f280000300800 */
[----:B--2---:R0:W-:Y:S04]  /*13b00*/  STL [R1+0x4c], R26 ;  /* 0x00004c1a01007387 */ /* 0x0041e80000100800 */
[----:B0-----:R-:W2:Y:S04]  /*13b10*/  LDL.LU R26, [R1+0x15b8] ;  /* 0x0015b800011a7983 */ /* 0x001ea80000300800 */
[----:B------:R-:W4:Y:S01]  /*13b20*/  LDL.LU R11, [R1+0x54] ;  /* 0x00005400010b7983 */ /* 0x000f220000300800 */
[----:B---3--:R-:W-:-:S02]  /*13b30*/  IADD3 R10, P1, R29, R2, RZ ;  /* 0x000000021d0a7210 */ /* 0x008fc40007f3e0ff */
[----:B--2---:R-:W-:Y:S01]  /*13b40*/  PRMT R26, RZ, 0x7610, R26 ;  /* 0x00007610ff1a7816 */ /* 0x004fe2000000001a */
[----:B----4-:R0:W-:Y:S02]  /*13b50*/  STS.U16 [R27+0x8f00], R11 ;  /* 0x008f000b1b007388 */ /* 0x0101e40000000400 */
[----:B0-----:R-:W-:-:S05]  /*13b60*/  IMAD.X R11, R28, 0x1, R0, P1 ;  /* 0x000000011c0b7824 */ /* 0x001fca00008e0600 */
[----:B------:R-:W2:Y:S04]  /*13b70*/  @!P0 LDG.E.U16 R26, [R10.64] ;  /* 0x000000060a1a8981 */ /* 0x000ea8000c1e1500 */
[----:B------:R-:W-:Y:S04]  /*13b80*/  STL [R1+0xacc], R29 ;  /* 0x000acc1d01007387 */ /* 0x000fe80000100800 */
[----:B------:R-:W-:Y:S04]  /*13b90*/  STL [R1+0xad0], R28 ;  /* 0x000ad01c01007387 */ /* 0x000fe80000100800 */
        /* <DEDUP_REMOVED lines=34> */
[----:B---3--:R0:W-:Y:S04]  /*13dc0*/  STS.U16 [R27+0x9f00], R10 ;  /* 0x009f000a1b007388 */ /* 0x0081e80000000400 */
[----:B0-----:R-:W3:Y:S01]  /*13dd0*/  LDL.LU R27, [R1+0x15a4] ;  /* 0x0015a400011b7983 */ /* 0x001ee20000300800 */
[----:B----4-:R-:W-:-:S03]  /*13de0*/  IADD3 R10, P1, R11, R2, RZ ;  /* 0x000000020b0a7210 */ /* 0x010fc60007f3e0ff */
[----:B------:R-:W4:Y:S01]  /*13df0*/  LDL R11, [R1+0x434] ;  /* 0x00043400010b7983 */ /* 0x000f220000100800 */
[----:B---3--:R-:W-:Y:S01]  /*13e00*/  PRMT R27, RZ, 0x7610, R27 ;  /* 0x00007610ff1b7816 */ /* 0x008fe2000000001b */
[----:B----4-:R-:W-:-:S05]  /*13e10*/  IMAD.X R11, R11, 0x1, R0, P1 ;  /* 0x000000010b0b7824 */ /* 0x010fca00008e0600 */
[----:B------:R-:W3:Y:S04]  /*13e20*/  @!P0 LDG.E.U16 R27, [R10.64] ;  /* 0x000000060a1b8981 */ /* 0x000ee8000c1e1500 */
[----:B---3--:R0:W-:Y:S04]  /*13e30*/  STL [R1+0x2c], R27 ;  /* 0x00002c1b01007387 */ /* 0x0081e80000100800 */
[----:B0-----:R-:W3:Y:S04]  /*13e40*/  LDL.LU R27, [R1+0x15a0] ;  /* 0x0015a000011b7983 */ /* 0x001ee80000300800 */
[----:B------:R-:W4:Y:S04]  /*13e50*/  LDL.LU R10, [R1+0x18] ;  /* 0x00001800010a7983 */ /* 0x000f280000300800 */
[----:B------:R-:W2:Y:S04]  /*13e60*/  LDL R11, [R1+0x778] ;  /* 0x00077800010b7983 */ /* 0x000ea80000100800 */
[----:B----4-:R2:W-:Y:S02]  /*13e70*/  STS.U16 [R3], R10 ;  /* 0x0000000a03007388 */ /* 0x0105e40000000400 */
[----:B--2---:R-:W-:-:S02]  /*13e80*/  IADD3 R10, P1, R11, R2, RZ ;  /* 0x000000020b0a7210 */ /* 0x004fc40007f3e0ff */
[----:B------:R-:W2:Y:S01]  /*13e90*/  LDL R11, [R1+0x6b0] ;  /* 0x0006b000010b7983 */ /* 0x000ea20000100800 */
[----:B------:R-:W-:Y:S02]  /*13ea0*/  PRMT R29, RZ, 0x7610, R29 ;  /* 0x00007610ff1d7816 */ /* 0x000fe4000000001d */
[----:B--2---:R-:W-:-:S05]  /*13eb0*/  IMAD.X R11, R11, 0x1, R0, P1 ;  /* 0x000000010b0b7824 */ /* 0x004fca00008e0600 */
[----:B------:R0:W2:Y:S04]  /*13ec0*/  @!P0 LDG.E.U16 R29, [R10.64] ;  /* 0x000000060a1d8981 */ /* 0x0000a8000c1e1500 */
[----:B0-----:R-:W4:Y:S04]  /*13ed0*/  LDL.LU R10, [R1+0x14] ;  /* 0x00001400010a7983 */ /* 0x001f280000300800 */
[----:B------:R-:W3:Y:S04]  /*13ee0*/  LDL R11, [R1+0x6a4] ;  /* 0x0006a400010b7983 */ /* 0x000ee80000100800 */
[----:B--2---:R0:W-:Y:S04]  /*13ef0*/  STL [R1+0x24], R29 ;  /* 0x0000241d01007387 */ /* 0x0041e80000100800 */
[----:B----4-:R1:W-:Y:S01]  /*13f00*/  STS.U16 [R3+0x400], R10 ;  /* 0x0004000a03007388 */ /* 0x0103e20000000400 */
[----:B---3--:R-:W-:-:S03]  /*13f10*/  PRMT R27, RZ, 0x7610, R27 ;  /* 0x00007610ff1b7816 */ /* 0x008fc6000000001b */
[----:B0-----:R-:W2:Y:S01]  /*13f20*/  LDL R29, [R1+0x684] ;  /* 0x00068400011d7983 */ /* 0x001ea20000100800 */
[----:B-1----:R-:W-:-:S03]  /*13f30*/  IADD3 R10, P1, R11, R2, RZ ;  /* 0x000000020b0a7210 */ /* 0x002fc60007f3e0ff */
[----:B------:R-:W3:Y:S02]  /*13f40*/  LDL R11, [R1+0x554] ;  /* 0x00055400010b7983 */ /* 0x000ee40000100800 */
[----:B---3--:R-:W-:-:S05]  /*13f50*/  IMAD.X R11, R11, 0x1, R0, P1 ;  /* 0x000000010b0b7824 */ /* 0x008fca00008e0600 */
[----:B------:R-:W3:Y:S04]  /*13f60*/  @!P0 LDG.E.U16 R27, [R10.64] ;  /* 0x000000060a1b8981 */ /* 0x000ee8000c1e1500 */
[----:B---3--:R0:W-:Y:S04]  /*13f70*/  STL [R1+0x18], R27 ;  /* 0x0000181b01007387 */ /* 0x0081e80000100800 */
[----:B0-----:R-:W3:Y:S04]  /*13f80*/  LDL.LU R27, [R1+0x159c] ;  /* 0x00159c00011b7983 */ /* 0x001ee80000300800 */
[----:B------:R-:W4:Y:S04]  /*13f90*/  LDL.LU R10, [R1+0x10] ;  /* 0x00001000010a7983 */ /* 0x000f280000300800 */
[----:B------:R-:W2:Y:S04]  /*13fa0*/  LDL R11, [R1+0x548] ;  /* 0x00054800010b7983 */ /* 0x000ea80000100800 */
[----:B----4-:R2:W-:Y:S02]  /*13fb0*/  STS.U16 [R3+0x800], R10 ;  /* 0x0008000a03007388 */ /* 0x0105e40000000400 */
[----:B--2---:R-:W-:-:S02]  /*13fc0*/  IADD3 R10, P1, R11, R2, RZ ;  /* 0x000000020b0a7210 */ /* 0x004fc40007f3e0ff */
[----:B------:R-:W2:Y:S01]  /*13fd0*/  LDL R11, [R1+0x424] ;  /* 0x00042400010b7983 */ /* 0x000ea20000100800 */
[----:B---3--:R-:W-:Y:S02]  /*13fe0*/  PRMT R27, RZ, 0x7610, R27 ;  /* 0x00007610ff1b7816 */ /* 0x008fe4000000001b */
        /* <DEDUP_REMOVED lines=15> */
[----:B------:R-:W-:-:S03]  /*140e0*/  IADD3 R10, P1, R29, R2, RZ ;  /* 0x000000021d0a7210 */ /* 0x000fc60007f3e0ff */
[----:B------:R-:W4:Y:S04]  /*140f0*/  LDL R29, [R1+0x514] ;  /* 0x00051400011d7983 */ /* 0x000f280000100800 */
[----:B---3--:R0:W-:Y:S04]  /*14100*/  STS.U16 [R3+0x1000], R11 ;  /* 0x0010000b03007388 */ /* 0x0081e80000000400 */
[----:B0-----:R-:W3:Y:S01]  /*14110*/  LDL R11, [R1+0x534] ;  /* 0x00053400010b7983 */ /* 0x001ee20000100800 */
[----:B--2---:R-:W-:Y:S01]  /*14120*/  PRMT R27, RZ, 0x7610, R27 ;  /* 0x00007610ff1b7816 */ /* 0x004fe2000000001b */
[----:B---3--:R-:W-:-:S05]  /*14130*/  IMAD.X R11, R11, 0x1, R0, P1 ;  /* 0x000000010b0b7824 */ /* 0x008fca00008e0600 */
        /* <DEDUP_REMOVED lines=13> */
[----:B------:R-:W3:Y:S04]  /*14210*/  LDL.LU R10, [R1] ;  /* 0x00000000010a7983 */ /* 0x000ee80000300800 */
        /* <DEDUP_REMOVED lines=9> */
[----:B------:R-:W3:Y:S01]  /*142b0*/  LDL R11, [R1+0x664] ;  /* 0x00066400010b7983 */ /* 0x000ee20000100800 */
[----:B------:R-:W-:-:S02]  /*142c0*/  PRMT R28, RZ, 0x7610, R28 ;  /* 0x00007610ff1c7816 */ /* 0x000fc4000000001c */
[----:B---3--:R-:W-:-:S05]  /*142d0*/  IADD3 R10, P1, R11, R2, RZ ;  /* 0x000000020b0a7210 */ /* 0x008fca0007f3e0ff */
[----:B----4-:R-:W-:-:S05]  /*142e0*/  IMAD.X R11, R29, 0x1, R0, P1 ;  /* 0x000000011d0b7824 */ /* 0x010fca00008e0600 */
[----:B------:R0:W3:Y:S04]  /*142f0*/  @!P0 LDG.E.U16 R28, [R10.64] ;  /* 0x000000060a1c8981 */ /* 0x0000e8000c1e1500 */
[----:B--2---:R-:W-:Y:S04]  /*14300*/  STL [R1+0x157c], R27 ;  /* 0x00157c1b01007387 */ /* 0x004fe80000100800 */
[----:B------:R1:W-:Y:S04]  /*14310*/  STS.U16 [R3+0x1c00], R27 ;  /* 0x001c001b03007388 */ /* 0x0003e80000000400 */
[----:B0-----:R-:W2:Y:S04]  /*14320*/  LDL R11, [R1+0x508] ;  /* 0x00050800010b7983 */ /* 0x001ea80000100800 */
[----:B------:R-:W4:Y:S04]  /*14330*/  LDL R29, [R1+0x650] ;  /* 0x00065000011d7983 */ /* 0x000f280000100800 */
[----:B-1----:R-:W2:Y:S04]  /*14340*/  LDL R27, [R1+0x4f4] ;  /* 0x0004f400011b7983 */ /* 0x002ea80000100800 */
[----:B---3--:R-:W-:Y:S04]  /*14350*/  STL [R1+0x1550], R28 ;  /* 0x0015501c01007387 */ /* 0x008fe80000100800 */
[----:B------:R-:W-:Y:S04]  /*14360*/  STL [R1+0x1554], R28 ;  /* 0x0015541c01007387 */ /* 0x000fe80000100800 */
[----:B------:R-:W-:Y:S04]  /*14370*/  STL [R1+0x1558], R28 ;  /* 0x0015581c01007387 */ /* 0x000fe80000100800 */
[----:B------:R-:W-:Y:S04]  /*14380*/  STL [R1+0x155c], R28 ;  /* 0x00155c1c01007387 */ /* 0x000fe80000100800 */
[----:B------:R-:W-:Y:S04]  /*14390*/  STL [R1+0x1560], R28 ;  /* 0x0015601c01007387 */ /* 0x000fe80000100800 */
[----:B------:R-:W-:Y:S04]  /*143a0*/  STL [R1+0x1564], R28 ;  /* 0x0015641c01007387 */ /* 0x000fe80000100800 */
[----:B------:R-:W-:Y:S01]  /*143b0*/  STL [R1+0x1568], R28 ;  /* 0x0015681c01007387 */ /* 0x000fe20000100800 */
[----:B--2---:R-:W-:-:S03]  /*143c0*/  IADD3 R10, P1, R11, R2, RZ ;  /* 0x000000020b0a7210 */ /* 0x004fc60007f3e0ff */
[----:B------:R-:W-:Y:S04]  /*143d0*/  STL [R1+0x156c], R28 ;  /* 0x00156c1c01007387 */ /* 0x000fe80000100800 */
[----:B------:R-:W-:Y:S04]  /*143e0*/  STL [R1+0x1570], R28 ;  /* 0x0015701c01007387 */ /* 0x000fe80000100800 */
[----:B------:R-:W-:Y:S04]  /*143f0*/  STL [R1+0x1574], R28 ;  /* 0x0015741c01007387 */ /* 0x000fe80000100800 */
[----:B------:R-:W-:Y:S04]  /*14400*/  STL [R1+0x1578], R28 ;  /* 0x0015781c01007387 */ /* 0x000fe80000100800 */
[----:B------:R-:W2:Y:S04]  /*14410*/  LDL R11, [R1+0x404] ;  /* 0x00040400010b7983 */ /* 0x000ea80000100800 */
[----:B------:R0:W-:Y:S02]  /*14420*/  STS.U16 [R3+0x2000], R26 ;  /* 0x0020001a03007388 */ /* 0x0001e40000000400 */
[----:B0-----:R-:W-:Y:S01]  /*14430*/  PRMT R26, RZ, 0x7610, R26 ;  /* 0x00007610ff1a7816 */ /* 0x001fe2000000001a */
[----:B--2---:R-:W-:-:S05]  /*14440*/  IMAD.X R11, R11, 0x1, R0, P1 ;  /* 0x000000010b0b7824 */ /* 0x004fca00008e0600 */
[----:B------:R0:W2:Y:S04]  /*14450*/  @!P0 LDG.E.U16 R26, [R10.64] ;  /* 0x000000060a1a8981 */ /* 0x0000a8000c1e1500 */
[----:B0-----:R-:W3:Y:S04]  /*14460*/  LDL R11, [R1+0x748] ;  /* 0x00074800010b7983 */ /* 0x001ee80000100800 */
[----:B------:R0:W-:Y:S02]  /*14470*/  STS.U16 [R3+0x2400], R25 ;  /* 0x0024001903007388 */ /* 0x0001e40000000400 */
[----:B0-----:R-:W-:-:S02]  /*14480*/  PRMT R25, RZ, 0x7610, R25 ;  /* 0x00007610ff197816 */ /* 0x001fc40000000019 */
[----:B--2---:R-:W-:Y:S01]  /*14490*/  STL [R1+0x154c], R26 ;  /* 0x00154c1a01007387 */ /* 0x004fe20000100800 */
[----:B---3--:R-:W-:-:S05]  /*144a0*/  IADD3 R10, P1, R11, R2, RZ ;  /* 0x000000020b0a7210 */ /* 0x008fca0007f3e0ff */
[----:B----4-:R-:W-:Y:S01]  /*144b0*/  IMAD.X R11, R29, 0x1, R0, P1 ;  /* 0x000000011d0b7824 */ /* 0x010fe200008e0600 */
[----:B------:R-:W-:Y:S01]  /*144c0*/  PRMT R23, RZ, 0x7610, R23 ;  /* 0x00007610ff177816 */ /* 0x000fe20000000017 */
[----:B------:R-:W2:Y:S04]  /*144d0*/  LDL R29, [R1+0x630] ;  /* 0x00063000011d7983 */ /* 0x000ea80000100800 */
[----:B------:R0:W3:Y:S04]  /*144e0*/  @!P0 LDG.E.U16 R25, [R10.64] ;  /* 0x000000060a198981 */ /* 0x0000e8000c1e1500 */
[----:B0-----:R-:W4:Y:S04]  /*144f0*/  LDL R11, [R1+0x644] ;  /* 0x00064400010b7983 */ /* 0x001f280000100800 */
[----:B---3--:R-:W-:Y:S01]  /*14500*/  STL [R1+0x1548], R25 ;  /* 0x0015481901007387 */ /* 0x008fe20000100800 */
[----:B----4-:R-:W-:-:S05]  /*14510*/  IADD3 R10, P1, R11, R2, RZ ;  /* 0x000000020b0a7210 */ /* 0x010fca0007f3e0ff */
[----:B------:R-:W-:Y:S02]  /*14520*/  IMAD.X R11, R27, 0x1, R0, P1 ;  /* 0x000000011b0b7824 */ /* 0x000fe400008e0600 */
[----:B------:R-:W3:Y:S04]  /*14530*/  LDL R27, [R1+0x4d4] ;  /* 0x0004d400011b7983 */ /* 0x000ee80000100800 */
[----:B------:R0:W4:Y:S04]  /*14540*/  @!P0 LDG.E.U16 R23, [R10.64] ;  /* 0x000000060a178981 */ /* 0x000128000c1e1500 */
[----:B0-----:R-:W2:Y:S04]  /*14550*/  LDL R11, [R1+0x4e8] ;  /* 0x0004e800010b7983 */ /* 0x001ea80000100800 */
[----:B------:R0:W-:Y:S04]  /*14560*/  STS.U16 [R3+0x2c00], R17 ;  /* 0x002c001103007388 */ /* 0x0001e80000000400 */
[----:B------:R1:W-:Y:S04]  /*14570*/  STS.U16 [R3+0x3000], R16 ;  /* 0x0030001003007388 */ /* 0x0003e80000000400 */
[----:B----4-:R-:W-:Y:S04]  /*14580*/  STL [R1+0x1544], R23 ;  /* 0x0015441701007387 */ /* 0x010fe80000100800 */
[----:B0-----:R-:W4:Y:S04]  /*14590*/  LDL R17, [R1+0x738] ;  /* 0x0007380001117983 */ /* 0x001f280000100800 */
[----:B-1----:R-:W3:Y:S01]  /*145a0*/  LDL R16, [R1+0x624] ;  /* 0x0006240001107983 */ /* 0x002ee20000100800 */
[----:B--2---:R-:W-:-:S03]  /*145b0*/  IADD3 R10, P1, R11, R2, RZ ;  /* 0x000000020b0a7210 */ /* 0x004fc60007f3e0ff */
[----:B------:R-:W2:Y:S01]  /*145c0*/  LDL R11, [R1+0x3f4] ;  /* 0x0003f400010b7983 */ /* 0x000ea20000100800 */
[----:B------:R-:W-:Y:S02]  /*145d0*/  PRMT R22, RZ, 0x7610, R22 ;  /* 0x00007610ff167816 */ /* 0x000fe40000000016 */
[----:B------:R-:W-:Y:S01]  /*145e0*/  PRMT R21, RZ, 0x7610, R21 ;  /* 0x00007610ff157816 */ /* 0x000fe20000000015 */
[----:B------:R0:W-:Y:S02]  /*145f0*/  STS.U16 [R3+0x3400], R5 ;  /* 0x0034000503007388 */ /* 0x0001e40000000400 */
[----:B0-----:R-:W-:Y:S01]  /*14600*/  PRMT R5, RZ, 0x7610, R5 ;  /* 0x00007610ff057816 */ /* 0x001fe20000000005 */
[----:B--2---:R-:W-:-:S05]  /*14610*/  IMAD.X R11, R11, 0x1, R0, P1 ;  /* 0x000000010b0b7824 */ /* 0x004fca00008e0600 */
[----:B------:R4:W2:Y:S02]  /*14620*/  @!P0 LDG.E.U16 R22, [R10.64] ;  /* 0x000000060a168981 */ /* 0x0008a4000c1e1500 */
[-C--:B----4-:R-:W-:Y:S02]  /*14630*/  IADD3 R10, P1, R17, R2.reuse, RZ ;  /* 0x00000002110a7210 */ /* 0x090fe40007f3e0ff */
[----:B------:R-:W4:Y:S03]  /*14640*/  LDL R17, [R1+0x610] ;  /* 0x0006100001117983 */ /* 0x000f260000100800 */
[----:B------:R-:W-:Y:S02]  /*14650*/  IMAD.X R11, R29, 0x1, R0, P1 ;  /* 0x000000011d0b7824 */ /* 0x000fe400008e0600 */
[----:B------:R-:W2:Y:S04]  /*14660*/  LDL R29, [R1+0x728] ;  /* 0x00072800011d7983 */ /* 0x000ea80000100800 */
[----:B------:R3:W2:Y:S02]  /*14670*/  @!P0 LDG.E.U16 R21, [R10.64] ;  /* 0x000000060a158981 */ /* 0x0006a4000c1e1500 */
[----:B---3--:R-:W-:-:S02]  /*14680*/  IADD3 R10, P1, R16, R2, RZ ;  /* 0x00000002100a7210 */ /* 0x008fc40007f3e0ff */
[----:B------:R-:W3:Y:S03]  /*14690*/  LDL R16, [R1+0x604] ;  /* 0x0006040001107983 */ /* 0x000ee60000100800 */
[----:B------:R-:W-:Y:S02]  /*146a0*/  IMAD.X R11, R27, 0x1, R0, P1 ;  /* 0x000000011b0b7824 */ /* 0x000fe400008e0600 */
[----:B------:R-:W2:Y:S04]  /*146b0*/  LDL R27, [R1+0x4b4] ;  /* 0x0004b400011b7983 */ /* 0x000ea80000100800 */
[----:B------:R0:W2:Y:S04]  /*146c0*/  @!P0 LDG.E.U16 R5, [R10.64] ;  /* 0x000000060a058981 */ /* 0x0000a8000c1e1500 */
[----:B0-----:R-:W3:Y:S04]  /*146d0*/  LDL R11, [R1+0x4c8] ;  /* 0x0004c800010b7983 */ /* 0x001ee80000100800 */
[----:B--2---:R-:W-:Y:S01]  /*146e0*/  STL [R1+0x1540], R5 ;  /* 0x0015400501007387 */ /* 0x004fe20000100800 */
[----:B---3--:R-:W-:-:S03]  /*146f0*/  IADD3 R10, P1, R11, R2, RZ ;  /* 0x000000020b0a7210 */ /* 0x008fc60007f3e0ff */
[----:B------:R-:W2:Y:S04]  /*14700*/  LDL R11, [R1+0x3e4] ;  /* 0x0003e400010b7983 */ /* 0x000ea80000100800 */
[----:B------:R0:W-:Y:S02]  /*14710*/  STS.U16 [R3+0x3800], R4 ;  /* 0x0038000403007388 */ /* 0x0001e40000000400 */
[----:B0-----:R-:W-:Y:S02]  /*14720*/  PRMT R4, RZ, 0x7610, R4 ;  /* 0x00007610ff047816 */ /* 0x001fe40000000004 */
[----:B------:R-:W-:Y:S01]  /*14730*/  PRMT R12, RZ, 0x7610, R12 ;  /* 0x00007610ff0c7816 */ /* 0x000fe2000000000c */
[----:B--2---:R-:W-:-:S05]  /*14740*/  IMAD.X R11, R11, 0x1, R0, P1 ;  /* 0x000000010b0b7824 */ /* 0x004fca00008e0600 */
[----:B------:R0:W2:Y:S02]  /*14750*/  @!P0 LDG.E.U16 R4, [R10.64] ;  /* 0x000000060a048981 */ /* 0x0000a4000c1e1500 */
[----:B0-----:R-:W-:-:S05]  /*14760*/  IADD3 R10, P1, R29, R2, RZ ;  /* 0x000000021d0a7210 */ /* 0x001fca0007f3e0ff */
[----:B----4-:R-:W-:Y:S01]  /*14770*/  IMAD.X R11, R17, 0x1, R0, P1 ;  /* 0x00000001110b7824 */ /* 0x010fe200008e0600 */
[----:B------:R-:W-:-:S04]  /*14780*/  IADD3 R16, P1, R16, R2, RZ ;  /* 0x0000000210107210 */ /* 0x000fc80007f3e0ff */
[----:B------:R0:W3:Y:S01]  /*14790*/  @!P0 LDG.E.U16 R12, [R10.64] ;  /* 0x000000060a0c8981 */ /* 0x0000e2000c1e1500 */
[----:B------:R-:W-:Y:S01]  /*147a0*/  IMAD.X R17, R27, 0x1, R0, P1 ;  /* 0x000000011b117824 */ /* 0x000fe200008e0600 */
[----:B0-----:R-:W-:-:S06]  /*147b0*/  PRMT R11, RZ, 0x7610, R11 ;  /* 0x00007610ff0b7816 */ /* 0x001fcc000000000b */
[----:B------:R-:W4:Y:S04]  /*147c0*/  @!P0 LDG.E.U16 R11, [R16.64] ;  /* 0x00000006100b8981 */ /* 0x000f28000c1e1500 */
[----:B------:R0:W-:Y:S04]  /*147d0*/  STS.U16 [R3+0x4000], R6 ;  /* 0x0040000603007388 */ /* 0x0001e80000000400 */
[----:B------:R1:W-:Y:S04]  /*147e0*/  STS.U16 [R3+0x4400], R7 ;  /* 0x0044000703007388 */ /* 0x0003e80000000400 */
[----:B--2---:R-:W-:Y:S04]  /*147f0*/  STL [R1+0x1538], R4 ;  /* 0x0015380401007387 */ /* 0x004fe80000100800 */
[----:B------:R-:W-:Y:S04]  /*14800*/  STL [R1+0x153c], R4 ;  /* 0x00153c0401007387 */ /* 0x000fe80000100800 */
[----:B------:R-:W2:Y:S04]  /*14810*/  LDL R29, [R1+0x5f0] ;  /* 0x0005f000011d7983 */ /* 0x000ea80000100800 */
[----:B---3--:R-:W-:Y:S04]  /*14820*/  STL [R1+0x1534], R12 ;  /* 0x0015340c01007387 */ /* 0x008fe80000100800 */
[----:B0-----:R-:W3:Y:S04]  /*14830*/  LDL R6, [R1+0x4a8] ;  /* 0x0004a80001067983 */ /* 0x001ee80000100800 */
[----:B------:R-:W2:Y:S04]  /*14840*/  LDL R27, [R1+0x494] ;  /* 0x00049400011b7983 */ /* 0x000ea80000100800 */
[----:B----4-:R-:W-:Y:S04]  /*14850*/  STL [R1+0x152c], R11 ;  /* 0x00152c0b01007387 */ /* 0x010fe80000100800 */
[----:B------:R0:W-:Y:S04]  /*14860*/  STL [R1+0x1530], R11 ;  /* 0x0015300b01007387 */ /* 0x0001e80000100800 */
[----:B-1----:R-:W4:Y:S01]  /*14870*/  LDL R7, [R1+0x3d4] ;  /* 0x0003d40001077983 */ /* 0x002f220000100800 */
[----:B------:R-:W-:-:S03]  /*14880*/  PRMT R19, RZ, 0x7610, R19 ;  /* 0x00007610ff137816 */ /* 0x000fc60000000013 */
[----:B0-----:R-:W2:Y:S01]  /*14890*/  LDL R11, [R1+0x5e4] ;  /* 0x0005e400010b7983 */ /* 0x001ea20000100800 */
[----:B---3--:R-:W-:-:S05]  /*148a0*/  IADD3 R6, P1, R6, R2, RZ ;  /* 0x0000000206067210 */ /* 0x008fca0007f3e0ff */
[----:B----4-:R-:W-:-:S05]  /*148b0*/  IMAD.X R7, R7, 0x1, R0, P1 ;  /* 0x0000000107077824 */ /* 0x010fca00008e0600 */
[----:B------:R0:W3:Y:S04]  /*148c0*/  @!P0 LDG.E.U16 R19, [R6.64] ;  /* 0x0000000606138981 */ /* 0x0000e8000c1e1500 */
[----:B0-----:R-:W4:Y:S01]  /*148d0*/  LDL R7, [R1+0x718] ;  /* 0x0007180001077983 */ /* 0x001f220000100800 */
[----:B------:R-:W-:Y:S02]  /*148e0*/  PRMT R20, RZ, 0x7610, R20 ;  /* 0x00007610ff147816 */ /* 0x000fe40000000014 */
[----:B----4-:R-:W-:-:S05]  /*148f0*/  IADD3 R6, P1, R7, R2, RZ ;  /* 0x0000000207067210 */ /* 0x010fca0007f3e0ff */
[----:B--2---:R-:W-:-:S05]  /*14900*/  IMAD.X R7, R29, 0x1, R0, P1 ;  /* 0x000000011d077824 */ /* 0x004fca00008e0600 */
[----:B------:R0:W2:Y:S01]  /*14910*/  @!P0 LDG.E.U16 R20, [R6.64] ;  /* 0x0000000606148981 */ /* 0x0000a2000c1e1500 */
[----:B------:R-:W-:Y:S02]  /*14920*/  PRMT R10, RZ, 0x7610, R10 ;  /* 0x00007610ff0a7816 */ /* 0x000fe4000000000a */
[-C--:B0-----:R-:W-:Y:S01]  /*14930*/  IADD3 R6, P1, R11, R2.reuse, RZ ;  /* 0x000000020b067210 */ /* 0x081fe20007f3e0ff */
[----:B---3--:R-:W-:Y:S04]  /*14940*/  STL [R1+0x1528], R19 ;  /* 0x0015281301007387 */ /* 0x008fe80000100800 */
[----:B------:R-:W-:Y:S01]  /*14950*/  IMAD.X R7, R27, 0x1, R0, P1 ;  /* 0x000000011b077824 */ /* 0x000fe200008e0600 */
[----:B------:R-:W3:Y:S04]  /*14960*/  LDL R29, [R1+0x5d0] ;  /* 0x0005d000011d7983 */ /* 0x000ee80000100800 */
[----:B------:R0:W4:Y:S04]  /*14970*/  @!P0 LDG.E.U16 R10, [R6.64] ;  /* 0x00000006060a8981 */ /* 0x000128000c1e1500 */
[----:B--2---:R-:W-:Y:S04]  /*14980*/  STL [R1+0x1524], R20 ;  /* 0x0015241401007387 */ /* 0x004fe80000100800 */
[----:B0-----:R-:W2:Y:S04]  /*14990*/  LDL R7, [R1+0x488] ;  /* 0x0004880001077983 */ /* 0x001ea80000100800 */
[----:B------:R-:W3:Y:S04]  /*149a0*/  LDL R27, [R1+0x5c4] ;  /* 0x0005c400011b7983 */ /* 0x000ee80000100800 */
[----:B------:R-:W3:Y:S04]  /*149b0*/  LDL R11, [R1+0x474] ;  /* 0x00047400010b7983 */ /* 0x000ee80000100800 */
[----:B------:R0:W-:Y:S04]  /*149c0*/  STS.U16 [R3+0x5000], R14 ;  /* 0x0050000e03007388 */ /* 0x0001e80000000400 */
[----:B----4-:R-:W-:Y:S04]  /*149d0*/  STL [R1+0x1520], R10 ;  /* 0x0015200a01007387 */ /* 0x010fe80000100800 */
[----:B0-----:R-:W4:Y:S01]  /*149e0*/  LDL.LU R14, [R1+0x20] ;  /* 0x00002000010e7983 */ /* 0x001f220000300800 */
[----:B--2---:R-:W-:-:S03]  /*149f0*/  IADD3 R6, P1, R7, R2, RZ ;  /* 0x0000000207067210 */ /* 0x004fc60007f3e0ff */
[----:B------:R-:W2:Y:S04]  /*14a00*/  LDL R7, [R1+0x3c4] ;  /* 0x0003c40001077983 */ /* 0x000ea80000100800 */
[----:B------:R0:W-:Y:S02]  /*14a10*/  STS.U16 [R3+0x4c00], R9 ;  /* 0x004c000903007388 */ /* 0x0001e40000000400 */
[----:B0-----:R-:W-:Y:S01]  /*14a20*/  PRMT R9, RZ, 0x7610, R9 ;  /* 0x00007610ff097816 */ /* 0x001fe20000000009 */
[----:B--2---:R-:W-:-:S05]  /*14a30*/  IMAD.X R7, R7, 0x1, R0, P1 ;  /* 0x0000000107077824 */ /* 0x004fca00008e0600 */
[----:B------:R0:W2:Y:S04]  /*14a40*/  @!P0 LDG.E.U16 R9, [R6.64] ;  /* 0x0000000606098981 */ /* 0x0000a8000c1e1500 */
[----:B0-----:R-:W2:Y:S04]  /*14a50*/  LDL R7, [R1+0x708] ;  /* 0x0007080001077983 */ /* 0x001ea80000100800 */
[----:B------:R0:W-:Y:S02]  /*14a60*/  STS.U16 [R3+0x4800], R8 ;  /* 0x0048000803007388 */ /* 0x0001e40000000400 */
[----:B0-----:R-:W-:-:S02]  /*14a70*/  PRMT R8, RZ, 0x7610, R8 ;  /* 0x00007610ff087816 */ /* 0x001fc40000000008 */
[----:B--2---:R-:W-:-:S05]  /*14a80*/  IADD3 R6, P1, R7, R2, RZ ;  /* 0x0000000207067210 */ /* 0x004fca0007f3e0ff */
[----:B---3--:R-:W-:-:S05]  /*14a90*/  IMAD.X R7, R29, 0x1, R0, P1 ;  /* 0x000000011d077824 */ /* 0x008fca00008e0600 */
[----:B------:R0:W2:Y:S04]  /*14aa0*/  @!P0 LDG.E.U16 R8, [R6.64] ;  /* 0x0000000606088981 */ /* 0x0000a8000c1e1500 */
[----:B----4-:R1:W-:Y:S04]  /*14ab0*/  STS.U16 [R3+0x5800], R14 ;  /* 0x0058000e03007388 */ /* 0x0103e80000000400 */
[----:B------:R3:W-:Y:S01]  /*14ac0*/  STS.U16 [R3+0x5400], R15 ;  /* 0x0054000f03007388 */ /* 0x0007e20000000400 */
[----:B0-----:R-:W-:Y:S02]  /*14ad0*/  PRMT R7, RZ, 0x7610, R7 ;  /* 0x00007610ff077816 */ /* 0x001fe40000000007 */
[-C--:B-1----:R-:W-:Y:S01]  /*14ae0*/  IADD3 R14, P1, R27, R2.reuse, RZ ;  /* 0x000000021b0e7210 */ /* 0x082fe20007f3e0ff */
[----:B------:R-:W-:Y:S04]  /*14af0*/  STL [R1+0x151c], R9 ;  /* 0x00151c0901007387 */ /* 0x000fe80000100800 */
[----:B---3--:R-:W-:Y:S01]  /*14b00*/  IMAD.X R15, R11, 0x1, R0, P1 ;  /* 0x000000010b0f7824 */ /* 0x008fe200008e0600 */
[----:B------:R-:W3:Y:S04]  /*14b10*/  LDL R29, [R1+0x5b0] ;  /* 0x0005b000011d7983 */ /* 0x000ee80000100800 */
[----:B------:R0:W4:Y:S04]  /*14b20*/  @!P0 LDG.E.U16 R7, [R14.64] ;  /* 0x000000060e078981 */ /* 0x000128000c1e1500 */
[----:B--2---:R-:W-:Y:S04]  /*14b30*/  STL [R1+0x1518], R8 ;  /* 0x0015180801007387 */ /* 0x004fe80000100800 */
[----:B------:R-:W2:Y:S04]  /*14b40*/  LDL R27, [R1+0x5a4] ;  /* 0x0005a400011b7983 */ /* 0x000ea80000100800 */
[----:B------:R-:W2:Y:S04]  /*14b50*/  LDL R11, [R1+0x454] ;  /* 0x00045400010b7983 */ /* 0x000ea80000100800 */
[----:B0-----:R-:W2:Y:S04]  /*14b60*/  LDL.LU R14, [R1+0x44] ;  /* 0x00004400010e7983 */ /* 0x001ea80000300800 */
[----:B------:R-:W3:Y:S04]  /*14b70*/  LDL R15, [R1+0x468] ;  /* 0x00046800010f7983 */ /* 0x000ee80000100800 */
[----:B----4-:R-:W-:Y:S04]  /*14b80*/  STL [R1+0x1514], R7 ;  /* 0x0015140701007387 */ /* 0x010fe80000100800 */
[----:B--2---:R3:W-:Y:S02]  /*14b90*/  STS.U16 [R3+0x5c00], R14 ;  /* 0x005c000e03007388 */ /* 0x0047e40000000400 */
[----:B---3--:R-:W-:-:S02]  /*14ba0*/  IADD3 R14, P1, R15, R2, RZ ;  /* 0x000000020f0e7210 */ /* 0x008fc40007f3e0ff */
[----:B------:R-:W2:Y:S01]  /*14bb0*/  LDL R15, [R1+0x3b4] ;  /* 0x0003b400010f7983 */ /* 0x000ea20000100800 */
[----:B------:R-:W-:Y:S02]  /*14bc0*/  PRMT R6, RZ, 0x7610, R6 ;  /* 0x00007610ff067816 */ /* 0x000fe40000000006 */
[----:B--2---:R-:W-:-:S05]  /*14bd0*/  IMAD.X R15, R15, 0x1, R0, P1 ;  /* 0x000000010f0f7824 */ /* 0x004fca00008e0600 */
[----:B------:R0:W2:Y:S04]  /*14be0*/  @!P0 LDG.E.U16 R6, [R14.64] ;  /* 0x000000060e068981 */ /* 0x0000a8000c1e1500 */
[----:B0-----:R-:W3:Y:S04]  /*14bf0*/  LDL.LU R14, [R1+0x40] ;  /* 0x00004000010e7983 */ /* 0x001ee80000300800 */
[----:B------:R-:W4:Y:S04]  /*14c00*/  LDL R15, [R1+0x6f8] ;  /* 0x0006f800010f7983 */ /* 0x000f280000100800 */
[----:B------:R0:W-:Y:S02]  /*14c10*/  STS.U16 [R3+0x2800], R18 ;  /* 0x0028001203007388 */ /* 0x0001e40000000400 */
[----:B0-----:R-:W-:-:S02]  /*14c20*/  PRMT R18, RZ, 0x7610, R18 ;  /* 0x00007610ff127816 */ /* 0x001fc40000000012 */
[----:B--2---:R-:W-:Y:S04]  /*14c30*/  STL [R1+0x1510], R6 ;  /* 0x0015100601007387 */ /* 0x004fe80000100800 */
[----:B---3--:R4:W-:Y:S02]  /*14c40*/  STS.U16 [R3+0x6000], R14 ;  /* 0x0060000e03007388 */ /* 0x0089e40000000400 */
[----:B----4-:R-:W-:-:S05]  /*14c50*/  IADD3 R14, P1, R15, R2, RZ ;  /* 0x000000020f0e7210 */ /* 0x010fca0007f3e0ff */
[----:B------:R-:W-:Y:S02]  /*14c60*/  IMAD.X R15, R29, 0x1, R0, P1 ;  /* 0x000000011d0f7824 */ /* 0x000fe400008e0600 */
[----:B------:R-:W2:Y:S04]  /*14c70*/  LDL R29, [R1+0x448] ;  /* 0x00044800011d7983 */ /* 0x000ea80000100800 */
[----:B------:R0:W3:Y:S04]  /*14c80*/  @!P0 LDG.E.U16 R18, [R14.64] ;  /* 0x000000060e128981 */ /* 0x0000e8000c1e1500 */
[----:B0-----:R-:W4:Y:S01]  /*14c90*/  LDL.LU R15, [R1+0x3c] ;  /* 0x00003c00010f7983 */ /* 0x001f220000300800 */
[----:B------:R-:W-:-:S02]  /*14ca0*/  IADD3 R14, P1, R27, R2, RZ ;  /* 0x000000021b0e7210 */ /* 0x000fc40007f3e0ff */
[----:B------:R-:W-:Y:S01]  /*14cb0*/  PRMT R17, RZ, 0x7610, R17 ;  /* 0x00007610ff117816 */ /* 0x000fe20000000011 */
[----:B---3--:R-:W-:Y:S04]  /*14cc0*/  STL [R1+0x150c], R18 ;  /* 0x00150c1201007387 */ /* 0x008fe80000100800 */
[----:B----4-:R0:W-:Y:S02]  /*14cd0*/  STS.U16 [R3+0x6400], R15 ;  /* 0x0064000f03007388 */ /* 0x0101e40000000400 */
[----:B0-----:R-:W-:Y:S02]  /*14ce0*/  IMAD.X R15, R11, 0x1, R0, P1 ;  /* 0x000000010b0f7824 */ /* 0x001fe400008e0600 */
[----:B------:R-:W3:Y:S04]  /*14cf0*/  LDL R11, [R1+0x6d8] ;  /* 0x0006d800010b7983 */ /* 0x000ee80000100800 */
[----:B------:R-:W4:Y:S04]  /*14d00*/  LDL.LU R27, [R1+0x34] ;  /* 0x00003400011b7983 */ /* 0x000f280000300800 */
[----:B------:R0:W2:Y:S04]  /*14d10*/  @!P0 LDG.E.U16 R17, [R14.64] ;  /* 0x000000060e118981 */ /* 0x0000a8000c1e1500 */
[----:B0-----:R-:W3:Y:S04]  /*14d20*/  LDL.LU R14, [R1+0x38] ;  /* 0x00003800010e7983 */ /* 0x001ee80000300800 */
[----:B------:R-:W4:Y:S04]  /*14d30*/  LDL R15, [R1+0x6ec] ;  /* 0x0006ec00010f7983 */ /* 0x000f280000100800 */
[----:B--2---:R-:W-:Y:S04]  /*14d40*/  STL [R1+0x1508], R17 ;  /* 0x0015081101007387 */ /* 0x004fe80000100800 */
        /* <DEDUP_REMOVED lines=10> */
[----:B---3--:R4:W-:Y:S01]  /*14df0*/  STS.U16 [R3+0x6c00], R14 ;  /* 0x006c000e03007388 */ /* 0x0089e20000000400 */
[----:B--2---:R-:W-:-:S02]  /*14e00*/  PRMT R24, RZ, 0x7610, R24 ;  /* 0x00007610ff187816 */ /* 0x004fc40000000018 */
[----:B----4-:R-:W-:-:S05]  /*14e10*/  IADD3 R14, P1, R15, R2, RZ ;  /* 0x000000020f0e7210 */ /* 0x010fca0007f3e0ff */
[----:B------:R-:W-:Y:S02]  /*14e20*/  IMAD.X R15, R29, 0x1, R0, P1 ;  /* 0x000000011d0f7824 */ /* 0x000fe400008e0600 */
[----:B------:R-:W2:Y:S04]  /*14e30*/  LDL R29, [R1+0x438] ;  /* 0x00043800011d7983 */ /* 0x000ea80000100800 */
[----:B------:R-:W3:Y:S04]  /*14e40*/  @!P0 LDG.E.U16 R24, [R14.64] ;  /* 0x000000060e188981 */ /* 0x000ee8000c1e1500 */
[----:B---3--:R0:W-:Y:S04]  /*14e50*/  STL [R1+0x84], R24 ;  /* 0x0000841801007387 */ /* 0x0081e80000100800 */
[----:B0-----:R-:W3:Y:S04]  /*14e60*/  LDL.LU R24, [R1+0x1580] ;  /* 0x0015800001187983 */ /* 0x001ee80000300800 */
[----:B------:R-:W4:Y:S04]  /*14e70*/  LDL.LU R14, [R1+0x1c] ;  /* 0x00001c00010e7983 */ /* 0x000f280000300800 */
[----:B------:R-:W2:Y:S01]  /*14e80*/  LDL R15, [R1+0x78c] ;  /* 0x00078c00010f7983 */ /* 0x000ea20000100800 */
[----:B------:R-:W-:-:S03]  /*14e90*/  PRMT R16, RZ, 0x7610, R16 ;  /* 0x00007610ff107816 */ /* 0x000fc60000000010 */
[----:B----4-:R2:W-:Y:S02]  /*14ea0*/  STS.U16 [R3+0x7000], R14 ;  /* 0x0070000e03007388 */ /* 0x0105e40000000400 */
[----:B--2---:R-:W-:-:S05]  /*14eb0*/  IADD3 R14, P1, R15, R2, RZ ;  /* 0x000000020f0e7210 */ /* 0x004fca0007f3e0ff */
[----:B------:R-:W-:Y:S02]  /*14ec0*/  IMAD.X R15, R11, 0x1, R0, P1 ;  /* 0x000000010b0f7824 */ /* 0x000fe400008e0600 */
[----:B------:R-:W2:Y:S04]  /*14ed0*/  LDL.LU R11, [R1+0x54] ;  /* 0x00005400010b7983 */ /* 0x000ea80000300800 */
[----:B------:R0:W4:Y:S04]  /*14ee0*/  @!P0 LDG.E.U16 R16, [R14.64] ;  /* 0x000000060e108981 */ /* 0x000128000c1e1500 */
[----:B0-----:R-:W2:Y:S04]  /*14ef0*/  LDL R15, [R1+0x6cc] ;  /* 0x0006cc00010f7983 */ /* 0x001ea80000100800 */
[----:B----4-:R-:W-:Y:S04]  /*14f00*/  STL [R1+0x1500], R16 ;  /* 0x0015001001007387 */ /* 0x010fe80000100800 */
[----:B------:R-:W-:Y:S01]  /*14f10*/  STL [R1+0x1504], R16 ;  /* 0x0015041001007387 */ /* 0x000fe20000100800 */
[----:B--2---:R-:W-:-:S03]  /*14f20*/  IADD3 R14, P1, R15, R2, RZ ;  /* 0x000000020f0e7210 */ /* 0x004fc60007f3e0ff */
[----:B------:R-:W2:Y:S04]  /*14f30*/  LDL R15, [R1+0x57c] ;  /* 0x00057c00010f7983 */ /* 0x000ea80000100800 */
[----:B------:R0:W-:Y:S02]  /*14f40*/  STS.U16 [R3+0x3c00], R13 ;  /* 0x003c000d03007388 */ /* 0x0001e40000000400 */
[----:B0-----:R-:W-:Y:S01]  /*14f50*/  PRMT R13, RZ, 0x7610, R13 ;  /* 0x00007610ff0d7816 */ /* 0x001fe2000000000d */
[----:B--2---:R-:W-:-:S05]  /*14f60*/  IMAD.X R15, R15, 0x1, R0, P1 ;  /* 0x000000010f0f7824 */ /* 0x004fca00008e0600 */
[----:B------:R0:W2:Y:S04]  /*14f70*/  @!P0 LDG.E.U16 R13, [R14.64] ;  /* 0x000000060e0d8981 */ /* 0x0000a8000c1e1500 */
[----:B0-----:R-:W4:Y:S04]  /*14f80*/  LDL.LU R14, [R1+0x28] ;  /* 0x00002800010e7983 */ /* 0x001f280000300800 */
[----:B------:R-:W2:Y:S04]  /*14f90*/  LDL R15, [R1+0x570] ;  /* 0x00057000010f7983 */ /* 0x000ea80000100800 */
[----:B---3--:R0:W-:Y:S02]  /*14fa0*/  STS.U16 [R3+0x7400], R24 ;  /* 0x0074001803007388 */ /* 0x0081e40000000400 */
[----:B0-----:R-:W-:-:S02]  /*14fb0*/  PRMT R24, RZ, 0x7610, R24 ;  /* 0x00007610ff187816 */ /* 0x001fc40000000018 */
[----:B----4-:R2:W-:Y:S02]  /*14fc0*/  STS.U16 [R3+0x7800], R14 ;  /* 0x0078000e03007388 */ /* 0x0105e40000000400 */
[----:B--2---:R-:W-:-:S05]  /*14fd0*/  IADD3 R14, P1, R15, R2, RZ ;  /* 0x000000020f0e7210 */ /* 0x004fca0007f3e0ff */
[----:B------:R-:W-:-:S05]  /*14fe0*/  IMAD.X R15, R29, 0x1, R0, P1 ;  /* 0x000000011d0f7824 */ /* 0x000fca00008e0600 */
[----:B------:R0:W2:Y:S04]  /*14ff0*/  @!P0 LDG.E.U16 R24, [R14.64] ;  /* 0x000000060e188981 */ /* 0x0000a8000c1e1500 */
[----:B0-----:R-:W3:Y:S04]  /*15000*/  LDL R15, [R1+0x77c] ;  /* 0x00077c00010f7983 */ /* 0x001ee80000100800 */
[----:B------:R-:W0:Y:S04]  /*15010*/  S2R R29, SR_TID.X ;  /* 0x00000000001d7919 */ /* 0x000e280000002100 */
[----:B------:R0:W-:Y:S04]  /*15020*/  STS.U16 [R3+0x7c00], R27 ;  /* 0x007c001b03007388 */ /* 0x0001e80000000400 */
[----:B------:R-:W-:Y:S01]  /*15030*/  STL [R1+0xac0], R3 ;  /* 0x000ac00301007387 */ /* 0x000fe20000100800 */
[----:B0-----:R-:W-:-:S02]  /*15040*/  LOP3.LUT R27, R29, 0x3f, RZ, 0xc0, !PT ;  /* 0x0000003f1d1b7812 */ /* 0x001fc400078ec0ff */
[----:B------:R-:W-:-:S03]  /*15050*/  LOP3.LUT P2, RZ, R29, 0x40, RZ, 0xc0, !PT ;  /* 0x000000401dff7812 */ /* 0x000fc6000784c0ff */
[----:B------:R-:W-:Y:S01]  /*15060*/  IMAD.SHL.U32 R27, R27, 0x2, RZ ;  /* 0x000000021b1b7824 */ /* 0x000fe200078e00ff */
[----:B------:R-:W-:-:S04]  /*15070*/  SEL R29, RZ, 0x90, !P2 ;  /* 0x00000090ff1d7807 */ /* 0x000fc80005000000 */
[----:B------:R-:W-:Y:S02]  /*15080*/  LOP3.LUT R29, R29, R27, RZ, 0x3c, !PT ;  /* 0x0000001b1d1d7212 */ /* 0x000fe400078e3cff */
[----:B---3--:R-:W-:Y:S02]  /*15090*/  IADD3 R14, P1, R15, R2, RZ ;  /* 0x000000020f0e7210 */ /* 0x008fe40007f3e0ff */
[----:B------:R-:W3:Y:S04]  /*150a0*/  LDL R15, [R1+0x6b8] ;  /* 0x0006b800010f7983 */ /* 0x000ee80000100800 */
[----:B------:R-:W4:Y:S01]  /*150b0*/  LDL.LU R27, [R1+0x157c] ;  /* 0x00157c00011b7983 */ /* 0x000f220000300800 */
[----:B---3--:R-:W-:Y:S01]  /*150c0*/  IMAD.X R15, R15, 0x1, R0, P1 ;  /* 0x000000010f0f7824 */ /* 0x008fe200008e0600 */
[----:B----4-:R-:W-:-:S06]  /*150d0*/  PRMT R27, RZ, 0x7610, R27 ;  /* 0x00007610ff1b7816 */ /* 0x010fcc000000001b */
[----:B------:R0:W3:Y:S04]  /*150e0*/  @!P0 LDG.E.U16 R27, [R14.64] ;  /* 0x000000060e1b8981 */ /* 0x0000e8000c1e1500 */
[----:B0-----:R-:W4:Y:S04]  /*150f0*/  LDL.LU R14, [R1+0x4c] ;  /* 0x00004c00010e7983 */ /* 0x001f280000300800 */
[----:B------:R-:W2:Y:S01]  /*15100*/  LDL R15, [R1+0x6ac] ;  /* 0x0006ac00010f7983 */ /* 0x000ea20000100800 */
[----:B------:R-:W-:-:S05]  /*15110*/  LOP3.LUT R29, R29, 0x20, RZ, 0x3c, !PT ;  /* 0x000000201d1d7812 */ /* 0x000fca00078e3cff */
[----:B----4-:R2:W-:Y:S02]  /*15120*/  STS.U16 [R29+0x100], R14 ;  /* 0x0001000e1d007388 */ /* 0x0105e40000000400 */
[----:B--2---:R-:W-:Y:S02]  /*15130*/  IADD3 R14, P1, R15, R2, RZ ;  /* 0x000000020f0e7210 */ /* 0x004fe40007f3e0ff */
[----:B------:R-:W2:Y:S01]  /*15140*/  LDL R15, [R1+0x55c] ;  /* 0x00055c00010f7983 */ /* 0x000ea20000100800 */
[----:B------:R-:W-:Y:S02]  /*15150*/  PRMT R28, RZ, 0x7610, R28 ;  /* 0x00007610ff1c7816 */ /* 0x000fe4000000001c */
[----:B--2---:R-:W-:-:S05]  /*15160*/  IMAD.X R15, R15, 0x1, R0, P1 ;  /* 0x000000010f0f7824 */ /* 0x004fca00008e0600 */
[----:B------:R-:W2:Y:S04]  /*15170*/  @!P0 LDG.E.U16 R28, [R14.64] ;  /* 0x000000060e1c8981 */ /* 0x000ea8000c1e1500 */
[----:B--2---:R0:W-:Y:S04]  /*15180*/  STL [R1+0x30], R28 ;  /* 0x0000301c01007387 */ /* 0x0041e80000100800 */
[----:B0-----:R-:W2:Y:S04]  /*15190*/  LDL.LU R28, [R1+0x1578] ;  /* 0x00157800011c7983 */ /* 0x001ea80000300800 */
[----:B------:R-:W4:Y:S04]  /*151a0*/  LDL R15, [R1+0x550] ;  /* 0x00055000010f7983 */ /* 0x000f280000100800 */
[----:B------:R0:W-:Y:S04]  /*151b0*/  STS.U16 [R29+0x500], R11 ;  /* 0x0005000b1d007388 */ /* 0x0001e80000000400 */
[----:B0-----:R-:W3:Y:S01]  /*151c0*/  LDL.LU R11, [R1+0x18] ;  /* 0x00001800010b7983 */ /* 0x001ee20000300800 */
[----:B----4-:R-:W-:-:S03]  /*151d0*/  IADD3 R14, P1, R15, R2, RZ ;  /* 0x000000020f0e7210 */ /* 0x010fc60007f3e0ff */
[----:B------:R-:W4:Y:S01]  /*151e0*/  LDL R15, [R1+0x428] ;  /* 0x00042800010f7983 */ /* 0x000f220000100800 */
[----:B--2---:R-:W-:Y:S01]  /*151f0*/  PRMT R28, RZ, 0x7610, R28 ;  /* 0x00007610ff1c7816 */ /* 0x004fe2000000001c */
[----:B----4-:R-:W-:-:S05]  /*15200*/  IMAD.X R15, R15, 0x1, R0, P1 ;  /* 0x000000010f0f7824 */ /* 0x010fca00008e0600 */
[----:B------:R-:W2:Y:S04]  /*15210*/  @!P0 LDG.E.U16 R28, [R14.64] ;  /* 0x000000060e1c8981 */ /* 0x000ea8000c1e1500 */
[----:B--2---:R0:W-:Y:S04]  /*15220*/  STL [R1+0x38], R28 ;  /* 0x0000381c01007387 */ /* 0x0041e80000100800 */
[----:B0-----:R-:W2:Y:S04]  /*15230*/  LDL.LU R28, [R1+0x1574] ;  /* 0x00157400011c7983 */ /* 0x001ea80000300800 */
[----:B------:R-:W4:Y:S04]  /*15240*/  LDL.LU R14, [R1+0x58] ;  /* 0x00005800010e7983 */ /* 0x000f280000300800 */
[----:B------:R-:W2:Y:S04]  /*15250*/  LDL R15, [R1+0x76c] ;  /* 0x00076c00010f7983 */ /* 0x000ea80000100800 */
[----:B----4-:R2:W-:Y:S02]  /*15260*/  STS.U16 [R29+0x900], R14 ;  /* 0x0009000e1d007388 */ /* 0x0105e40000000400 */
[----:B--2---:R-:W-:-:S02]  /*15270*/  IADD3 R14, P1, R15, R2, RZ ;  /* 0x000000020f0e7210 */ /* 0x004fc40007f3e0ff */
[----:B------:R-:W2:Y:S01]  /*15280*/  LDL R15, [R1+0x698] ;  /* 0x00069800010f7983 */ /* 0x000ea20000100800 */
[----:B------:R-:W-:Y:S02]  /*15290*/  PRMT R28, RZ, 0x7610, R28 ;  /* 0x00007610ff1c7816 */ /* 0x000fe4000000001c */
[----:B--2---:R-:W-:-:S05]  /*152a0*/  IMAD.X R15, R15, 0x1, R0, P1 ;  /* 0x000000010f0f7824 */ /* 0x004fca00008e0600 */
        /* <DEDUP_REMOVED lines=43> */
[----:B------:R-:W4:Y:S02]  /*15560*/  LDL R15, [R1+0x510] ;  /* 0x00051000010f7983 */ /* 0x000f240000100800 */
[----:B----4-:R-:W-:-:S02]  /*15570*/  IADD3 R14, P1, R15, R2, RZ ;  /* 0x000000020f0e7210 */ /* 0x010fc40007f3e0ff */
[----:B------:R-:W4:Y:S01]  /*15580*/  LDL R15, [R1+0x408] ;  /* 0x00040800010f7983 */ /* 0x000f220000100800 */
[----:B--2---:R-:W-:Y:S02]  /*15590*/  PRMT R28, RZ, 0x7610, R28 ;  /* 0x00007610ff1c7816 */ /* 0x004fe4000000001c */
[----:B----4-:R-:W-:-:S05]  /*155a0*/  IMAD.X R15, R15, 0x1, R0, P1 ;  /* 0x000000010f0f7824 */ /* 0x010fca00008e0600 */
[----:B------:R-:W2:Y:S04]  /*155b0*/  @!P0 LDG.E.U16 R28, [R14.64] ;  /* 0x000000060e1c8981 */ /* 0x000ea8000c1e1500 */
[----:B---3--:R0:W-:Y:S04]  /*155c0*/  STS.U16 [R29+0x1d00], R11 ;  /* 0x001d000b1d007388 */ /* 0x0081e80000000400 */
[----:B0-----:R-:W3:Y:S04]  /*155d0*/  LDL R11, [R1+0x3f8] ;  /* 0x0003f800010b7983 */ /* 0x001ee80000100800 */
        /* <DEDUP_REMOVED lines=23> */
[----:B------:R-:W2:Y:S01]  /*15750*/  LDL R15, [R1+0x4f0] ;  /* 0x0004f000010f7983 */ /* 0x000ea20000100800 */
[----:B------:R-:W-:-:S03]  /*15760*/  PRMT R4, RZ, 0x7610, R4 ;  /* 0x00007610ff047816 */ /* 0x000fc60000000004 */
[----:B----4-:R2:W-:Y:S02]  /*15770*/  STS.U16 [R29+0x2900], R14 ;  /* 0x0029000e1d007388 */ /* 0x0105e40000000400 */
[----:B--2---:R-:W-:-:S05]  /*15780*/  IADD3 R14, P1, R15, R2, RZ ;  /* 0x000000020f0e7210 */ /* 0x004fca0007f3e0ff */
[----:B---3--:R-:W-:Y:S02]  /*15790*/  IMAD.X R15, R11, 0x1, R0, P1 ;  /* 0x000000010b0f7824 */ /* 0x008fe400008e0600 */
[----:B------:R-:W2:Y:S04]  /*157a0*/  LDL R11, [R1+0x4d0] ;  /* 0x0004d000010b7983 */ /* 0x000ea80000100800 */
[----:B------:R0:W3:Y:S04]  /*157b0*/  @!P0 LDG.E.U16 R4, [R14.64] ;  /* 0x000000060e048981 */ /* 0x0000e8000c1e1500 */
[----:B0-----:R-:W4:Y:S04]  /*157c0*/  LDL.LU R14, [R1+0x8] ;  /* 0x00000800010e7983 */ /* 0x001f280000300800 */
[----:B------:R-:W2:Y:S04]  /*157d0*/  LDL R15, [R1+0x73c] ;  /* 0x00073c00010f7983 */ /* 0x000ea80000100800 */
[----:B---3--:R0:W-:Y:S04]  /*157e0*/  STL [R1+0x60], R4 ;  /* 0x0000600401007387 */ /* 0x0081e80000100800 */
[----:B----4-:R2:W-:Y:S01]  /*157f0*/  STS.U16 [R29+0x2d00], R14 ;  /* 0x002d000e1d007388 */ /* 0x0105e20000000400 */
[----:B------:R-:W-:-:S03]  /*15800*/  PRMT R28, RZ, 0x7610, R28 ;  /* 0x00007610ff1c7816 */ /* 0x000fc6000000001c */
[----:B0-----:R-:W3:Y:S01]  /*15810*/  LDL R4, [R1+0x3e8] ;  /* 0x0003e80001047983 */ /* 0x001ee20000100800 */
[----:B--2---:R-:W-:-:S03]  /*15820*/  IADD3 R14, P1, R15, R2, RZ ;  /* 0x000000020f0e7210 */ /* 0x004fc60007f3e0ff */
[----:B------:R-:W2:Y:S02]  /*15830*/  LDL R15, [R1+0x638] ;  /* 0x00063800010f7983 */ /* 0x000ea40000100800 */
        /* <DEDUP_REMOVED lines=10> */
[----:B------:R-:W-:Y:S01]  /*158e0*/  PRMT R26, RZ, 0x7610, R26 ;  /* 0x00007610ff1a7816 */ /* 0x000fe2000000001a */
[----:B--2---:R-:W-:-:S05]  /*158f0*/  IMAD.X R15, R15, 0x1, R0, P1 ;  /* 0x000000010f0f7824 */ /* 0x004fca00008e0600 */
[----:B------:R0:W2:Y:S02]  /*15900*/  @!P0 LDG.E.U16 R3, [R14.64] ;  /* 0x000000060e038981 */ /* 0x0000a4000c1e1500 */
[----:B0-----:R-:W-:-:S05]  /*15910*/  IADD3 R14, P1, R11, R2, RZ ;  /* 0x000000020b0e7210 */ /* 0x001fca0007f3e0ff */
[----:B---3--:R-:W-:-:S05]  /*15920*/  IMAD.X R15, R4, 0x1, R0, P1 ;  /* 0x00000001040f7824 */ /* 0x008fca00008e0600 */
[----:B------:R0:W3:Y:S04]  /*15930*/  @!P0 LDG.E.U16 R26, [R14.64] ;  /* 0x000000060e1a8981 */ /* 0x0000e8000c1e1500 */
[----:B0-----:R-:W0:Y:S04]  /*15940*/  S2R R15, SR_TID.X ;  /* 0x00000000000f7919 */ /* 0x001e280000002100 */
[----:B------:R-:W1:Y:S04]  /*15950*/  S2R R14, SR_TID.X ;  /* 0x00000000000e7919 */ /* 0x000e680000002100 */
[----:B------:R4:W-:Y:S04]  /*15960*/  STS.U16 [R29+0x3500], R28 ;  /* 0x0035001c1d007388 */ /* 0x0009e80000000400 */
[----:B----4-:R-:W4:Y:S04]  /*15970*/  LDL.LU R28, [R1+0x6e0] ;  /* 0x0006e000011c7983 */ /* 0x010f280000300800 */
[----:B------:R-:W4:Y:S01]  /*15980*/  LDL.LU R29, [R1+0x790] ;  /* 0x00079000011d7983 */ /* 0x000f220000300800 */
[----:B0-----:R-:W-:-:S02]  /*15990*/  LOP3.LUT R15, R15, 0x3f, RZ, 0xc0, !PT ;  /* 0x0000003f0f0f7812 */ /* 0x001fc400078ec0ff */
[----:B-1----:R-:W-:-:S03]  /*159a0*/  LOP3.LUT P1, RZ, R14, 0x40, RZ, 0xc0, !PT ;  /* 0x000000400eff7812 */ /* 0x002fc6000782c0ff */
[----:B------:R-:W-:Y:S01]  /*159b0*/  IMAD.SHL.U32 R15, R15, 0x2, RZ ;  /* 0x000000020f0f7824 */ /* 0x000fe200078e00ff */
[----:B------:R-:W-:-:S04]  /*159c0*/  SEL R14, RZ, 0x90, !P1 ;  /* 0x00000090ff0e7807 */ /* 0x000fc80004800000 */
[----:B------:R-:W-:Y:S01]  /*159d0*/  LOP3.LUT R14, R14, R15, RZ, 0x3c, !PT ;  /* 0x0000000f0e0e7212 */ /* 0x000fe200078e3cff */
[----:B--2---:R0:W-:Y:S04]  /*159e0*/  STL [R1+0x58], R3 ;  /* 0x0000580301007387 */ /* 0x0041e80000100800 */
[----:B0-----:R-:W2:Y:S04]  /*159f0*/  LDL.LU R3, [R1+0x598] ;  /* 0x0005980001037983 */ /* 0x001ea80000300800 */
[----:B------:R-:W2:Y:S04]  /*15a00*/  LDL R11, [R1+0x3d8] ;  /* 0x0003d800010b7983 */ /* 0x000ea80000100800 */
        /* <DEDUP_REMOVED lines=9> */
[----:B------:R0:W2:Y:S04]  /*15aa0*/  @!P0 LDG.E.U16 R25, [R14.64] ;  /* 0x000000060e198981 */ /* 0x0000a8000c1e1500 */
[----:B0-----:R-:W0:Y:S02]  /*15ab0*/  S2R R15, SR_TID.X ;  /* 0x00000000000f7919 */ /* 0x001e240000002100 */
[----:B0-----:R-:W-:Y:S02]  /*15ac0*/  LOP3.LUT P1, RZ, R15, 0x40, RZ, 0xc0, !PT ;  /* 0x000000400fff7812 */ /* 0x001fe4000782c0ff */
[----:B------:R-:W0:Y:S04]  /*15ad0*/  S2R R4, SR_TID.X ;  /* 0x0000000000047919 */ /* 0x000e280000002100 */
[----:B--2---:R1:W-:Y:S04]  /*15ae0*/  STL [R1+0x50], R25 ;  /* 0x0000501901007387 */ /* 0x0043e80000100800 */
[----:B-1----:R-:W2:Y:S04]  /*15af0*/  LDL.LU R25, [R1+0x1548] ;  /* 0x0015480001197983 */ /* 0x002ea80000300800 */
[----:B------:R-:W3:Y:S01]  /*15b00*/  LDL R15, [R1+0x60c] ;  /* 0x00060c00010f7983 */ /* 0x000ee20000100800 */
[----:B0-----:R-:W-:-:S02]  /*15b10*/  LOP3.LUT R4, R4, 0x3f, RZ, 0xc0, !PT ;  /* 0x0000003f04047812 */ /* 0x001fc400078ec0ff */
[----:B------:R-:W-:-:S03]  /*15b20*/  SEL R14, RZ, 0x90, !P1 ;  /* 0x00000090ff0e7807 */ /* 0x000fc60004800000 */
[----:B------:R-:W-:-:S05]  /*15b30*/  IMAD.SHL.U32 R4, R4, 0x2, RZ ;  /* 0x0000000204047824 */ /* 0x000fca00078e00ff */
[----:B------:R-:W-:Y:S02]  /*15b40*/  LOP3.LUT R14, R14, R4, RZ, 0x3c, !PT ;  /* 0x000000040e0e7212 */ /* 0x000fe400078e3cff */
[----:B------:R-:W-:Y:S01]  /*15b50*/  PRMT R23, RZ, 0x7610, R23 ;  /* 0x00007610ff177816 */ /* 0x000fe20000000017 */
[----:B------:R-:W4:Y:S01]  /*15b60*/  LDL R4, [R1+0x5ec] ;  /* 0x0005ec0001047983 */ /* 0x000f220000100800 */
[----:B------:R-:W-:-:S05]  /*15b70*/  LOP3.LUT R14, R14, 0x20, RZ, 0x3c, !PT ;  /* 0x000000200e0e7812 */ /* 0x000fca00078e3cff */
[----:B--2---:R3:W-:Y:S02]  /*15b80*/  STS.U16 [R14+0x3d00], R25 ;  /* 0x003d00190e007388 */ /* 0x0047e40000000400 */
[----:B---3--:R-:W-:Y:S02]  /*15b90*/  IADD3 R14, P1, R15, R2, RZ ;  /* 0x000000020f0e7210 */ /* 0x008fe40007f3e0ff */
[----:B------:R-:W2:Y:S03]  /*15ba0*/  LDL R15, [R1+0x4bc] ;  /* 0x0004bc00010f7983 */ /* 0x000ea60000100800 */
[----:B--2---:R-:W-:-:S05]  /*15bb0*/  IMAD.X R15, R15, 0x1, R0, P1 ;  /* 0x000000010f0f7824 */ /* 0x004fca00008e0600 */
[----:B------:R0:W2:Y:S04]  /*15bc0*/  @!P0 LDG.E.U16 R23, [R14.64] ;  /* 0x000000060e178981 */ /* 0x0000a8000c1e1500 */
[----:B0-----:R-:W0:Y:S04]  /*15bd0*/  S2R R15, SR_TID.X ;  /* 0x00000000000f7919 */ /* 0x001e280000002100 */
[----:B------:R-:W1:Y:S01]  /*15be0*/  S2R R14, SR_TID.X ;  /* 0x00000000000e7919 */ /* 0x000e620000002100 */
[----:B0-----:R-:W-:Y:S02]  /*15bf0*/  LOP3.LUT R15, R15, 0x3f, RZ, 0xc0, !PT ;  /* 0x0000003f0f0f7812 */ /* 0x001fe400078ec0ff */
[----:B-1----:R-:W-:-:S03]  /*15c00*/  LOP3.LUT P1, RZ, R14, 0x40, RZ, 0xc0, !PT ;  /* 0x000000400eff7812 */ /* 0x002fc6000782c0ff */
[----:B------:R-:W-:Y:S01]  /*15c10*/  IMAD.SHL.U32 R15, R15, 0x2, RZ ;  /* 0x000000020f0f7824 */ /* 0x000fe200078e00ff */
[----:B------:R-:W-:-:S04]  /*15c20*/  SEL R14, RZ, 0x90, !P1 ;  /* 0x00000090ff0e7807 */ /* 0x000fc80004800000 */
[----:B------:R-:W-:Y:S01]  /*15c30*/  LOP3.LUT R14, R14, R15, RZ, 0x3c, !PT ;  /* 0x0000000f0e0e7212 */ /* 0x000fe200078e3cff */
[----:B--2---:R0:W-:Y:S04]  /*15c40*/  STL [R1+0x4c], R23 ;  /* 0x00004c1701007387 */ /* 0x0041e80000100800 */
[----:B0-----:R-:W2:Y:S04]  /*15c50*/  LDL.LU R23, [R1+0x1544] ;  /* 0x0015440001177983 */ /* 0x001ea80000300800 */
[----:B------:R-:W3:Y:S01]  /*15c60*/  LDL R15, [R1+0x4b0] ;  /* 0x0004b000010f7983 */ /* 0x000ee20000100800 */
[----:B------:R-:W-:-:S05]  /*15c70*/  LOP3.LUT R14, R14, 0x20, RZ, 0x3c, !PT ;  /* 0x000000200e0e7812 */ /* 0x000fca00078e3cff */
[----:B--2---:R3:W-:Y:S02]  /*15c80*/  STS.U16 [R14+0x4100], R23 ;  /* 0x004100170e007388 */ /* 0x0047e40000000400 */
[----:B---3--:R-:W-:Y:S02]  /*15c90*/  IADD3 R14, P1, R15, R2, RZ ;  /* 0x000000020f0e7210 */ /* 0x008fe40007f3e0ff */
[----:B------:R-:W-:-:S03]  /*15ca0*/  PRMT R23, RZ, 0x7610, R23 ;  /* 0x00007610ff177816 */ /* 0x000fc60000000017 */
[----:B------:R-:W-:Y:S01]  /*15cb0*/  IMAD.X R15, R11, 0x1, R0, P1 ;  /* 0x000000010b0f7824 */ /* 0x000fe200008e0600 */
[----:B------:R-:W-:Y:S01]  /*15cc0*/  PRMT R25, RZ, 0x7610, R25 ;  /* 0x00007610ff197816 */ /* 0x000fe20000000019 */
[----:B------:R-:W2:Y:S04]  /*15cd0*/  LDL R11, [R1+0x70c] ;  /* 0x00070c00010b7983 */ /* 0x000ea80000100800 */
[----:B------:R0:W3:Y:S04]  /*15ce0*/  @!P0 LDG.E.U16 R23, [R14.64] ;  /* 0x000000060e178981 */ /* 0x0000e8000c1e1500 */
[----:B0-----:R-:W0:Y:S04]  /*15cf0*/  S2R R15, SR_TID.X ;  /* 0x00000000000f7919 */ /* 0x001e280000002100 */
[----:B------:R-:W1:Y:S01]  /*15d00*/  S2R R14, SR_TID.X ;  /* 0x00000000000e7919 */ /* 0x000e620000002100 */
[----:B0-----:R-:W-:-:S02]  /*15d10*/  LOP3.LUT R15, R15, 0x3f, RZ, 0xc0, !PT ;  /* 0x0000003f0f0f7812 */ /* 0x001fc400078ec0ff */
[----:B-1----:R-:W-:-:S03]  /*15d20*/  LOP3.LUT P1, RZ, R14, 0x40, RZ, 0xc0, !PT ;  /* 0x000000400eff7812 */ /* 0x002fc6000782c0ff */
[----:B------:R-:W-:Y:S01]  /*15d30*/  IMAD.SHL.U32 R15, R15, 0x2, RZ ;  /* 0x000000020f0f7824 */ /* 0x000fe200078e00ff */
[----:B------:R-:W-:-:S04]  /*15d40*/  SEL R14, RZ, 0x90, !P1 ;  /* 0x00000090ff0e7807 */ /* 0x000fc80004800000 */
[----:B------:R-:W-:Y:S02]  /*15d50*/  LOP3.LUT R14, R14, R15, RZ, 0x3c, !PT ;  /* 0x0000000f0e0e7212 */ /* 0x000fe400078e3cff */
[----:B------:R-:W2:Y:S02]  /*15d60*/  LDL R15, [R1+0x71c] ;  /* 0x00071c00010f7983 */ /* 0x000ea40000100800 */
[----:B------:R-:W-:-:S05]  /*15d70*/  LOP3.LUT R14, R14, 0x20, RZ, 0x3c, !PT ;  /* 0x000000200e0e7812 */ /* 0x000fca00078e3cff */
[----:B------:R2:W-:Y:S02]  /*15d80*/  STS.U16 [R14+0x4500], R22 ;  /* 0x004500160e007388 */ /* 0x0005e40000000400 */
[----:B--2---:R-:W-:Y:S02]  /*15d90*/  IADD3 R14, P1, R15, R2, RZ ;  /* 0x000000020f0e7210 */ /* 0x004fe40007f3e0ff */
[----:B------:R-:W2:Y:S03]  /*15da0*/  LDL R15, [R1+0x5f8] ;  /* 0x0005f800010f7983 */ /* 0x000ea60000100800 */
[----:B--2---:R-:W-:-:S05]  /*15db0*/  IMAD.X R15, R15, 0x1, R0, P1 ;  /* 0x000000010f0f7824 */ /* 0x004fca00008e0600 */
[----:B------:R0:W2:Y:S04]  /*15dc0*/  @!P0 LDG.E.U16 R25, [R14.64] ;  /* 0x000000060e198981 */ /* 0x0000a8000c1e1500 */
[----:B0-----:R-:W0:Y:S02]  /*15dd0*/  S2R R15, SR_TID.X ;  /* 0x00000000000f7919 */ /* 0x001e240000002100 */
[C---:B0-----:R-:W-:Y:S02]  /*15de0*/  LOP3.LUT R14, R15.reuse, 0x3f, RZ, 0xc0, !PT ;  /* 0x0000003f0f0e7812 */ /* 0x041fe400078ec0ff */
[----:B------:R-:W-:-:S03]  /*15df0*/  LOP3.LUT P1, RZ, R15, 0x40, RZ, 0xc0, !PT ;  /* 0x000000400fff7812 */ /* 0x000fc6000782c0ff */
[----:B------:R-:W-:Y:S01]  /*15e00*/  IMAD.SHL.U32 R14, R14, 0x2, RZ ;  /* 0x000000020e0e7824 */ /* 0x000fe200078e00ff */
[----:B------:R-:W-:-:S04]  /*15e10*/  SEL R15, RZ, 0x90, !P1 ;  /* 0x00000090ff0f7807 */ /* 0x000fc80004800000 */
[----:B------:R-:W-:-:S04]  /*15e20*/  LOP3.LUT R15, R15, R14, RZ, 0x3c, !PT ;  /* 0x0000000e0f0f7212 */ /* 0x000fc800078e3cff */
[----:B------:R-:W-:-:S05]  /*15e30*/  LOP3.LUT R15, R15, 0x20, RZ, 0x3c, !PT ;  /* 0x000000200f0f7812 */ /* 0x000fca00078e3cff */
[----:B------:R0:W-:Y:S04]  /*15e40*/  STS.U16 [R15+0x4900], R21 ;  /* 0x004900150f007388 */ /* 0x0001e80000000400 */
[----:B0-----:R-:W2:Y:S01]  /*15e50*/  LDL R15, [R1+0x49c] ;  /* 0x00049c00010f7983 */ /* 0x001ea20000100800 */
[----:B----4-:R-:W-:Y:S02]  /*15e60*/  IADD3 R14, P1, R4, R2, RZ ;  /* 0x00000002040e7210 */ /* 0x010fe40007f3e0ff */
[----:B------:R-:W-:-:S03]  /*15e70*/  PRMT R5, RZ, 0x7610, R5 ;  /* 0x00007610ff057816 */ /* 0x000fc60000000005 */
[----:B--2---:R-:W-:-:S05]  /*15e80*/  IMAD.X R15, R15, 0x1, R0, P1 ;  /* 0x000000010f0f7824 */ /* 0x004fca00008e0600 */
[----:B------:R0:W2:Y:S04]  /*15e90*/  @!P0 LDG.E.U16 R5, [R14.64] ;  /* 0x000000060e058981 */ /* 0x0000a8000c1e1500 */
[----:B------:R-:W1:Y:S04]  /*15ea0*/  S2R R4, SR_TID.X ;  /* 0x0000000000047919 */ /* 0x000e680000002100 */
[----:B0-----:R-:W0:Y:S01]  /*15eb0*/  S2R R15, SR_TID.X ;  /* 0x00000000000f7919 */ /* 0x001e220000002100 */
[----:B-1----:R-:W-:Y:S02]  /*15ec0*/  LOP3.LUT P1, RZ, R4, 0x40, RZ, 0xc0, !PT ;  /* 0x0000004004ff7812 */ /* 0x002fe4000782c0ff */
[----:B0-----:R-:W-:-:S02]  /*15ed0*/  LOP3.LUT R15, R15, 0x3f, RZ, 0xc0, !PT ;  /* 0x0000003f0f0f7812 */ /* 0x001fc400078ec0ff */
[----:B------:R-:W-:-:S03]  /*15ee0*/  SEL R14, RZ, 0x90, !P1 ;  /* 0x00000090ff0e7807 */ /* 0x000fc60004800000 */
[----:B------:R-:W-:-:S05]  /*15ef0*/  IMAD.SHL.U32 R15, R15, 0x2, RZ ;  /* 0x000000020f0f7824 */ /* 0x000fca00078e00ff */
[----:B------:R-:W-:Y:S01]  /*15f00*/  LOP3.LUT R14, R14, R15, RZ, 0x3c, !PT ;  /* 0x0000000f0e0e7212 */ /* 0x000fe200078e3cff */
[----:B--2---:R0:W-:Y:S04]  /*15f10*/  STL [R1+0x48], R5 ;  /* 0x0000480501007387 */ /* 0x0041e80000100800 */
[----:B0-----:R-:W2:Y:S04]  /*15f20*/  LDL.LU R5, [R1+0x1540] ;  /* 0x0015400001057983 */ /* 0x001ea80000300800 */
[----:B------:R-:W4:Y:S01]  /*15f30*/  LDL R15, [R1+0x490] ;  /* 0x00049000010f7983 */ /* 0x000f220000100800 */
[----:B------:R-:W-:-:S02]  /*15f40*/  LOP3.LUT R14, R14, 0x20, RZ, 0x3c, !PT ;  /* 0x000000200e0e7812 */ /* 0x000fc400078e3cff */
[----:B------:R-:W-:-:S05]  /*15f50*/  LOP3.LUT R4, R4, 0x3f, RZ, 0xc0, !PT ;  /* 0x0000003f04047812 */ /* 0x000fca00078ec0ff */
[----:B------:R-:W-:Y:S01]  /*15f60*/  IMAD.SHL.U32 R4, R4, 0x2, RZ ;  /* 0x0000000204047824 */ /* 0x000fe200078e00ff */
[----:B--2---:R0:W-:Y:S04]  /*15f70*/  STS.U16 [R14+0x4d00], R5 ;  /* 0x004d00050e007388 */ /* 0x0041e80000000400 */
[----:B0-----:R-:W0:Y:S01]  /*15f80*/  S2R R5, SR_TID.X ;  /* 0x0000000000057919 */ /* 0x001e220000002100 */
[----:B----4-:R-:W-:-:S03]  /*15f90*/  IADD3 R14, P1, R15, R2, RZ ;  /* 0x000000020f0e7210 */ /* 0x010fc60007f3e0ff */
[----:B------:R-:W2:Y:S01]  /*15fa0*/  LDL R15, [R1+0x3c8] ;  /* 0x0003c800010f7983 */ /* 0x000ea20000100800 */
[----:B0-----:R-:W-:-:S04]  /*15fb0*/  LOP3.LUT P2, RZ, R5, 0x40, RZ, 0xc0, !PT ;  /* 0x0000004005ff7812 */ /* 0x001fc8000784c0ff */
[----:B------:R-:W-:-:S04]  /*15fc0*/  SEL R5, RZ, 0x90, !P2 ;  /* 0x00000090ff057807 */ /* 0x000fc80005000000 */
[----:B------:R-:W-:Y:S02]  /*15fd0*/  LOP3.LUT R5, R5, R4, RZ, 0x3c, !PT ;  /* 0x0000000405057212 */ /* 0x000fe400078e3cff */
[----:B------:R-:W4:Y:S01]  /*15fe0*/  LDL.LU R4, [R1+0x153c] ;  /* 0x00153c0001047983 */ /* 0x000f220000300800 */
[----:B--2---:R-:W-:Y:S01]  /*15ff0*/  IMAD.X R15, R15, 0x1, R0, P1 ;  /* 0x000000010f0f7824 */ /* 0x004fe200008e0600 */
[----:B----4-:R-:W-:-:S06]  /*16000*/  PRMT R4, RZ, 0x7610, R4 ;  /* 0x00007610ff047816 */ /* 0x010fcc0000000004 */
[----:B------:R-:W2:Y:S01]  /*16010*/  @!P0 LDG.E.U16 R4, [R14.64] ;  /* 0x000000060e048981 */ /* 0x000ea2000c1e1500 */
[----:B------:R-:W-:-:S03]  /*16020*/  LOP3.LUT R5, R5, 0x20, RZ, 0x3c, !PT ;  /* 0x0000002005057812 */ /* 0x000fc600078e3cff */
[----:B--2---:R0:W-:Y:S04]  /*16030*/  STL [R1+0x44], R4 ;  /* 0x0000440401007387 */ /* 0x0041e80000100800 */
[----:B0-----:R-:W2:Y:S04]  /*16040*/  LDL.LU R4, [R1+0x1538] ;  /* 0x0015380001047983 */ /* 0x001ea80000300800 */
[----:B--2---:R0:W-:Y:S04]  /*16050*/  STS.U16 [R5+0x5100], R4 ;  /* 0x0051000405007388 */ /* 0x0041e80000000400 */
[----:B0-----:R-:W2:Y:S01]  /*16060*/  LDL R5, [R1+0x5d8] ;  /* 0x0005d80001057983 */ /* 0x001ea20000100800 */
[----:B------:R-:W-:-:S02]  /*16070*/  IADD3 R4, P1, R11, R2, RZ ;  /* 0x000000020b047210 */ /* 0x000fc40007f3e0ff */
        /* <DEDUP_REMOVED lines=26> */
[----:B------:R-:W2:Y:S04]  /*16220*/  @!P0 LDG.E.U16 R11, [R4.64] ;  /* 0x00000006040b8981 */ /* 0x000ea8000c1e1500 */
[----:B--2---:R0:W-:Y:S04]  /*16230*/  STL [R1+0x3c], R11 ;  /* 0x00003c0b01007387 */ /* 0x0041e80000100800 */
[----:B0-----:R-:W2:Y:S04]  /*16240*/  LDL.LU R11, [R1+0x152c] ;  /* 0x00152c00010b7983 */ /* 0x001ea80000300800 */
[----:B------:R-:W4:Y:S02]  /*16250*/  LDL R5, [R1+0x470] ;  /* 0x0004700001057983 */ /* 0x000f240000100800 */
[----:B----4-:R-:W-:-:S02]  /*16260*/  IADD3 R4, P1, R5, R2, RZ ;  /* 0x0000000205047210 */ /* 0x010fc40007f3e0ff */
[----:B------:R-:W4:Y:S01]  /*16270*/  LDL R5, [R1+0x3b8] ;  /* 0x0003b80001057983 */ /* 0x000f220000100800 */
[----:B------:R-:W-:Y:S02]  /*16280*/  PRMT R19, RZ, 0x7610, R19 ;  /* 0x00007610ff137816 */ /* 0x000fe40000000013 */
        /* <DEDUP_REMOVED lines=28> */
[----:B------:R-:W2:Y:S01]  /*16450*/  LDL R5, [R1+0x44c] ;  /* 0x00044c0001057983 */ /* 0x000ea20000100800 */
[----:B------:R-:W-:-:S02]  /*16460*/  IADD3 R4, P1, R3, R2, RZ ;  /* 0x0000000203047210 */ /* 0x000fc40007f3e0ff */
[----:B------:R-:W-:-:S03]  /*16470*/  PRMT R8, RZ, 0x7610, R8 ;  /* 0x00007610ff087816 */ /* 0x000fc60000000008 */
[----:B--2---:R-:W-:-:S05]  /*16480*/  IMAD.X R5, R5, 0x1, R0, P1 ;  /* 0x0000000105057824 */ /* 0x004fca00008e0600 */
[----:B------:R0:W2:Y:S04]  /*16490*/  @!P0 LDG.E.U16 R8, [R4.64] ;  /* 0x0000000604088981 */ /* 0x0000a8000c1e1500 */
[----:B------:R1:W-:Y:S01]  /*164a0*/  STL [R1+0xad4], R3 ;  /* 0x000ad40301007387 */ /* 0x0003e20000100800 */
[----:B0-----:R-:W-:-:S03]  /*164b0*/  IADD3 R4, P1, R29, R2, RZ ;  /* 0x000000021d047210 */ /* 0x001fc60007f3e0ff */
[----:B-1----:R-:W3:Y:S01]  /*164c0*/  LDL.LU R3, [R1+0x6d4] ;  /* 0x0006d40001037983 */ /* 0x002ee20000300800 */
[----:B------:R-:W-:Y:S01]  /*164d0*/  PRMT R7, RZ, 0x7610, R7 ;  /* 0x00007610ff077816 */ /* 0x000fe20000000007 */
[----:B------:R-:W-:-:S05]  /*164e0*/  IMAD.X R5, R28, 0x1, R0, P1 ;  /* 0x000000011c057824 */ /* 0x000fca00008e0600 */
[----:B------:R3:W3:Y:S04]  /*164f0*/  @!P0 LDG.E.U16 R7, [R4.64] ;  /* 0x0000000604078981 */ /* 0x0006e8000c1e1500 */
[----:B--2---:R0:W-:Y:S04]  /*16500*/  STL [R1+0x20], R8 ;  /* 0x0000200801007387 */ /* 0x0041e80000100800 */
[----:B0-----:R-:W2:Y:S04]  /*16510*/  LDL.LU R8, [R1+0x1518] ;  /* 0x0015180001087983 */ /* 0x001ea80000300800 */
[----:B------:R0:W-:Y:S04]  /*16520*/  STL [R1+0xad8], R29 ;  /* 0x000ad81d01007387 */ /* 0x0001e80000100800 */
[----:B0-----:R-:W2:Y:S01]  /*16530*/  LDL.LU R29, [R1+0x584] ;  /* 0x00058400011d7983 */ /* 0x001ea20000300800 */
[----:B---3--:R-:W-:-:S02]  /*16540*/  IADD3 R4, P1, R3, R2, RZ ;  /* 0x0000000203047210 */ /* 0x008fc40007f3e0ff */
[----:B------:R-:W-:Y:S01]  /*16550*/  PRMT R6, RZ, 0x7610, R6 ;  /* 0x00007610ff067816 */ /* 0x000fe20000000006 */
[----:B------:R0:W-:Y:S04]  /*16560*/  STL [R1+0xadc], R28 ;  /* 0x000adc1c01007387 */ /* 0x0001e80000100800 */
[----:B0-----:R-:W3:Y:S04]  /*16570*/  LDL.LU R28, [R1+0x578] ;  /* 0x00057800011c7983 */ /* 0x001ee80000300800 */
[----:B------:R0:W-:Y:S04]  /*16580*/  STL [R1+0x1c], R7 ;  /* 0x00001c0701007387 */ /* 0x0001e80000100800 */
[----:B0-----:R-:W4:Y:S04]  /*16590*/  LDL.LU R7, [R1+0x1514] ;  /* 0x0015140001077983 */ /* 0x001f280000300800 */
[----:B------:R0:W-:Y:S04]  /*165a0*/  STL [R1+0xae0], R3 ;  /* 0x000ae00301007387 */ /* 0x0001e80000100800 */
[----:B0-----:R-:W4:Y:S01]  /*165b0*/  LDL.LU R3, [R1+0x43c] ;  /* 0x00043c0001037983 */ /* 0x001f220000300800 */
[----:B--2---:R-:W-:-:S05]  /*165c0*/  IMAD.X R5, R29, 0x1, R0, P1 ;  /* 0x000000011d057824 */ /* 0x004fca00008e0600 */
[----:B------:R3:W2:Y:S04]  /*165d0*/  @!P0 LDG.E.U16 R6, [R4.64] ;  /* 0x0000000604068981 */ /* 0x0006a8000c1e1500 */
[----:B------:R0:W-:Y:S01]  /*165e0*/  STL [R1+0xae4], R29 ;  /* 0x000ae41d01007387 */ /* 0x0001e20000100800 */
[----:B---3--:R-:W-:-:S03]  /*165f0*/  IADD3 R4, P1, R28, R2, RZ ;  /* 0x000000021c047210 */ /* 0x008fc60007f3e0ff */
[----:B0-----:R-:W3:Y:S01]  /*16600*/  LDL.LU R29, [R1+0x780] ;  /* 0x00078000011d7983 */ /* 0x001ee20000300800 */
[----:B------:R-:W-:Y:S01]  /*16610*/  PRMT R18, RZ, 0x7610, R18 ;  /* 0x00007610ff127816 */ /* 0x000fe20000000012 */
[----:B----4-:R-:W-:-:S05]  /*16620*/  IMAD.X R5, R3, 0x1, R0, P1 ;  /* 0x0000000103057824 */ /* 0x010fca00008e0600 */
[----:B------:R3:W4:Y:S04]  /*16630*/  @!P0 LDG.E.U16 R18, [R4.64] ;  /* 0x0000000604128981 */ /* 0x000728000c1e1500 */
        /* <DEDUP_REMOVED lines=8> */
[----:B----4-:R0:W-:Y:S04]  /*166c0*/  STL [R1+0x14], R18 ;  /* 0x0000141201007387 */ /* 0x0101e80000100800 */
[----:B0-----:R-:W4:Y:S04]  /*166d0*/  LDL.LU R18, [R1+0x150c] ;  /* 0x00150c0001127983 */ /* 0x001f280000300800 */
[----:B------:R0:W-:Y:S04]  /*166e0*/  STL [R1+0xaf0], R29 ;  /* 0x000af01d01007387 */ /* 0x0001e80000100800 */
[----:B0-----:R-:W4:Y:S01]  /*166f0*/  LDL.LU R29, [R1+0x564] ;  /* 0x00056400011d7983 */ /* 0x001f220000300800 */
[----:B--2---:R-:W-:-:S05]  /*16700*/  IMAD.X R5, R28, 0x1, R0, P1 ;  /* 0x000000011c057824 */ /* 0x004fca00008e0600 */
[----:B------:R3:W2:Y:S04]  /*16710*/  @!P0 LDG.E.U16 R17, [R4.64] ;  /* 0x0000000604118981 */ /* 0x0006a8000c1e1500 */
[----:B------:R0:W-:Y:S04]  /*16720*/  STL [R1+0xaf4], R28 ;  /* 0x000af41c01007387 */ /* 0x0001e80000100800 */
[----:B0-----:R-:W2:Y:S01]  /*16730*/  LDL.LU R28, [R1+0x558] ;  /* 0x00055800011c7983 */ /* 0x001ea20000300800 */
[----:B---3--:R-:W-:Y:S02]  /*16740*/  IADD3 R4, P1, R3, R2, RZ ;  /* 0x0000000203047210 */ /* 0x008fe40007f3e0ff */
[----:B------:R-:W-:-:S03]  /*16750*/  PRMT R16, RZ, 0x7610, R16 ;  /* 0x00007610ff107816 */ /* 0x000fc60000000010 */
[----:B----4-:R-:W-:-:S05]  /*16760*/  IMAD.X R5, R29, 0x1, R0, P1 ;  /* 0x000000011d057824 */ /* 0x010fca00008e0600 */
[----:B------:R-:W3:Y:S04]  /*16770*/  @!P0 LDG.E.U16 R16, [R4.64] ;  /* 0x0000000604108981 */ /* 0x000ee8000c1e1500 */
[----:B--2---:R0:W-:Y:S04]  /*16780*/  STL [R1+0x10], R17 ;  /* 0x0000101101007387 */ /* 0x0041e80000100800 */
[----:B0-----:R-:W2:Y:S01]  /*16790*/  LDL.LU R17, [R1+0x1508] ;  /* 0x0015080001117983 */ /* 0x001ea20000300800 */
[----:B------:R-:W-:-:S05]  /*167a0*/  LOP3.LUT R12, R12, 0x20, RZ, 0x3c, !PT ;  /* 0x000000200c0c7812 */ /* 0x000fca00078e3cff */
[----:B------:R-:W-:Y:S04]  /*167b0*/  STS.U16 [R12+0x5900], R11 ;  /* 0x0059000b0c007388 */ /* 0x000fe80000000400 */
[----:B------:R-:W-:Y:S04]  /*167c0*/  STS.U16 [R12+0x5d00], R19 ;  /* 0x005d00130c007388 */ /* 0x000fe80000000400 */
[----:B------:R-:W-:Y:S04]  /*167d0*/  STS.U16 [R12+0x6100], R20 ;  /* 0x006100140c007388 */ /* 0x000fe80000000400 */
[----:B------:R-:W-:Y:S04]  /*167e0*/  STS.U16 [R12+0x6500], R10 ;  /* 0x0065000a0c007388 */ /* 0x000fe80000000400 */
[----:B------:R-:W-:Y:S04]  /*167f0*/  STS.U16 [R12+0x6900], R9 ;  /* 0x006900090c007388 */ /* 0x000fe80000000400 */
[----:B------:R-:W-:Y:S04]  /*16800*/  STS.U16 [R12+0x6d00], R8 ;  /* 0x006d00080c007388 */ /* 0x000fe80000000400 */
[----:B------:R0:W-:Y:S04]  /*16810*/  STL [R1+0xaf8], R3 ;  /* 0x000af80301007387 */ /* 0x0001e80000100800 */
[----:B------:R-:W-:Y:S04]  /*16820*/  STS.U16 [R12+0x7100], R7 ;  /* 0x007100070c007388 */ /* 0x000fe80000000400 */
[----:B------:R-:W-:Y:S04]  /*16830*/  STS.U16 [R12+0x7500], R6 ;  /* 0x007500060c007388 */ /* 0x000fe80000000400 */
[----:B0-----:R-:W4:Y:S04]  /*16840*/  LDL.LU R3, [R1+0x42c] ;  /* 0x00042c0001037983 */ /* 0x001f280000300800 */
[----:B------:R0:W-:Y:S04]  /*16850*/  STL [R1+0xafc], R29 ;  /* 0x000afc1d01007387 */ /* 0x0001e80000100800 */
[----:B------:R-:W-:Y:S04]  /*16860*/  STS.U16 [R12+0x7900], R18 ;  /* 0x007900120c007388 */ /* 0x000fe80000000400 */
[----:B0-----:R-:W0:Y:S02]  /*16870*/  S2R R29, SR_TID.X ;  /* 0x00000000001d7919 */ /* 0x001e240000002100 */
[----:B0-----:R-:W-:-:S05]  /*16880*/  LOP3.LUT R29, R29, 0x3f, RZ, 0xc0, !PT ;  /* 0x0000003f1d1d7812 */ /* 0x001fca00078ec0ff */
[----:B------:R-:W-:Y:S01]  /*16890*/  IMAD.SHL.U32 R29, R29, 0x2, RZ ;  /* 0x000000021d1d7824 */ /* 0x000fe200078e00ff */
[----:B--2---:R0:W-:Y:S04]  /*168a0*/  STS.U16 [R12+0x7d00], R17 ;  /* 0x007d00110c007388 */ /* 0x0041e80000000400 */
[----:B0-----:R-:W0:Y:S02]  /*168b0*/  S2R R12, SR_TID.X ;  /* 0x00000000000c7919 */ /* 0x001e240000002100 */
[----:B0-----:R-:W-:-:S04]  /*168c0*/  LOP3.LUT P2, RZ, R12, 0x40, RZ, 0xc0, !PT ;  /* 0x000000400cff7812 */ /* 0x001fc8000784c0ff */
[----:B------:R-:W-:-:S04]  /*168d0*/  SEL R12, RZ, 0x90, !P2 ;  /* 0x00000090ff0c7807 */ /* 0x000fc80005000000 */
[----:B------:R-:W-:Y:S02]  /*168e0*/  LOP3.LUT R12, R12, R29, RZ, 0x3c, !PT ;  /* 0x0000001d0c0c7212 */ /* 0x000fe400078e3cff */
[----:B------:R-:W2:Y:S04]  /*168f0*/  LDL.LU R29, [R1+0x770] ;  /* 0x00077000011d7983 */ /* 0x000ea80000300800 */
[----:B---3--:R0:W-:Y:S04]  /*16900*/  STL [R1+0xc], R16 ;  /* 0x00000c1001007387 */ /* 0x0081e80000100800 */
[----:B0-----:R-:W3:Y:S04]  /*16910*/  LDL.LU R16, [R1+0x1504] ;  /* 0x0015040001107983 */ /* 0x001ee80000300800 */
[----:B------:R-:W2:Y:S01]  /*16920*/  LDL.LU R5, [R1+0x88] ;  /* 0x0000880001057983 */ /* 0x000ea20000300800 */
[----:B------:R-:W-:-:S02]  /*16930*/  LOP3.LUT R12, R12, 0x40, RZ, 0x3c, !PT ;  /* 0x000000400c0c7812 */ /* 0x000fc400078e3cff */
[----:B------:R-:W-:Y:S02]  /*16940*/  IADD3 R4, P1, R28, R2, RZ ;  /* 0x000000021c047210 */ /* 0x000fe40007f3e0ff */
[----:B---3--:R-:W-:Y:S01]  /*16950*/  PRMT R16, RZ, 0x7610, R16 ;  /* 0x00007610ff107816 */ /* 0x008fe20000000010 */
[----:B--2---:R4:W-:Y:S02]  /*16960*/  STS.U16 [R12+0x200], R5 ;  /* 0x000200050c007388 */ /* 0x0049e40000000400 */
[----:B----4-:R-:W-:-:S05]  /*16970*/  IMAD.X R5, R3, 0x1, R0, P1 ;  /* 0x0000000103057824 */ /* 0x010fca00008e0600 */
[----:B------:R0:W2:Y:S04]  /*16980*/  @!P0 LDG.E.U16 R16, [R4.64] ;  /* 0x0000000604108981 */ /* 0x0000a8000c1e1500 */
[----:B------:R1:W-:Y:S04]  /*16990*/  STL [R1+0xb00], R28 ;  /* 0x000b001c01007387 */ /* 0x0003e80000100800 */
[----:B-1----:R-:W3:Y:S04]  /*169a0*/  LDL.LU R28, [R1+0x6a0] ;  /* 0x0006a000011c7983 */ /* 0x002ee80000300800 */
[----:B------:R1:W-:Y:S04]  /*169b0*/  STL [R1+0xb04], R3 ;  /* 0x000b040301007387 */ /* 0x0003e80000100800 */
[----:B-1----:R-:W4:Y:S01]  /*169c0*/  LDL.LU R3, [R1+0x694] ;  /* 0x0006940001037983 */ /* 0x002f220000300800 */
[----:B0-----:R-:W-:-:S03]  /*169d0*/  IADD3 R4, P1, R29, R2, RZ ;  /* 0x000000021d047210 */ /* 0x001fc60007f3e0ff */
[----:B--2---:R0:W-:Y:S04]  /*169e0*/  STL [R1+0x8], R16 ;  /* 0x0000081001007387 */ /* 0x0041e80000100800 */
[----:B0-----:R-:W2:Y:S04]  /*169f0*/  LDL.LU R16, [R1+0x1500] ;  /* 0x0015000001107983 */ /* 0x001ea80000300800 */
[----:B------:R-:W2:Y:S04]  /*16a00*/  LDL.LU R5, [R1+0x84] ;  /* 0x0000840001057983 */ /* 0x000ea80000300800 */
[----:B------:R0:W-:Y:S04]  /*16a10*/  STL [R1+0xb08], R29 ;  /* 0x000b081d01007387 */ /* 0x0001e80000100800 */
[----:B0-----:R-:W4:Y:S01]  /*16a20*/  LDL.LU R29, [R1+0x544] ;  /* 0x00054400011d7983 */ /* 0x001f220000300800 */
[----:B------:R-:W-:-:S02]  /*16a30*/  PRMT R15, RZ, 0x7610, R15 ;  /* 0x00007610ff0f7816 */ /* 0x000fc4000000000f */
[----:B------:R-:W-:Y:S01]  /*16a40*/  PRMT R14, RZ, 0x7610, R14 ;  /* 0x00007610ff0e7816 */ /* 0x000fe2000000000e */
[----:B---3--:R-:W-:Y:S04]  /*16a50*/  STL [R1+0xb0c], R28 ;  /* 0x000b0c1c01007387 */ /* 0x008fe80000100800 */
[----:B--2---:R0:W-:Y:S02]  /*16a60*/  STS.U16 [R12+0x600], R5 ;  /* 0x000600050c007388 */ /* 0x0041e40000000400 */
[----:B0-----:R-:W-:Y:S02]  /*16a70*/  IMAD.X R5, R28, 0x1, R0, P1 ;  /* 0x000000011c057824 */ /* 0x001fe400008e0600 */
[----:B------:R-:W2:Y:S04]  /*16a80*/  LDL.LU R28, [R1+0x538] ;  /* 0x00053800011c7983 */ /* 0x000ea80000300800 */
[----:B------:R4:W3:Y:S02]  /*16a90*/  @!P0 LDG.E.U16 R15, [R4.64] ;  /* 0x00000006040f8981 */ /* 0x0008e4000c1e1500 */
[----:B----4-:R-:W-:-:S05]  /*16aa0*/  IADD3 R4, P1, R3, R2, RZ ;  /* 0x0000000203047210 */ /* 0x010fca0007f3e0ff */
[----:B------:R-:W-:-:S05]  /*16ab0*/  IMAD.X R5, R29, 0x1, R0, P1 ;  /* 0x000000011d057824 */ /* 0x000fca00008e0600 */
[----:B------:R2:W4:Y:S04]  /*16ac0*/  @!P0 LDG.E.U16 R14, [R4.64] ;  /* 0x00000006040e8981 */ /* 0x000528000c1e1500 */
[----:B------:R0:W-:Y:S04]  /*16ad0*/  STL [R1+0xb10], R3 ;  /* 0x000b100301007387 */ /* 0x0001e80000100800 */
[----:B0-----:R-:W3:Y:S04]  /*16ae0*/  LDL.LU R3, [R1+0x41c] ;  /* 0x00041c0001037983 */ /* 0x001ee80000300800 */
[----:B------:R0:W-:Y:S04]  /*16af0*/  STL [R1+0xb14], R29 ;  /* 0x000b141d01007387 */ /* 0x0001e80000100800 */
[----:B0-----:R-:W3:Y:S01]  /*16b00*/  LDL.LU R29, [R1+0x760] ;  /* 0x00076000011d7983 */ /* 0x001ee20000300800 */
[----:B------:R-:W-:-:S02]  /*16b10*/  PRMT R26, RZ, 0x7610, R26 ;  /* 0x00007610ff1a7816 */ /* 0x000fc4000000001a */
[----:B--2---:R-:W-:Y:S01]  /*16b20*/  IADD3 R4, P1, R28, R2, RZ ;  /* 0x000000021c047210 */ /* 0x004fe20007f3e0ff */
[----:B----4-:R0:W-:Y:S04]  /*16b30*/  STL [R1], R14 ;  /* 0x0000000e01007387 */ /* 0x0101e80000100800 */
[----:B0-----:R-:W2:Y:S04]  /*16b40*/  LDL R14, [R1+0x680] ;  /* 0x00068000010e7983 */ /* 0x001ea80000100800 */
[----:B---3--:R0:W-:Y:S01]  /*16b50*/  STL [R1+0x4], R15 ;  /* 0x0000040f01007387 */ /* 0x0081e20000100800 */
[----:B------:R-:W-:-:S05]  /*16b60*/  IMAD.X R5, R3, 0x1, R0, P1 ;  /* 0x0000000103057824 */ /* 0x000fca00008e0600 */
[----:B------:R1:W3:Y:S04]  /*16b70*/  @!P0 LDG.E.U16 R26, [R4.64] ;  /* 0x00000006041a8981 */ /* 0x0002e8000c1e1500 */
[----:B0-----:R-:W4:Y:S04]  /*16b80*/  LDL.LU R15, [R1+0x30] ;  /* 0x00003000010f7983 */ /* 0x001f280000300800 */
[----:B------:R0:W-:Y:S04]  /*16b90*/  STL [R1+0xb18], R28 ;  /* 0x000b181c01007387 */ /* 0x0001e80000100800 */
[----:B0-----:R-:W4:Y:S04]  /*16ba0*/  LDL.LU R28, [R1+0x674] ;  /* 0x00067400011c7983 */ /* 0x001f280000300800 */
[----:B------:R0:W-:Y:S04]  /*16bb0*/  STL [R1+0xb1c], R3 ;  /* 0x000b1c0301007387 */ /* 0x0001e80000100800 */
[----:B0-----:R-:W4:Y:S01]  /*16bc0*/  LDL.LU R3, [R1+0x524] ;  /* 0x0005240001037983 */ /* 0x001f220000300800 */
[----:B-1----:R-:W-:-:S03]  /*16bd0*/  IADD3 R4, P1, R29, R2, RZ ;  /* 0x000000021d047210 */ /* 0x002fc60007f3e0ff */
[----:B------:R-:W-:Y:S04]  /*16be0*/  STS.U16 [R12+0xa00], R16 ;  /* 0x000a00100c007388 */ /* 0x000fe80000000400 */
[----:B------:R-:W-:Y:S04]  /*16bf0*/  STS.U16 [R12+0xe00], R13 ;  /* 0x000e000d0c007388 */ /* 0x000fe80000000400 */
[----:B------:R0:W-:Y:S02]  /*16c00*/  STS.U16 [R12+0x1200], R24 ;  /* 0x001200180c007388 */ /* 0x0001e40000000400 */
[----:B0-----:R-:W-:-:S02]  /*16c10*/  PRMT R24, RZ, 0x7610, R24 ;  /* 0x00007610ff187816 */ /* 0x001fc40000000018 */
[----:B------:R-:W-:Y:S01]  /*16c20*/  PRMT R22, RZ, 0x7610, R22 ;  /* 0x00007610ff167816 */ /* 0x000fe20000000016 */
[----:B--2---:R-:W-:-:S05]  /*16c30*/  IMAD.X R5, R14, 0x1, R0, P1 ;  /* 0x000000010e057824 */ /* 0x004fca00008e0600 */
[----:B------:R4:W2:Y:S04]  /*16c40*/  @!P0 LDG.E.U16 R24, [R4.64] ;  /* 0x0000000604188981 */ /* 0x0008a8000c1e1500 */
[----:B---3--:R0:W-:Y:S04]  /*16c50*/  STL [R1+0x14d0], R26 ;  /* 0x0014d01a01007387 */ /* 0x0081e80000100800 */
[----:B0-----:R-:W3:Y:S01]  /*16c60*/  LDL.LU R26, [R1+0x38] ;  /* 0x00003800011a7983 */ /* 0x001ee20000300800 */
[----:B----4-:R-:W-:-:S03]  /*16c70*/  IADD3 R4, P1, R28, R2, RZ ;  /* 0x000000021c047210 */ /* 0x010fc60007f3e0ff */
[----:B------:R0:W-:Y:S04]  /*16c80*/  STL [R1+0xb20], R29 ;  /* 0x000b201d01007387 */ /* 0x0001e80000100800 */
[----:B0-----:R-:W4:Y:S01]  /*16c90*/  LDL.LU R29, [R1+0x518] ;  /* 0x00051800011d7983 */ /* 0x001f220000300800 */
[----:B------:R-:W-:-:S03]  /*16ca0*/  IMAD.X R5, R3, 0x1, R0, P1 ;  /* 0x0000000103057824 */ /* 0x000fc600008e0600 */
[----:B------:R-:W3:Y:S04]  /*16cb0*/  LDL R13, [R1+0x40c] ;  /* 0x00040c00010d7983 */ /* 0x000ee80000100800 */
[----:B------:R4:W3:Y:S04]  /*16cc0*/  @!P0 LDG.E.U16 R22, [R4.64] ;  /* 0x0000000604168981 */ /* 0x0008e8000c1e1500 */
[----:B------:R-:W3:Y:S04]  /*16cd0*/  LDL.LU R14, [R1+0x80] ;  /* 0x00008000010e7983 */ /* 0x000ee80000300800 */
[----:B------:R-:W-:Y:S04]  /*16ce0*/  STS.U16 [R12+0x1600], R27 ;  /* 0x0016001b0c007388 */ /* 0x000fe80000000400 */
[----:B------:R-:W-:Y:S01]  /*16cf0*/  STS.U16 [R12+0x1a00], R15 ;  /* 0x001a000f0c007388 */ /* 0x000fe20000000400 */
[----:B------:R-:W-:-:S03]  /*16d00*/  PRMT R20, RZ, 0x7610, R20 ;  /* 0x00007610ff147816 */ /* 0x000fc60000000014 */
[----:B--2---:R-:W-:Y:S04]  /*16d10*/  STL [R1+0x14d4], R24 ;  /* 0x0014d41801007387 */ /* 0x004fe80000100800 */
[----:B------:R0:W-:Y:S04]  /*16d20*/  STL [R1+0xb24], R28 ;  /* 0x000b241c01007387 */ /* 0x0001e80000100800 */
[----:B0-----:R-:W2:Y:S04]  /*16d30*/  LDL.LU R28, [R1+0x750] ;  /* 0x00075000011c7983 */ /* 0x001ea80000300800 */
[----:B------:R0:W-:Y:S04]  /*16d40*/  STL [R1+0xb28], R3 ;  /* 0x000b280301007387 */ /* 0x0001e80000100800 */
[----:B0-----:R-:W2:Y:S01]  /*16d50*/  LDL.LU R3, [R1+0x660] ;  /* 0x0006600001037983 */ /* 0x001ea20000300800 */
[----:B----4-:R-:W-:-:S03]  /*16d60*/  IADD3 R4, P1, R29, R2, RZ ;  /* 0x000000021d047210 */ /* 0x010fc60007f3e0ff */
[----:B---3--:R-:W-:Y:S04]  /*16d70*/  STL [R1+0x14d8], R22 ;  /* 0x0014d81601007387 */ /* 0x008fe80000100800 */
[----:B------:R-:W3:Y:S04]  /*16d80*/  LDL.LU R15, [R1+0x7c] ;  /* 0x00007c00010f7983 */ /* 0x000ee80000300800 */
[----:B------:R0:W-:Y:S01]  /*16d90*/  STL [R1+0xb2c], R29 ;  /* 0x000b2c1d01007387 */ /* 0x0001e20000100800 */
[----:B------:R-:W-:-:S05]  /*16da0*/  IMAD.X R5, R13, 0x1, R0, P1 ;  /* 0x000000010d057824 */ /* 0x000fca00008e0600 */
[----:B------:R2:W4:Y:S04]  /*16db0*/  @!P0 LDG.E.U16 R20, [R4.64] ;  /* 0x0000000604148981 */ /* 0x000528000c1e1500 */
[----:B0-----:R-:W3:Y:S04]  /*16dc0*/  LDL.LU R29, [R1+0x654] ;  /* 0x00065400011d7983 */ /* 0x001ee80000300800 */
[----:B------:R-:W4:Y:S01]  /*16dd0*/  LDL R13, [R1+0x504] ;  /* 0x00050400010d7983 */ /* 0x000f220000100800 */
[----:B------:R-:W-:Y:S02]  /*16de0*/  PRMT R18, RZ, 0x7610, R18 ;  /* 0x00007610ff127816 */ /* 0x000fe40000000012 */
[----:B------:R-:W-:-:S02]  /*16df0*/  PRMT R16, RZ, 0x7610, R16 ;  /* 0x00007610ff107816 */ /* 0x000fc40000000010 */
[----:B--2---:R-:W-:-:S05]  /*16e00*/  IADD3 R4, P1, R28, R2, RZ ;  /* 0x000000021c047210 */ /* 0x004fca0007f3e0ff */
[----:B------:R-:W-:-:S05]  /*16e10*/  IMAD.X R5, R3, 0x1, R0, P1 ;  /* 0x0000000103057824 */ /* 0x000fca00008e0600 */
[----:B------:R3:W2:Y:S02]  /*16e20*/  @!P0 LDG.E.U16 R18, [R4.64] ;  /* 0x0000000604128981 */ /* 0x0006a4000c1e1500 */
[----:B---3--:R-:W-:-:S05]  /*16e30*/  IADD3 R4, P1, R29, R2, RZ ;  /* 0x000000021d047210 */ /* 0x008fca0007f3e0ff */
[----:B----4-:R-:W-:-:S05]  /*16e40*/  IMAD.X R5, R13, 0x1, R0, P1 ;  /* 0x000000010d057824 */ /* 0x010fca00008e0600 */
[----:B------:R-:W3:Y:S04]  /*16e50*/  @!P0 LDG.E.U16 R16, [R4.64] ;  /* 0x0000000604108981 */ /* 0x000ee8000c1e1500 */
[----:B------:R-:W-:Y:S04]  /*16e60*/  STL [R1+0x14dc], R20 ;  /* 0x0014dc1401007387 */ /* 0x000fe80000100800 */
[----:B------:R-:W4:Y:S04]  /*16e70*/  LDL.LU R24, [R1+0x78] ;  /* 0x0000780001187983 */ /* 0x000f280000300800 */
[----:B------:R0:W-:Y:S04]  /*16e80*/  STL [R1+0xb30], R28 ;  /* 0x000b301c01007387 */ /* 0x0001e80000100800 */
[----:B0-----:R-:W4:Y:S04]  /*16e90*/  LDL.LU R28, [R1+0x4f8] ;  /* 0x0004f800011c7983 */ /* 0x001f280000300800 */
[----:B------:R0:W-:Y:S04]  /*16ea0*/  STL [R1+0xb34], R3 ;  /* 0x000b340301007387 */ /* 0x0001e80000100800 */
[----:B0-----:R-:W4:Y:S04]  /*16eb0*/  LDL.LU R3, [R1+0x3fc] ;  /* 0x0003fc0001037983 */ /* 0x001f280000300800 */
[----:B------:R0:W-:Y:S04]  /*16ec0*/  STS.U16 [R12+0x1e00], R26 ;  /* 0x001e001a0c007388 */ /* 0x0001e80000000400 */
[----:B------:R1:W-:Y:S04]  /*16ed0*/  STS.U16 [R12+0x2200], R14 ;  /* 0x0022000e0c007388 */ /* 0x0003e80000000400 */
[----:B0-----:R-:W0:Y:S04]  /*16ee0*/  S2R R26, SR_TID.X ;  /* 0x00000000001a7919 */ /* 0x001e280000002100 */
[----:B-1----:R-:W1:Y:S01]  /*16ef0*/  S2R R14, SR_TID.X ;  /* 0x00000000000e7919 */ /* 0x002e620000002100 */
[----:B0-----:R-:W-:-:S02]  /*16f00*/  LOP3.LUT P3, RZ, R26, 0x40, RZ, 0xc0, !PT ;  /* 0x000000401aff7812 */ /* 0x001fc4000786c0ff */
[----:B-1----:R-:W-:-:S05]  /*16f10*/  LOP3.LUT R14, R14, 0x3f, RZ, 0xc0, !PT ;  /* 0x0000003f0e0e7812 */ /* 0x002fca00078ec0ff */
[----:B------:R-:W-:Y:S01]  /*16f20*/  IMAD.SHL.U32 R14, R14, 0x2, RZ ;  /* 0x000000020e0e7824 */ /* 0x000fe200078e00ff */
[----:B------:R-:W-:Y:S01]  /*16f30*/  PRMT R11, RZ, 0x7610, R11 ;  /* 0x00007610ff0b7816 */ /* 0x000fe2000000000b */
[----:B--2---:R-:W-:Y:S04]  /*16f40*/  STL [R1+0x14e0], R18 ;  /* 0x0014e01201007387 */ /* 0x004fe80000100800 */
[----:B------:R-:W2:Y:S04]  /*16f50*/  LDL.LU R12, [R1+0x74] ;  /* 0x00007400010c7983 */ /* 0x000ea80000300800 */
[----:B------:R0:W-:Y:S04]  /*16f60*/  STL [R1+0xb38], R29 ;  /* 0x000b381d01007387 */ /* 0x0001e80000100800 */
[----:B0-----:R-:W2:Y:S04]  /*16f70*/  LDL.LU R29, [R1+0x740] ;  /* 0x00074000011d7983 */ /* 0x001ea80000300800 */
[----:B------:R-:W2:Y:S04]  /*16f80*/  LDL R13, [R1+0x640] ;  /* 0x00064000010d7983 */ /* 0x000ea80000100800 */
[----:B---3--:R0:W-:Y:S04]  /*16f90*/  STL [R1+0x14e4], R16 ;  /* 0x0014e41001007387 */ /* 0x0081e80000100800 */
[----:B------:R-:W3:Y:S01]  /*16fa0*/  LDL.LU R26, [R1+0x70] ;  /* 0x00007000011a7983 */ /* 0x000ee20000300800 */
[----:B0-----:R-:W-:-:S04]  /*16fb0*/  SEL R16, RZ, 0x90, !P3 ;  /* 0x00000090ff107807 */ /* 0x001fc80005800000 */
[----:B------:R-:W-:Y:S02]  /*16fc0*/  LOP3.LUT R16, R16, R14, RZ, 0x3c, !PT ;  /* 0x0000000e10107212 */ /* 0x000fe400078e3cff */
[----:B------:R-:W3:Y:S02]  /*16fd0*/  LDL R14, [R1+0x3ec] ;  /* 0x0003ec00010e7983 */ /* 0x000ee40000100800 */
[----:B------:R-:W-:Y:S02]  /*16fe0*/  LOP3.LUT R16, R16, 0x40, RZ, 0x3c, !PT ;  /* 0x0000004010107812 */ /* 0x000fe400078e3cff */
[----:B----4-:R-:W-:-:S03]  /*16ff0*/  IADD3 R4, P1, R28, R2, RZ ;  /* 0x000000021c047210 */ /* 0x010fc60007f3e0ff */
[----:B------:R0:W-:Y:S04]  /*17000*/  STS.U16 [R16+0x2600], R15 ;  /* 0x0026000f10007388 */ /* 0x0001e80000000400 */
[----:B0-----:R-:W4:Y:S04]  /*17010*/  LDL.LU R15, [R1+0x6c] ;  /* 0x00006c00010f7983 */ /* 0x001f280000300800 */
[----:B------:R0:W-:Y:S01]  /*17020*/  STL [R1+0xb3c], R28 ;  /* 0x000b3c1c01007387 */ /* 0x0001e20000100800 */
[----:B------:R-:W-:-:S05]  /*17030*/  IMAD.X R5, R3, 0x1, R0, P1 ;  /* 0x0000000103057824 */ /* 0x000fca00008e0600 */
[----:B------:R2:W3:Y:S04]  /*17040*/  @!P0 LDG.E.U16 R11, [R4.64] ;  /* 0x00000006040b8981 */ /* 0x0004e8000c1e1500 */
[----:B0-----:R-:W3:Y:S04]  /*17050*/  LDL.LU R28, [R1+0x634] ;  /* 0x00063400011c7983 */ /* 0x001ee80000300800 */
[----:B------:R0:W-:Y:S04]  /*17060*/  STL [R1+0xb40], R3 ;  /* 0x000b400301007387 */ /* 0x0001e80000100800 */
[----:B0-----:R-:W4:Y:S01]  /*17070*/  LDL.LU R3, [R1+0x4e4] ;  /* 0x0004e40001037983 */ /* 0x001f220000300800 */
[----:B------:R-:W-:-:S02]  /*17080*/  PRMT R10, RZ, 0x7610, R10 ;  /* 0x00007610ff0a7816 */ /* 0x000fc4000000000a */
[----:B------:R-:W-:Y:S02]  /*17090*/  PRMT R9, RZ, 0x7610, R9 ;  /* 0x00007610ff097816 */ /* 0x000fe40000000009 */
[----:B--2---:R-:W-:-:S05]  /*170a0*/  IADD3 R4, P1, R29, R2, RZ ;  /* 0x000000021d047210 */ /* 0x004fca0007f3e0ff */
[----:B------:R-:W-:-:S05]  /*170b0*/  IMAD.X R5, R13, 0x1, R0, P1 ;  /* 0x000000010d057824 */ /* 0x000fca00008e0600 */
[----:B------:R3:W2:Y:S02]  /*170c0*/  @!P0 LDG.E.U16 R10, [R4.64] ;  /* 0x00000006040a8981 */ /* 0x0006a4000c1e1500 */
[----:B---3--:R-:W-:Y:S02]  /*170d0*/  IADD3 R4, P1, R28, R2, RZ ;  /* 0x000000021c047210 */ /* 0x008fe40007f3e0ff */
[----:B------:R-:W-:Y:S04]  /*170e0*/  STL [R1+0x14e8], R11 ;  /* 0x0014e80b01007387 */ /* 0x000fe80000100800 */
[----:B------:R0:W-:Y:S01]  /*170f0*/  STL [R1+0xb44], R29 ;  /* 0x000b441d01007387 */ /* 0x0001e20000100800 */
[----:B----4-:R-:W-:-:S03]  /*17100*/  IMAD.X R5, R3, 0x1, R0, P1 ;  /* 0x0000000103057824 */ /* 0x010fc600008e0600 */
[----:B0-----:R-:W3:Y:S04]  /*17110*/  LDL.LU R29, [R1+0x4d8] ;  /* 0x0004d800011d7983 */ /* 0x001ee80000300800 */
[----:B------:R3:W4:Y:S04]  /*17120*/  @!P0 LDG.E.U16 R9, [R4.64] ;  /* 0x0000000604098981 */ /* 0x000728000c1e1500 */
[----:B------:R-:W-:Y:S04]  /*17130*/  STS.U16 [R16+0x2a00], R24 ;  /* 0x002a001810007388 */ /* 0x000fe80000000400 */
[----:B------:R-:W-:Y:S01]  /*17140*/  STS.U16 [R16+0x2e00], R12 ;  /* 0x002e000c10007388 */ /* 0x000fe20000000400 */
[----:B------:R-:W-:-:S03]  /*17150*/  PRMT R8, RZ, 0x7610, R8 ;  /* 0x00007610ff087816 */ /* 0x000fc60000000008 */
[----:B--2---:R0:W-:Y:S04]  /*17160*/  STL [R1+0x14ec], R10 ;  /* 0x0014ec0a01007387 */ /* 0x0041e80000100800 */
[----:B------:R-:W2:Y:S04]  /*17170*/  LDL.LU R13, [R1+0x68] ;  /* 0x00006800010d7983 */ /* 0x000ea80000300800 */
[----:B0-----:R-:W2:Y:S04]  /*17180*/  LDL R10, [R1+0x4c4] ;  /* 0x0004c400010a7983 */ /* 0x001ea80000100800 */
[----:B------:R-:W2:Y:S04]  /*17190*/  LDL.LU R12, [R1+0x64] ;  /* 0x00006400010c7983 */ /* 0x000ea80000300800 */
[----:B------:R0:W-:Y:S04]  /*171a0*/  STL [R1+0xb48], R28 ;  /* 0x000b481c01007387 */ /* 0x0001e80000100800 */
[----:B0-----:R-:W2:Y:S04]  /*171b0*/  LDL.LU R28, [R1+0x730] ;  /* 0x00073000011c7983 */ /* 0x001ea80000300800 */
[----:B------:R0:W-:Y:S04]  /*171c0*/  STL [R1+0xb4c], R3 ;  /* 0x000b4c0301007387 */ /* 0x0001e80000100800 */
[----:B0-----:R-:W2:Y:S01]  /*171d0*/  LDL.LU R3, [R1+0x620] ;  /* 0x0006200001037983 */ /* 0x001ea20000300800 */
[----:B---3--:R-:W-:-:S03]  /*171e0*/  IADD3 R4, P1, R29, R2, RZ ;  /* 0x000000021d047210 */ /* 0x008fc60007f3e0ff */
[----:B----4-:R-:W-:Y:S04]  /*171f0*/  STL [R1+0x14f0], R9 ;  /* 0x0014f00901007387 */ /* 0x010fe80000100800 */
[----:B------:R0:W-:Y:S01]  /*17200*/  STL [R1+0xb50], R29 ;  /* 0x000b501d01007387 */ /* 0x0001e20000100800 */
[----:B------:R-:W-:-:S05]  /*17210*/  IMAD.X R5, R14, 0x1, R0, P1 ;  /* 0x000000010e057824 */ /* 0x000fca00008e0600 */
[----:B------:R2:W3:Y:S04]  /*17220*/  @!P0 LDG.E.U16 R8, [R4.64] ;  /* 0x0000000604088981 */ /* 0x0004e8000c1e1500 */
[----:B0-----:R-:W4:Y:S01]  /*17230*/  LDL.LU R29, [R1+0x614] ;  /* 0x00061400011d7983 */ /* 0x001f220000300800 */
[----:B------:R-:W-:Y:S02]  /*17240*/  PRMT R7, RZ, 0x7610, R7 ;  /* 0x00007610ff077816 */ /* 0x000fe40000000007 */
[----:B------:R-:W-:Y:S01]  /*17250*/  PRMT R6, RZ, 0x7610, R6 ;  /* 0x00007610ff067816 */ /* 0x000fe20000000006 */
[----:B------:R-:W-:Y:S04]  /*17260*/  STS.U16 [R16+0x3200], R26 ;  /* 0x0032001a10007388 */ /* 0x000fe80000000400 */
[----:B------:R-:W-:Y:S01]  /*17270*/  STS.U16 [R16+0x3600], R15 ;  /* 0x0036000f10007388 */ /* 0x000fe20000000400 */
[----:B--2---:R-:W-:-:S05]  /*17280*/  IADD3 R4, P1, R28, R2, RZ ;  /* 0x000000021c047210 */ /* 0x004fca0007f3e0ff */
[----:B------:R-:W-:-:S05]  /*17290*/  IMAD.X R5, R3, 0x1, R0, P1 ;  /* 0x0000000103057824 */ /* 0x000fca00008e0600 */
[----:B------:R4:W2:Y:S02]  /*172a0*/  @!P0 LDG.E.U16 R7, [R4.64] ;  /* 0x0000000604078981 */ /* 0x0008a4000c1e1500 */
[-C--:B----4-:R-:W-:Y:S02]  /*172b0*/  IADD3 R4, P1, R29, R2.reuse, RZ ;  /* 0x000000021d047210 */ /* 0x090fe40007f3e0ff */
[----:B---3--:R0:W-:Y:S03]  /*172c0*/  STL [R1+0x14f4], R8 ;  /* 0x0014f40801007387 */ /* 0x0081e60000100800 */
[----:B------:R-:W-:Y:S01]  /*172d0*/  IMAD.X R5, R10, 0x1, R0, P1 ;  /* 0x000000010a057824 */ /* 0x000fe200008e0600 */
[----:B------:R-:W3:Y:S04]  /*172e0*/  LDL.LU R14, [R1+0x60] ;  /* 0x00006000010e7983 */ /* 0x000ee80000300800 */
[----:B------:R-:W4:Y:S04]  /*172f0*/  @!P0 LDG.E.U16 R6, [R4.64] ;  /* 0x0000000604068981 */ /* 0x000f28000c1e1500 */
[----:B0-----:R-:W3:Y:S04]  /*17300*/  LDL R8, [R1+0x600] ;  /* 0x0006000001087983 */ /* 0x001ee80000100800 */
[----:B------:R-:W3:Y:S04]  /*17310*/  LDL.LU R15, [R1+0x5c] ;  /* 0x00005c00010f7983 */ /* 0x000ee80000300800 */
[----:B------:R0:W-:Y:S04]  /*17320*/  STL [R1+0xb54], R28 ;  /* 0x000b541c01007387 */ /* 0x0001e80000100800 */
[----:B0-----:R-:W3:Y:S04]  /*17330*/  LDL.LU R28, [R1+0x4b8] ;  /* 0x0004b800011c7983 */ /* 0x001ee80000300800 */
[----:B------:R0:W-:Y:S04]  /*17340*/  STL [R1+0xb58], R3 ;  /* 0x000b580301007387 */ /* 0x0001e80000100800 */
[----:B0-----:R-:W3:Y:S04]  /*17350*/  LDL.LU R3, [R1+0x3dc] ;  /* 0x0003dc0001037983 */ /* 0x001ee80000300800 */
[----:B------:R-:W-:Y:S04]  /*17360*/  STS.U16 [R16+0x3a00], R13 ;  /* 0x003a000d10007388 */ /* 0x000fe80000000400 */
[----:B------:R-:W-:Y:S04]  /*17370*/  STS.U16 [R16+0x3e00], R12 ;  /* 0x003e000c10007388 */ /* 0x000fe80000000400 */
[----:B--2---:R-:W-:Y:S04]  /*17380*/  STL [R1+0x14f8], R7 ;  /* 0x0014f80701007387 */ /* 0x004fe80000100800 */
[----:B------:R0:W-:Y:S04]  /*17390*/  STL [R1+0xb5c], R29 ;  /* 0x000b5c1d01007387 */ /* 0x0001e80000100800 */
[----:B0-----:R-:W2:Y:S04]  /*173a0*/  LDL.LU R29, [R1+0x720] ;  /* 0x00072000011d7983 */ /* 0x001ea80000300800 */
[----:B------:R-:W2:Y:S04]  /*173b0*/  LDL.LU R20, [R1+0x58] ;  /* 0x0000580001147983 */ /* 0x000ea80000300800 */
[----:B----4-:R0:W-:Y:S04]  /*173c0*/  STL [R1+0x14fc], R6 ;  /* 0x0014fc0601007387 */ /* 0x0101e80000100800 */
[----:B0-----:R-:W4:Y:S04]  /*173d0*/  LDL R6, [R1+0x3cc] ;  /* 0x0003cc0001067983 */ /* 0x001f280000100800 */
[----:B------:R-:W4:Y:S01]  /*173e0*/  LDL.LU R22, [R1+0x54] ;  /* 0x0000540001167983 */ /* 0x000f220000300800 */
[----:B---3--:R-:W-:-:S03]  /*173f0*/  IADD3 R12, P1, R28, R2, RZ ;  /* 0x000000021c0c7210 */ /* 0x008fc60007f3e0ff */
[----:B------:R0:W-:Y:S04]  /*17400*/  STL [R1+0xb60], R28 ;  /* 0x000b601c01007387 */ /* 0x0001e80000100800 */
[----:B0-----:R-:W3:Y:S01]  /*17410*/  LDL.LU R28, [R1+0x5f4] ;  /* 0x0005f400011c7983 */ /* 0x001ee20000300800 */
[----:B------:R-:W-:-:S03]  /*17420*/  IMAD.X R13, R3, 0x1, R0, P1 ;  /* 0x00000001030d7824 */ /* 0x000fc600008e0600 */
[----:B------:R0:W-:Y:S04]  /*17430*/  STL [R1+0xb64], R3 ;  /* 0x000b640301007387 */ /* 0x0001e80000100800 */
[----:B0-----:R-:W4:Y:S01]  /*17440*/  LDL.LU R3, [R1+0x4a4] ;  /* 0x0004a40001037983 */ /* 0x001f220000300800 */
[----:B------:R-:W-:-:S06]  /*17450*/  PRMT R5, RZ, 0x7610, R5 ;  /* 0x00007610ff057816 */ /* 0x000fcc0000000005 */
[----:B------:R2:W4:Y:S04]  /*17460*/  @!P0 LDG.E.U16 R5, [R12.64] ;  /* 0x000000060c058981 */ /* 0x000528000c1e1500 */
[----:B------:R-:W-:Y:S04]  /*17470*/  STS.U16 [R16+0x4200], R14 ;  /* 0x0042000e10007388 */ /* 0x000fe80000000400 */
[----:B------:R-:W-:Y:S01]  /*17480*/  STS.U16 [R16+0x4600], R15 ;  /* 0x0046000f10007388 */ /* 0x000fe20000000400 */
[----:B--2---:R-:W-:-:S03]  /*17490*/  IADD3 R12, P1, R29, R2, RZ ;  /* 0x000000021d0c7210 */ /* 0x004fc60007f3e0ff */
[----:B------:R0:W-:Y:S04]  /*174a0*/  STL [R1+0xb68], R29 ;  /* 0x000b681d01007387 */ /* 0x0001e80000100800 */
[----:B0-----:R-:W2:Y:S01]  /*174b0*/  LDL.LU R29, [R1+0x498] ;  /* 0x00049800011d7983 */ /* 0x001ea20000300800 */
[----:B------:R-:W-:-:S03]  /*174c0*/  IMAD.X R13, R8, 0x1, R0, P1 ;  /* 0x00000001080d7824 */ /* 0x000fc600008e0600 */
[----:B------:R-:W2:Y:S04]  /*174d0*/  LDL.LU R24, [R1+0x50] ;  /* 0x0000500001187983 */ /* 0x000ea80000300800 */
[----:B------:R-:W2:Y:S04]  /*174e0*/  LDL R7, [R1+0x484] ;  /* 0x0004840001077983 */ /* 0x000ea80000100800 */
[----:B------:R-:W2:Y:S01]  /*174f0*/  LDL.LU R26, [R1+0x4c] ;  /* 0x00004c00011a7983 */ /* 0x000ea20000300800 */
[----:B---3--:R-:W-:-:S03]  /*17500*/  IADD3 R14, P1, R28, R2, RZ ;  /* 0x000000021c0e7210 */ /* 0x008fc60007f3e0ff */
[----:B------:R0:W-:Y:S04]  /*17510*/  STL [R1+0xb6c], R28 ;  /* 0x000b6c1c01007387 */ /* 0x0001e80000100800 */
[----:B0-----:R-:W3:Y:S01]  /*17520*/  LDL.LU R28, [R1+0x710] ;  /* 0x00071000011c7983 */ /* 0x001ee20000300800 */
[----:B----4-:R-:W-:-:S03]  /*17530*/  IMAD.X R15, R3, 0x1, R0, P1 ;  /* 0x00000001030f7824 */ /* 0x010fc600008e0600 */
[----:B------:R0:W-:Y:S04]  /*17540*/  STL [R1+0xb70], R3 ;  /* 0x000b700301007387 */ /* 0x0001e80000100800 */
[----:B0-----:R-:W4:Y:S01]  /*17550*/  LDL.LU R3, [R1+0x5e0] ;  /* 0x0005e00001037983 */ /* 0x001f220000300800 */
[----:B------:R-:W-:-:S06]  /*17560*/  PRMT R4, RZ, 0x7610, R4 ;  /* 0x00007610ff047816 */ /* 0x000fcc0000000004 */
[----:B------:R0:W4:Y:S02]  /*17570*/  @!P0 LDG.E.U16 R4, [R12.64] ;  /* 0x000000060c048981 */ /* 0x000124000c1e1500 */
[----:B0-----:R-:W-:-:S06]  /*17580*/  PRMT R12, RZ, 0x7610, R12 ;  /* 0x00007610ff0c7816 */ /* 0x001fcc000000000c */
[----:B------:R2:W4:Y:S01]  /*17590*/  @!P0 LDG.E.U16 R12, [R14.64] ;  /* 0x000000060e0c8981 */ /* 0x000522000c1e1500 */
[----:B------:R-:W-:Y:S02]  /*175a0*/  PRMT R13, RZ, 0x7610, R13 ;  /* 0x00007610ff0d7816 */ /* 0x000fe4000000000d */
[----:B--2---:R-:W-:Y:S01]  /*175b0*/  IADD3 R14, P1, R29, R2, RZ ;  /* 0x000000021d0e7210 */ /* 0x004fe20007f3e0ff */
[----:B------:R0:W-:Y:S04]  /*175c0*/  STL [R1+0xb74], R29 ;  /* 0x000b741d01007387 */ /* 0x0001e80000100800 */
[----:B------:R-:W-:-:S05]  /*175d0*/  IMAD.X R15, R6, 0x1, R0, P1 ;  /* 0x00000001060f7824 */ /* 0x000fca00008e0600 */
[----:B------:R3:W2:Y:S04]  /*175e0*/  @!P0 LDG.E.U16 R13, [R14.64] ;  /* 0x000000060e0d8981 */ /* 0x0006a8000c1e1500 */
[----:B0-----:R-:W2:Y:S04]  /*175f0*/  LDL.LU R29, [R1+0x5d4] ;  /* 0x0005d400011d7983 */ /* 0x001ea80000300800 */
[----:B------:R-:W2:Y:S01]  /*17600*/  LDL R6, [R1+0x5c0] ;  /* 0x0005c00001067983 */ /* 0x000ea20000100800 */
[----:B---3--:R-:W-:-:S03]  /*17610*/  IADD3 R14, P1, R28, R2, RZ ;  /* 0x000000021c0e7210 */ /* 0x008fc60007f3e0ff */
[----:B------:R0:W-:Y:S04]  /*17620*/  STL [R1+0xb78], R28 ;  /* 0x000b781c01007387 */ /* 0x0001e80000100800 */
[----:B0-----:R-:W3:Y:S01]  /*17630*/  LDL.LU R28, [R1+0x478] ;  /* 0x00047800011c7983 */ /* 0x001ee20000300800 */
[----:B----4-:R-:W-:-:S03]  /*17640*/  IMAD.X R15, R3, 0x1, R0, P1 ;  /* 0x00000001030f7824 */ /* 0x010fc600008e0600 */
[----:B------:R0:W-:Y:S04]  /*17650*/  STL [R1+0xb7c], R3 ;  /* 0x000b7c0301007387 */ /* 0x0001e80000100800 */
[----:B0-----:R-:W4:Y:S01]  /*17660*/  LDL.LU R3, [R1+0x3bc] ;  /* 0x0003bc0001037983 */ /* 0x001f220000300800 */
[----:B------:R-:W-:-:S06]  /*17670*/  PRMT R17, RZ, 0x7610, R17 ;  /* 0x00007610ff117816 */ /* 0x000fcc0000000011 */
[----:B------:R2:W4:Y:S01]  /*17680*/  @!P0 LDG.E.U16 R17, [R14.64] ;  /* 0x000000060e118981 */ /* 0x000522000c1e1500 */
[----:B------:R-:W-:Y:S02]  /*17690*/  PRMT R19, RZ, 0x7610, R19 ;  /* 0x00007610ff137816 */ /* 0x000fe40000000013 */
[----:B--2---:R-:W-:Y:S01]  /*176a0*/  IADD3 R14, P1, R29, R2, RZ ;  /* 0x000000021d0e7210 */ /* 0x004fe20007f3e0ff */
[----:B------:R0:W-:Y:S04]  /*176b0*/  STL [R1+0xb80], R29 ;  /* 0x000b801d01007387 */ /* 0x0001e80000100800 */
[----:B------:R-:W-:-:S05]  /*176c0*/  IMAD.X R15, R7, 0x1, R0, P1 ;  /* 0x00000001070f7824 */ /* 0x000fca00008e0600 */
[----:B------:R3:W2:Y:S04]  /*176d0*/  @!P0 LDG.E.U16 R19, [R14.64] ;  /* 0x000000060e138981 */ /* 0x0006a8000c1e1500 */
[----:B0-----:R-:W2:Y:S01]  /*176e0*/  LDL.LU R29, [R1+0x700] ;  /* 0x00070000011d7983 */ /* 0x001ea20000300800 */
[----:B---3--:R-:W-:-:S03]  /*176f0*/  IADD3 R14, P1, R28, R2, RZ ;  /* 0x000000021c0e7210 */ /* 0x008fc60007f3e0ff */
[----:B------:R0:W-:Y:S04]  /*17700*/  STL [R1+0xb84], R28 ;  /* 0x000b841c01007387 */ /* 0x0001e80000100800 */
[----:B0-----:R-:W3:Y:S01]  /*17710*/  LDL.LU R28, [R1+0x5b4] ;  /* 0x0005b400011c7983 */ /* 0x001ee20000300800 */
[----:B----4-:R-:W-:-:S03]  /*17720*/  IMAD.X R15, R3, 0x1, R0, P1 ;  /* 0x00000001030f7824 */ /* 0x010fc600008e0600 */
[----:B------:R0:W-:Y:S04]  /*17730*/  STL [R1+0xb88], R3 ;  /* 0x000b880301007387 */ /* 0x0001e80000100800 */
[----:B0-----:R-:W4:Y:S01]  /*17740*/  LDL.LU R3, [R1+0x464] ;  /* 0x0004640001037983 */ /* 0x001f220000300800 */
[----:B------:R-:W-:-:S03]  /*17750*/  PRMT R21, RZ, 0x7610, R21 ;  /* 0x00007610ff157816 */ /* 0x000fc60000000015 */
[----:B------:R-:W-:Y:S04]  /*17760*/  STS.U16 [R16+0x4a00], R20 ;  /* 0x004a001410007388 */ /* 0x000fe80000000400 */
[----:B------:R2:W4:Y:S04]  /*17770*/  @!P0 LDG.E.U16 R21, [R14.64] ;  /* 0x000000060e158981 */ /* 0x000528000c1e1500 */
[----:B------:R-:W-:Y:S04]  /*17780*/  STS.U16 [R16+0x4e00], R22 ;  /* 0x004e001610007388 */ /* 0x000fe80000000400 */
[----:B------:R-:W-:Y:S04]  /*17790*/  STS.U16 [R16+0x5200], R24 ;  /* 0x0052001810007388 */ /* 0x000fe80000000400 */
[----:B------:R-:W-:Y:S04]  /*177a0*/  STS.U16 [R16+0x5600], R26 ;  /* 0x0056001a10007388 */ /* 0x000fe80000000400 */
[----:B------:R0:W-:Y:S02]  /*177b0*/  STS.U16 [R16+0x5a00], R23 ;  /* 0x005a001710007388 */ /* 0x0001e40000000400 */
[----:B0-----:R-:W-:-:S02]  /*177c0*/  PRMT R23, RZ, 0x7610, R23 ;  /* 0x00007610ff177816 */ /* 0x001fc40000000017 */
[----:B------:R0:W-:Y:S02]  /*177d0*/  STS.U16 [R16+0x5e00], R25 ;  /* 0x005e001910007388 */ /* 0x0001e40000000400 */
[----:B0-----:R-:W-:Y:S02]  /*177e0*/  PRMT R25, RZ, 0x7610, R25 ;  /* 0x00007610ff197816 */ /* 0x001fe40000000019 */
[----:B--2---:R-:W-:Y:S01]  /*177f0*/  IADD3 R14, P1, R29, R2, RZ ;  /* 0x000000021d0e7210 */ /* 0x004fe20007f3e0ff */
[----:B------:R0:W-:Y:S04]  /*17800*/  STL [R1+0xb8c], R29 ;  /* 0x000b8c1d01007387 */ /* 0x0001e80000100800 */
[----:B------:R-:W-:-:S05]  /*17810*/  IMAD.X R15, R6, 0x1, R0, P1 ;  /* 0x00000001060f7824 */ /* 0x000fca00008e0600 */
[----:B------:R3:W2:Y:S04]  /*17820*/  @!P0 LDG.E.U16 R23, [R14.64] ;  /* 0x000000060e178981 */ /* 0x0006a8000c1e1500 */
[----:B0-----:R-:W2:Y:S04]  /*17830*/  LDL.LU R29, [R1+0x458] ;  /* 0x00045800011d7983 */ /* 0x001ea80000300800 */
[----:B------:R-:W2:Y:S04]  /*17840*/  LDL R9, [R1+0x3ac] ;  /* 0x0003ac0001097983 */ /* 0x000ea80000100800 */
        /* <DEDUP_REMOVED lines=9> */
[----:B------:R-:W2:Y:S01]  /*178e0*/  LDL.LU R26, [R1+0x18] ;  /* 0x00001800011a7983 */ /* 0x000ea20000300800 */
[----:B---3--:R-:W-:-:S03]  /*178f0*/  IADD3 R14, P1, R28, R2, RZ ;  /* 0x000000021c0e7210 */ /* 0x008fc60007f3e0ff */
[----:B------:R0:W-:Y:S04]  /*17900*/  STL [R1+0xc68], R28 ;  /* 0x000c681c01007387 */ /* 0x0001e80000100800 */
[----:B0-----:R-:W3:Y:S01]  /*17910*/  LDL.LU R28, [R1+0x40] ;  /* 0x00004000011c7983 */ /* 0x001ee20000300800 */
[----:B----4-:R-:W-:-:S03]  /*17920*/  IMAD.X R15, R3, 0x1, R0, P1 ;  /* 0x00000001030f7824 */ /* 0x010fc600008e0600 */
[----:B------:R0:W-:Y:S04]  /*17930*/  STL [R1+0xc6c], R3 ;  /* 0x000c6c0301007387 */ /* 0x0001e80000100800 */
[----:B------:R1:W4:Y:S04]  /*17940*/  @!P0 LDG.E.U16 R25, [R14.64] ;  /* 0x000000060e198981 */ /* 0x000328000c1e1500 */
[----:B0-----:R-:W3:Y:S04]  /*17950*/  LDL.LU R3, [R1] ;  /* 0x0000000001037983 */ /* 0x001ee80000300800 */
[----:B-1----:R-:W3:Y:S01]  /*17960*/  LDL.LU R15, [R1+0x48] ;  /* 0x00004800010f7983 */ /* 0x002ee20000300800 */
[----:B------:R-:W-:-:S02]  /*17970*/  PRMT R27, RZ, 0x7610, R27 ;  /* 0x00007610ff1b7816 */ /* 0x000fc4000000001b */
[----:B--2---:R-:W-:Y:S01]  /*17980*/  IADD3 R14, P1, R29, R2, RZ ;  /* 0x000000021d0e7210 */ /* 0x004fe20007f3e0ff */
[----:B------:R0:W-:Y:S04]  /*17990*/  STL [R1+0xc74], R29 ;  /* 0x000c741d01007387 */ /* 0x0001e80000100800 */
[----:B0-----:R-:W2:Y:S04]  /*179a0*/  LDL.LU R29, [R1+0x4] ;  /* 0x00000400011d7983 */ /* 0x001ea80000300800 */
[----:B------:R0:W-:Y:S04]  /*179b0*/  STL [R1+0xc70], R2 ;  /* 0x000c700201007387 */ /* 0x0001e80000100800 */
[----:B0-----:R-:W2:Y:S04]  /*179c0*/  LDL.LU R2, [R1+0x8] ;  /* 0x0000080001027983 */ /* 0x001ea80000300800 */
[----:B------:R-:W-:Y:S04]  /*179d0*/  STL [R1+0xc78], R0 ;  /* 0x000c780001007387 */ /* 0x000fe80000100800 */
[----:B---3--:R0:W-:Y:S04]  /*179e0*/  STS.U16 [R16+0x6200], R15 ;  /* 0x0062000f10007388 */ /* 0x0081e80000000400 */
[----:B------:R-:W-:Y:S04]  /*179f0*/  STS.U16 [R16+0x6600], R6 ;  /* 0x0066000610007388 */ /* 0x000fe80000000400 */
[----:B------:R1:W-:Y:S01]  /*17a00*/  STS.U16 [R16+0x6a00], R28 ;  /* 0x006a001c10007388 */ /* 0x0003e20000000400 */
[----:B0-----:R-:W-:-:S03]  /*17a10*/  IMAD.X R15, R9, 0x1, R0, P1 ;  /* 0x00000001090f7824 */ /* 0x001fc600008e0600 */
[----:B------:R-:W0:Y:S04]  /*17a20*/  S2R R9, SR_TID.X ;  /* 0x0000000000097919 */ /* 0x000e280000002100 */
[----:B------:R-:W3:Y:S04]  /*17a30*/  LDL.LU R0, [R1+0xc] ;  /* 0x00000c0001007983 */ /* 0x000ee80000300800 */
[----:B-1----:R-:W1:Y:S04]  /*17a40*/  S2R R28, SR_TID.X ;  /* 0x00000000001c7919 */ /* 0x002e680000002100 */
[----:B------:R4:W2:Y:S04]  /*17a50*/  @!P0 LDG.E.U16 R27, [R14.64] ;  /* 0x000000060e1b8981 */ /* 0x0008a8000c1e1500 */
[----:B------:R1:W-:Y:S04]  /*17a60*/  STS.U16 [R16+0x6e00], R7 ;  /* 0x006e000710007388 */ /* 0x0003e80000000400 */
[----:B----4-:R-:W4:Y:S01]  /*17a70*/  LDL.LU R14, [R1+0x14] ;  /* 0x00001400010e7983 */ /* 0x010f220000300800 */
[----:B0-----:R-:W-:-:S03]  /*17a80*/  LOP3.LUT R9, R9, 0x3f, RZ, 0xc0, !PT ;  /* 0x0000003f09097812 */ /* 0x001fc600078ec0ff */
[----:B------:R-:W2:Y:S02]  /*17a90*/  LDL.LU R15, [R1+0x10] ;  /* 0x00001000010f7983 */ /* 0x000ea40000300800 */
[----:B------:R-:W-:Y:S02]  /*17aa0*/  IMAD.SHL.U32 R9, R9, 0x2, RZ ;  /* 0x0000000209097824 */ /* 0x000fe400078e00ff */
[----:B------:R-:W3:Y:S01]  /*17ab0*/  LDL.LU R6, [R1+0x14fc] ;  /* 0x0014fc0001067983 */ /* 0x000ee20000300800 */
[----:B-1----:R-:W-:-:S03]  /*17ac0*/  LOP3.LUT P2, RZ, R28, 0x40, RZ, 0xc0, !PT ;  /* 0x000000401cff7812 */ /* 0x002fc6000784c0ff */
[----:B------:R-:W3:Y:S01]  /*17ad0*/  LDL.LU R7, [R1+0x14f8] ;  /* 0x0014f80001077983 */ /* 0x000ee20000300800 */
[----:B------:R-:W-:-:S04]  /*17ae0*/  SEL R28, RZ, 0x90, !P2 ;  /* 0x00000090ff1c7807 */ /* 0x000fc80005000000 */
[----:B------:R-:W-:Y:S01]  /*17af0*/  LOP3.LUT R28, R28, R9, RZ, 0x3c, !PT ;  /* 0x000000091c1c7212 */ /* 0x000fe200078e3cff */
[----:B------:R0:W-:Y:S03]  /*17b00*/  STS.U16 [R16+0x7200], R8 ;  /* 0x0072000810007388 */ /* 0x0001e60000000400 */
[----:B------:R-:W-:Y:S01]  /*17b10*/  LOP3.LUT R28, R28, 0x60, RZ, 0x3c, !PT ;  /* 0x000000601c1c7812 */ /* 0x000fe200078e3cff */
[----:B------:R1:W-:Y:S04]  /*17b20*/  STS.U16 [R16+0x7600], R10 ;  /* 0x0076000a10007388 */ /* 0x0003e80000000400 */
[----:B------:R1:W-:Y:S04]  /*17b30*/  STS.U16 [R16+0x7a00], R11 ;  /* 0x007a000b10007388 */ /* 0x0003e80000000400 */
[----:B0-----:R-:W3:Y:S04]  /*17b40*/  LDL.LU R8, [R1+0x14f4] ;  /* 0x0014f40001087983 */ /* 0x001ee80000300800 */
[----:B------:R-:W3:Y:S04]  /*17b50*/  LDL.LU R9, [R1+0x14f0] ;  /* 0x0014f00001097983 */ /* 0x000ee80000300800 */
[----:B-1----:R-:W3:Y:S04]  /*17b60*/  LDL.LU R10, [R1+0x14ec] ;  /* 0x0014ec00010a7983 */ /* 0x002ee80000300800 */
[----:B------:R-:W3:Y:S04]  /*17b70*/  LDL.LU R11, [R1+0x14e8] ;  /* 0x0014e800010b7983 */ /* 0x000ee80000300800 */
[----:B------:R0:W-:Y:S04]  /*17b80*/  STS.U16 [R16+0x7e00], R18 ;  /* 0x007e001210007388 */ /* 0x0001e80000000400 */
        /* <DEDUP_REMOVED lines=8> */
[----:B0-----:R-:W3:Y:S04]  /*17c10*/  LDL.LU R24, [R1+0x14d4] ;  /* 0x0014d40001187983 */ /* 0x001ee80000300800 */
[----:B-1----:R-:W3:Y:S04]  /*17c20*/  LDL.LU R26, [R1+0x14d0] ;  /* 0x0014d000011a7983 */ /* 0x002ee80000300800 */
[----:B----4-:R0:W-:Y:S04]  /*17c30*/  STS.U16 [R28+0xf00], R14 ;  /* 0x000f000e1c007388 */ /* 0x0101e80000000400 */
[----:B--2---:R-:W-:Y:S04]  /*17c40*/  STS.U16 [R28+0x1300], R15 ;  /* 0x0013000f1c007388 */ /* 0x004fe80000000400 */
[----:B---3--:R-:W-:Y:S04]  /*17c50*/  STS.U16 [R28+0x1700], R0 ;  /* 0x001700001c007388 */ /* 0x008fe80000000400 */
[----:B------:R1:W-:Y:S04]  /*17c60*/  STS.U16 [R28+0x1b00], R2 ;  /* 0x001b00021c007388 */ /* 0x0003e80000000400 */
[----:B------:R-:W-:Y:S04]  /*17c70*/  STS.U16 [R28+0x1f00], R29 ;  /* 0x001f001d1c007388 */ /* 0x000fe80000000400 */
[----:B------:R2:W-:Y:S04]  /*17c80*/  STS.U16 [R28+0x2300], R3 ;  /* 0x002300031c007388 */ /* 0x0005e80000000400 */
[----:B0-----:R-:W3:Y:S04]  /*17c90*/  LDL R14, [R1+0x394] ;  /* 0x00039400010e7983 */ /* 0x001ee80000100800 */
[----:B-1----:R-:W4:Y:S04]  /*17ca0*/  LDL R2, [R1+0x39c] ;  /* 0x00039c0001027983 */ /* 0x002f280000100800 */
[----:B--2---:R-:W2:Y:S04]  /*17cb0*/  LDL R3, [R1+0x3a0] ;  /* 0x0003a00001037983 */ /* 0x004ea80000100800 */
[----:B------:R-:W2:Y:S04]  /*17cc0*/  LDL R0, [R1+0x398] ;  /* 0x0003980001007983 */ /* 0x000ea80000100800 */
[----:B------:R-:W-:Y:S04]  /*17cd0*/  STS.U16 [R28+0x2700], R26 ;  /* 0x0027001a1c007388 */ /* 0x000fe80000000400 */
[----:B------:R-:W-:Y:S04]  /*17ce0*/  STS.U16 [R28+0x2b00], R24 ;  /* 0x002b00181c007388 */ /* 0x000fe80000000400 */
[----:B------:R0:W-:Y:S04]  /*17cf0*/  STS.U16 [R28+0x2f00], R22 ;  /* 0x002f00161c007388 */ /* 0x0001e80000000400 */
[----:B0-----:R-:W2:Y:S04]  /*17d00*/  LDL R22, [R1+0x388] ;  /* 0x0003880001167983 */ /* 0x001ea80000100800 */
[----:B------:R-:W-:Y:S04]  /*17d10*/  STS.U16 [R28+0x3300], R20 ;  /* 0x003300141c007388 */ /* 0x000fe80000000400 */
        /* <DEDUP_REMOVED lines=18> */
[----:B------:R-:W-:Y:S06]  /*17e40*/  BAR.SYNC.DEFER_BLOCKING 0x0 ;  /* 0x0000000000007b1d */ /* 0x000fec0000010000 */
[----:B---3--:R-:W-:Y:S04]  /*17e50*/  LDSM.16.MT88.4 R16, [R14+0x8000] ;  /* 0x008000000e10783b */ /* 0x008fe80000004200 */
[----:B----4-:R-:W-:Y:S04]  /*17e60*/  LDSM.16.MT88.4 R8, [R2+0x8000] ;  /* 0x008000000208783b */ /* 0x010fe80000004200 */
[----:B--2---:R-:W0:Y:S04]  /*17e70*/  LDSM.16.MT88.4 R12, [R3+0x8000] ;  /* 0x00800000030c783b */ /* 0x004e280000004200 */
[----:B------:R-:W1:Y:S04]  /*17e80*/  LDSM.16.M88.4 R4, [R22] ;  /* 0x000000001604783b */ /* 0x000e680000000200 */
[----:B0-----:R-:W-:Y:S04]  /*17e90*/  STL.64 [R1+0x14b8], R14 ;  /* 0x0014b80e01007387 */ /* 0x001fe80000100a00 */
[----:B------:R-:W0:Y:S04]  /*17ea0*/  LDSM.16.M88.4 R24, [R22+0x1000] ;  /* 0x001000001618783b */ /* 0x000e280000000200 */
[----:B-1----:R-:W-:Y:S04]  /*17eb0*/  STL.64 [R1+0x50], R4 ;  /* 0x0000500401007387 */ /* 0x002fe80000100a00 */
[----:B------:R-:W-:Y:S04]  /*17ec0*/  STL.64 [R1+0x58], R6 ;  /* 0x0000580601007387 */ /* 0x000fe80000100a00 */
[----:B------:R1:W-:Y:S01]  /*17ed0*/  STL.64 [R1+0x14b0], R12 ;  /* 0x0014b00c01007387 */ /* 0x0003e20000100a00 */
[----:B0-----:R-:W-:-:S02]  /*17ee0*/  IMAD.MOV.U32 R21, RZ, RZ, R24 ;  /* 0x000000ffff157224 */ /* 0x001fc400078e0018 */
[----:B------:R-:W-:Y:S01]  /*17ef0*/  IMAD.MOV.U32 R20, RZ, RZ, R25 ;  /* 0x000000ffff147224 */ /* 0x000fe200078e0019 */
[----:B------:R-:W-:Y:S04]  /*17f00*/  LDSM.16.MT88.4 R4, [R0+0x8000] ;  /* 0x008000000004783b */ /* 0x000fe80000004200 */
[----:B-1----:R-:W2:Y:S04]  /*17f10*/  LDL.LU.64 R12, [R1+0x50] ;  /* 0x00005000010c7983 */ /* 0x002ea80000300a00 */
[----:B------:R-:W-:Y:S04]  /*17f20*/  STL.64 [R1+0x14a8], R10 ;  /* 0x0014a80a01007387 */ /* 0x000fe80000100a00 */
[----:B------:R0:W-:Y:S04]  /*17f30*/  STL.64 [R1+0x14a0], R8 ;  /* 0x0014a00801007387 */ /* 0x0001e80000100a00 */
[----:B0-----:R-:W3:Y:S04]  /*17f40*/  LDL.LU.64 R8, [R1+0x160] ;  /* 0x0001600001087983 */ /* 0x001ee80000300a00 */
[----:B------:R-:W4:Y:S04]  /*17f50*/  LDL.LU.64 R10, [R1+0x168] ;  /* 0x00016800010a7983 */ /* 0x000f280000300a00 */
[----:B----4-:R-:W-:Y:S04]  /*17f60*/  STL.64 [R1+0x14c8], R10 ;  /* 0x0014c80a01007387 */ /* 0x010fe80000100a00 */
[----:B---3--:R0:W-:Y:S04]  /*17f70*/  STL.64 [R1+0x14c0], R8 ;  /* 0x0014c00801007387 */ /* 0x0081e80000100a00 */
[----:B0-----:R-:W3:Y:S04]  /*17f80*/  LDL.LU.64 R8, [R1+0x2c0] ;  /* 0x0002c00001087983 */ /* 0x001ee80000300a00 */
[----:B------:R-:W3:Y:S04]  /*17f90*/  LDL.LU.64 R10, [R1+0x2c8] ;  /* 0x0002c800010a7983 */ /* 0x000ee80000300a00 */
[----:B------:R-:W-:Y:S04]  /*17fa0*/  STL.64 [R1+0x48], R26 ;  /* 0x0000481a01007387 */ /* 0x000fe80000100a00 */
[----:B------:R-:W0:Y:S01]  /*17fb0*/  LDSM.16.M88.4 R24, [R22+0x2000] ;  /* 0x002000001618783b */ /* 0x000e220000000200 */
[----:B--2---:R-:W-:-:S02]  /*17fc0*/  IMAD.MOV.U32 R2, RZ, RZ, R12 ;  /* 0x000000ffff027224 */ /* 0x004fc400078e000c */
[----:B------:R-:W-:Y:S01]  /*17fd0*/  IMAD.MOV.U32 R0, RZ, RZ, R13 ;  /* 0x000000ffff007224 */ /* 0x000fe200078e000d */
[----:B0-----:R-:W-:Y:S04]  /*17fe0*/  STL.64 [R1+0x38], R26 ;  /* 0x0000381a01007387 */ /* 0x001fe80000100a00 */
[----:B------:R-:W-:Y:S01]  /*17ff0*/  STL [R1+0x13f0], R22 ;  /* 0x0013f01601007387 */ /* 0x000fe20000100800 */
[----:B---3--:R-:W-:Y:S11]  /*18000*/  HMMA.16816.F32 R8, R16, R12, R8 ;  /* 0x0000000c1008723c */ /* 0x008ff60000001808 */
[----:B------:R-:W-:Y:S11]  /*18010*/  @!UPT UIADD3 URZ, URZ, URZ, URZ ;  /* 0x0000003f3f3ff290 */ /* 0x000ff6000fffe03f */
[----:B------:R-:W-:Y:S01]  /*18020*/  @!UPT UIADD3 URZ, URZ, URZ, URZ ;  /* 0x0000003f3f3ff290 */ /* 0x000fe2000fffe03f */
[----:B------:R-:W-:Y:S04]  /*18030*/  STL.64 [R1+0xd0], R8 ;  /* 0x0000d00801007387 */ /* 0x000fe80000100a00 */
[----:B------:R0:W-:Y:S04]  /*18040*/  STL.64 [R1+0xd8], R10 ;  /* 0x0000d80a01007387 */ /* 0x0001e80000100a00 */
[----:B0-----:R-:W2:Y:S04]  /*18050*/  LDL.LU.64 R10, [R1+0x14c8] ;  /* 0x0014c800010a7983 */ /* 0x001ea80000300a00 */
[----:B------:R-:W2:Y:S04]  /*18060*/  LDL.LU.64 R8, [R1+0x14c0] ;  /* 0x0014c00001087983 */ /* 0x000ea80000300a00 */
[----:B------:R-:W2:Y:S04]  /*18070*/  LDL.LU.64 R14, [R1+0x14b8] ;  /* 0x0014b800010e7983 */ /* 0x000ea80000300a00 */
[----:B------:R-:W2:Y:S04]  /*18080*/  LDL.LU.64 R12, [R1+0x14b0] ;  /* 0x0014b000010c7983 */ /* 0x000ea80000300a00 */
[----:B------:R-:W-:Y:S04]  /*18090*/  STL.64 [R1+0x1490], R18 ;  /* 0x0014901201007387 */ /* 0x000fe80000100a00 */
[----:B------:R0:W-:Y:S02]  /*180a0*/  STL.64 [R1+0x1488], R16 ;  /* 0x0014881001007387 */ /* 0x0001e40000100a00 */
[----:B0-----:R-:W-:-:S02]  /*180b0*/  IMAD.MOV.U32 R16, RZ, RZ, R2 ;  /* 0x000000ffff107224 */ /* 0x001fc400078e0002 */
[----:B------:R-:W-:-:S07]  /*180c0*/  IMAD.MOV.U32 R17, RZ, RZ, R0 ;  /* 0x000000ffff117224 */ /* 0x000fce00078e0000 */
[----:B--2---:R-:W-:Y:S11]  /*180d0*/  HMMA.16816.F32 R8, R12, R16, R8 ;  /* 0x000000100c08723c */ /* 0x004ff60000001808 */
[----:B------:R-:W-:Y:S11]  /*180e0*/  @!UPT UIADD3 URZ, URZ, URZ, URZ ;  /* 0x0000003f3f3ff290 */ /* 0x000ff6000fffe03f */
[----:B------:R-:W-:Y:S01]  /*180f0*/  @!UPT UIADD3 URZ, URZ, URZ, URZ ;  /* 0x0000003f3f3ff290 */ /* 0x000fe2000fffe03f */
[----:B------:R-:W-:Y:S04]  /*18100*/  STL.64 [R1+0x160], R8 ;  /* 0x0001600801007387 */ /* 0x000fe80000100a00 */
[----:B------:R0:W-:Y:S04]  /*18110*/  STL.64 [R1+0x168], R10 ;  /* 0x0001680a01007387 */ /* 0x0001e80000100a00 */
[----:B0-----:R-:W2:Y:S04]  /*18120*/  LDL.LU.64 R10, [R1+0x14a8] ;  /* 0x0014a800010a7983 */ /* 0x001ea80000300a00 */
[----:B------:R-:W3:Y:S04]  /*18130*/  LDL.LU.64 R8, [R1+0x14a0] ;  /* 0x0014a00001087983 */ /* 0x000ee80000300a00 */
[----:B------:R-:W-:Y:S04]  /*18140*/  STL.64 [R1+0x1480], R14 ;  /* 0x0014800e01007387 */ /* 0x000fe80000100a00 */
[----:B------:R0:W-:Y:S04]  /*18150*/  STL.64 [R1+0x1478], R12 ;  /* 0x0014780c01007387 */ /* 0x0001e80000100a00 */
[----:B0-----:R-:W4:Y:S04]  /*18160*/  LDL.LU.64 R12, [R1+0xc0] ;  /* 0x0000c000010c7983 */ /* 0x001f280000300a00 */
[----:B------:R-:W4:Y:S01]  /*18170*/  LDL.LU.64 R14, [R1+0xc8] ;  /* 0x0000c800010e7983 */ /* 0x000f220000300a00 */
[----:B------:R-:W-:-:S02]  /*18180*/  IMAD.MOV.U32 R29, RZ, RZ, R24 ;  /* 0x000000ffff1d7224 */ /* 0x000fc400078e0018 */
[----:B------:R-:W-:Y:S02]  /*18190*/  IMAD.MOV.U32 R23, RZ, RZ, R25 ;  /* 0x000000ffff177224 */ /* 0x000fe400078e0019 */
[----:B------:R-:W0:Y:S04]  /*181a0*/  LDSM.16.M88.4 R24, [R22+0x3000] ;  /* 0x003000001618783b */ /* 0x000e280000000200 */
[----:B--2---:R-:W-:Y:S04]  /*181b0*/  STL.64 [R1+0x1470], R10 ;  /* 0x0014700a01007387 */ /* 0x004fe80000100a00 */
[----:B---3--:R-:W-:Y:S04]  /*181c0*/  STL.64 [R1+0x1468], R8 ;  /* 0x0014680801007387 */ /* 0x008fe80000100a00 */
[----:B0-----:R-:W-:Y:S04]  /*181d0*/  STL.64 [R1+0x28], R26 ;  /* 0x0000281a01007387 */ /* 0x001fe80000100a00 */
[----:B------:R0:W-:Y:S01]  /*181e0*/  STL.64 [R1+0x1418], R24 ;  /* 0x0014181801007387 */ /* 0x0001e20000100a00 */
[----:B----4-:R-:W-:Y:S01]  /*181f0*/  HMMA.16816.F32 R12, R8, R16, R12 ;  /* 0x00000010080c723c */ /* 0x010fe2000000180c */
[----:B0-----:R-:W-:-:S02]  /*18200*/  IMAD.MOV.U32 R24, RZ, RZ, R29 ;  /* 0x000000ffff187224 */ /* 0x001fc400078e001d */
[----:B------:R-:W-:-:S05]  /*18210*/  IMAD.MOV.U32 R25, RZ, RZ, R23 ;  /* 0x000000ffff197224 */ /* 0x000fca00078e0017 */
[----:B------:R0:W-:Y:S02]  /*18220*/  STL.64 [R1+0x1440], R24 ;  /* 0x0014401801007387 */ /* 0x0001e40000100a00 */
[----:B0-----:R-:W-:Y:S02]  /*18230*/  IMAD.MOV.U32 R24, RZ, RZ, R21 ;  /* 0x000000ffff187224 */ /* 0x001fe400078e0015 */
[----:B------:R-:W-:Y:S11]  /*18240*/  IMAD.MOV.U32 R25, RZ, RZ, R20 ;  /* 0x000000ffff197224 */ /* 0x000ff600078e0014 */
[----:B------:R-:W-:Y:S01]  /*18250*/  @!UPT UIADD3 URZ, URZ, URZ, URZ ;  /* 0x0000003f3f3ff290 */ /* 0x000fe2000fffe03f */
[----:B------:R-:W-:Y:S01]  /*18260*/  IMAD.MOV.U32 R28, RZ, RZ, R12 ;  /* 0x000000ffff1c7224 */ /* 0x000fe200078e000c */
[----:B------:R0:W-:Y:S01]  /*18270*/  STL.64 [R1+0x1498], R24 ;  /* 0x0014981801007387 */ /* 0x0001e20000100a00 */
[----:B------:R-:W-:Y:S02]  /*18280*/  IMAD.MOV.U32 R3, RZ, RZ, R13 ;  /* 0x000000ffff037224 */ /* 0x000fe400078e000d */
[----:B------:R-:W-:Y:S02]  /*18290*/  IMAD.MOV.U32 R2, RZ, RZ, R14 ;  /* 0x000000ffff027224 */ /* 0x000fe400078e000e */
[----:B------:R-:W-:Y:S01]  /*182a0*/  IMAD.MOV.U32 R0, RZ, RZ, R15 ;  /* 0x000000ffff007224 */ /* 0x000fe200078e000f */
[----:B0-----:R-:W2:Y:S04]  /*182b0*/  LDL.LU.64 R24, [R1+0xb0] ;  /* 0x0000b00001187983 */ /* 0x001ea80000300a00 */
[----:B------:R-:W2:Y:S04]  /*182c0*/  LDL.LU.64 R26, [R1+0xb8] ;  /* 0x0000b800011a7983 */ /* 0x000ea80000300a00 */
[----:B------:R-:W3:Y:S04]  /*182d0*/  LDL.LU.64 R12, [R1+0x2d0] ;  /* 0x0002d000010c7983 */ /* 0x000ee80000300a00 */
[----:B------:R-:W3:Y:S04]  /*182e0*/  LDL.LU.64 R14, [R1+0x2d8] ;  /* 0x0002d800010e7983 */ /* 0x000ee80000300a00 */
[----:B------:R-:W4:Y:S04]  /*182f0*/  LDL.LU.64 R8, [R1+0x240] ;  /* 0x0002400001087983 */ /* 0x000f280000300a00 */
[----:B------:R-:W4:Y:S04]  /*18300*/  LDL.LU.64 R10, [R1+0x248] ;  /* 0x00024800010a7983 */ /* 0x000f280000300a00 */
[----:B------:R-:W2:Y:S04]  /*18310*/  LDL.LU.64 R20, [R1+0x260] ;  /* 0x0002600001147983 */ /* 0x000ea80000300a00 */
[----:B------:R-:W2:Y:S04]  /*18320*/  LDL.LU.64 R22, [R1+0x268] ;  /* 0x0002680001167983 */ /* 0x000ea80000300a00 */
[----:B--2---:R-:W-:Y:S04]  /*18330*/  STL.64 [R1+0x1450], R22 ;  /* 0x0014501601007387 */ /* 0x004fe80000100a00 */
[----:B------:R0:W-:Y:S04]  /*18340*/  STL.64 [R1+0x1448], R20 ;  /* 0x0014481401007387 */ /* 0x0001e80000100a00 */
[----:B0-----:R-:W2:Y:S04]  /*18350*/  LDL.LU.64 R20, [R1+0xe0] ;  /* 0x0000e00001147983 */ /* 0x001ea80000300a00 */
[----:B------:R-:W2:Y:S01]  /*18360*/  LDL.LU.64 R22, [R1+0xe8] ;  /* 0x0000e80001167983 */ /* 0x000ea20000300a00 */
[----:B------:R-:W-:Y:S03]  /*18370*/  HMMA.16816.F32 R16, R4, R16, R24 ;  /* 0x000000100410723c */ /* 0x000fe60000001818 */
[----:B--2---:R-:W-:Y:S04]  /*18380*/  STL.64 [R1+0x1460], R22 ;  /* 0x0014601601007387 */ /* 0x004fe80000100a00 */
[----:B------:R0:W-:Y:S04]  /*18390*/  STL.64 [R1+0x1458], R20 ;  /* 0x0014581401007387 */ /* 0x0001e80000100a00 */
[----:B0-----:R-:W2:Y:S04]  /*183a0*/  LDL.LU.64 R20, [R1+0x130] ;  /* 0x0001300001147983 */ /* 0x001ea80000300a00 */
[----:B------:R-:W2:Y:S04]  /*183b0*/  LDL.LU.64 R22, [R1+0x138] ;  /* 0x0001380001167983 */ /* 0x000ea80000300a00 */
[----:B------:R-:W-:Y:S04]  /*183c0*/  STL [R1+0x11d4], R0 ;  /* 0x0011d40001007387 */ /* 0x000fe80000100800 */
[----:B------:R-:W-:Y:S04]  /*183d0*/  STL [R1+0x11d0], R3 ;  /* 0x0011d00301007387 */ /* 0x000fe80000100800 */
[----:B------:R-:W-:Y:S04]  /*183e0*/  STL [R1+0x11cc], R28 ;  /* 0x0011cc1c01007387 */ /* 0x000fe80000100800 */
[----:B------:R-:W-:Y:S04]  /*183f0*/  STL [R1+0x11c8], R2 ;  /* 0x0011c80201007387 */ /* 0x000fe80000100800 */
[----:B------:R-:W3:Y:S04]  /*18400*/  LDL.LU.64 R24, [R1+0x1498] ;  /* 0x0014980001187983 */ /* 0x000ee80000300a00 */
[----:B------:R-:W-:Y:S04]  /*18410*/  STL.64 [R1+0x1f0], R16 ;  /* 0x0001f01001007387 */ /* 0x000fe80000100a00 */
[----:B------:R0:W-:Y:S04]  /*18420*/  STL.64 [R1+0x1f8], R18 ;  /* 0x0001f81201007387 */ /* 0x0001e80000100a00 */
[----:B0-----:R-:W3:Y:S04]  /*18430*/  LDL.LU.64 R18, [R1+0x1490] ;  /* 0x0014900001127983 */ /* 0x001ee80000300a00 */
[----:B------:R-:W3:Y:S02]  /*18440*/  LDL.LU.64 R16, [R1+0x1488] ;  /* 0x0014880001107983 */ /* 0x000ee40000300a00 */
[----:B---3--:R-:W-:Y:S11]  /*18450*/  HMMA.16816.F32 R12, R16, R24, R12 ;  /* 0x00000018100c723c */ /* 0x008ff6000000180c */
[----:B------:R-:W-:Y:S11]  /*18460*/  @!UPT UIADD3 URZ, URZ, URZ, URZ ;  /* 0x0000003f3f3ff290 */ /* 0x000ff6000fffe03f */
[----:B------:R-:W-:Y:S01]  /*18470*/  @!UPT UIADD3 URZ, URZ, URZ, URZ ;  /* 0x0000003f3f3ff290 */ /* 0x000fe2000fffe03f */
[----:B------:R-:W-:Y:S01]  /*18480*/  STL.64 [R1+0xc0], R12 ;  /* 0x0000c00c01007387 */ /* 0x000fe20000100a00 */
[----:B------:R-:W-:-:S03]  /*18490*/  IMAD.MOV.U32 R29, RZ, RZ, R15 ;  /* 0x000000ffff1d7224 */ /* 0x000fc600078e000f */
[----:B------:R0:W-:Y:S04]  /*184a0*/  STL [R1+0xc8], R14 ;  /* 0x0000c80e01007387 */ /* 0x0001e80000100800 */
[----:B0-----:R-:W4:Y:S04]  /*184b0*/  LDL.LU.64 R14, [R1+0x1480] ;  /* 0x00148000010e7983 */ /* 0x001f280000300a00 */
[----:B------:R-:W4:Y:S04]  /*184c0*/  LDL.LU.64 R12, [R1+0x1478] ;  /* 0x00147800010c7983 */ /* 0x000f280000300a00 */
[----:B------:R-:W-:Y:S01]  /*184d0*/  STL [R1+0x1318], R29 ;  /* 0x0013181d01007387 */ /* 0x000fe20000100800 */
[-C--:B----4-:R-:W-:Y:S11]  /*184e0*/  HMMA.16816.F32 R8, R12, R24.reuse, R8 ;  /* 0x000000180c08723c */ /* 0x090ff60000001808 */
[----:B------:R-:W-:Y:S11]  /*184f0*/  @!UPT UIADD3 URZ, URZ, URZ, URZ ;  /* 0x0000003f3f3ff290 */ /* 0x000ff6000fffe03f */
[----:B------:R-:W-:Y:S01]  /*18500*/  @!UPT UIADD3 URZ, URZ, URZ, URZ ;  /* 0x0000003f3f3ff290 */ /* 0x000fe2000fffe03f */
[----:B------:R-:W-:Y:S04]  /*18510*/  STL.64 [R1+0x150], R8 ;  /* 0x0001500801007387 */ /* 0x000fe80000100a00 */
[----:B------:R0:W-:Y:S04]  /*18520*/  STL.64 [R1+0x158], R10 ;  /* 0x0001580a01007387 */ /* 0x0001e80000100a00 */
[----:B0-----:R-:W2:Y:S04]  /*18530*/  LDL.LU.64 R10, [R1+0x1470] ;  /* 0x00147000010a7983 */ /* 0x001ea80000300a00 */
[----:B------:R-:W2:Y:S02]  /*18540*/  LDL.LU.64 R8, [R1+0x1468] ;  /* 0x0014680001087983 */ /* 0x000ea40000300a00 */
[-C--:B--2---:R-:W-:Y:S11]  /*18550*/  HMMA.16816.F32 R20, R8, R24.reuse, R20 ;  /* 0x000000180814723c */ /* 0x084ff60000001814 */
[----:B------:R-:W-:Y:S11]  /*18560*/  @!UPT UIADD3 URZ, URZ, URZ, URZ ;  /* 0x0000003f3f3ff290 */ /* 0x000ff6000fffe03f */
[----:B------:R-:W-:Y:S01]  /*18570*/  @!UPT UIADD3 URZ, URZ, URZ, URZ ;  /* 0x0000003f3f3ff290 */ /* 0x000fe2000fffe03f */
[----:B------:R-:W-:Y:S04]  /*18580*/  STL.64 [R1+0x180], R20 ;  /* 0x0001801401007387 */ /* 0x000fe80000100a00 */
[----:B------:R0:W-:Y:S04]  /*18590*/  STL.64 [R1+0x188], R22 ;  /* 0x0001881601007387 */ /* 0x0001e80000100a00 */
[----:B0-----:R-:W2:Y:S04]  /*185a0*/  LDL.LU.64 R22, [R1+0x1460] ;  /* 0x0014600001167983 */ /* 0x001ea80000300a00 */
[----:B------:R-:W2:Y:S02]  /*185b0*/  LDL.LU.64 R20, [R1+0x1458] ;  /* 0x0014580001147983 */ /* 0x000ea40000300a00 */
[----:B--2---:R-:W-:Y:S02]  /*185c0*/  HMMA.16816.F32 R24, R4, R24, R20 ;  /* 0x000000180418723c */ /* 0x004fe40000001814 */
[----:B------:R-:W2:Y:S04]  /*185d0*/  LDL.LU.64 R22, [R1+0x1450] ;  /* 0x0014500001167983 */ /* 0x000ea80000300a00 */
[----:B------:R-:W2:Y:S11]  /*185e0*/  LDL.LU.64 R20, [R1+0x1448] ;  /* 0x0014480001147983 */ /* 0x000eb60000300a00 */
[----:B------:R-:W-:Y:S06]  /*185f0*/  @!UPT UIADD3 URZ, URZ, URZ, URZ ;  /* 0x0000003f3f3ff290 */ /* 0x000fec000fffe03f */
[----:B------:R0:W-:Y:S04]  /*18600*/  STL.64 [R1+0x230], R24 ;  /* 0x0002301801007387 */ /* 0x0001e80000100a00 */
[----:B------:R-:W-:Y:S04]  /*18610*/  STL.64 [R1+0x238], R26 ;  /* 0x0002381a01007387 */ /* 0x000fe80000100a00 */
[----:B0-----:R-:W2:Y:S04]  /*18620*/  LDL.LU.64 R24, [R1+0x1440] ;  /* 0x0014400001187983 */ /* 0x001ea80000300a00 */
[----:B------:R-:W-:Y:S04]  /*18630*/  STL.64 [R1+0x1438], R6 ;  /* 0x0014380601007387 */ /* 0x000fe80000100a00 */
[----:B------:R0:W-:Y:S04]  /*18640*/  STL.64 [R1+0x1430], R4 ;  /* 0x0014300401007387 */ /* 0x0001e80000100a00 */
[----:B0-----:R-:W3:Y:S04]  /*18650*/  LDL.LU.64 R4, [R1+0x2e0] ;  /* 0x0002e00001047983 */ /* 0x001ee80000300a00 */
[----:B------:R-:W3:Y:S01]  /*18660*/  LDL.LU.64 R6, [R1+0x2e8] ;  /* 0x0002e80001067983 */ /* 0x000ee20000300a00 */
[-C--:B--2---:R-:W-:Y:S08]  /*18670*/  HMMA.16816.F32 R20, R12, R24.reuse, R20 ;  /* 0x000000180c14723c */ /* 0x084ff00000001814 */
[----:B---3--:R-:W-:Y:S11]  /*18680*/  HMMA.16816.F32 R4, R16, R24, R4 ;  /* 0x000000181004723c */ /* 0x008ff60000001804 */
[----:B------:R-:W-:Y:S11]  /*18690*/  @!UPT UIADD3 URZ, URZ, URZ, URZ ;  /* 0x0000003f3f3ff290 */ /* 0x000ff6000fffe03f */
[----:B------:R-:W-:Y:S01]  /*186a0*/  @!UPT UIADD3 URZ, URZ, URZ, URZ ;  /* 0x0000003f3f3ff290 */ /* 0x000fe2000fffe03f */
[----:B------:R0:W-:Y:S01]  /*186b0*/  STL.64 [R1+0xb0], R4 ;  /* 0x0000b00401007387 */ /* 0x0001e20000100a00 */
[----:B------:R-:W-:-:S03]  /*186c0*/  IMAD.MOV.U32 R29, RZ, RZ, R7 ;  /* 0x000000ffff1d7224 */ /* 0x000fc600078e0007 */
[----:B------:R1:W-:Y:S04]  /*186d0*/  STL [R1+0xb8], R6 ;  /* 0x0000b80601007387 */ /* 0x0003e80000100800 */
[----:B0-----:R-:W2:Y:S04]  /*186e0*/  LDL.LU.64 R4, [R1+0x190] ;  /* 0x0001900001047983 */ /* 0x001ea80000300a00 */
[----:B-1----:R-:W2:Y:S04]  /*186f0*/  LDL.LU.64 R6, [R1+0x198] ;  /* 0x0001980001067983 */ /* 0x002ea80000300a00 */
[----:B------:R-:W-:Y:S04]  /*18700*/  STL.64 [R1+0x1428], R18 ;  /* 0x0014281201007387 */ /* 0x000fe80000100a00 */
[----:B------:R0:W-:Y:S04]  /*18710*/  STL.64 [R1+0x1420], R16 ;  /* 0x0014201001007387 */ /* 0x0001e80000100a00 */
[----:B------:R-:W-:Y:S04]  /*18720*/  STL [R1+0x131c], R29 ;  /* 0x00131c1d01007387 */ /* 0x000fe80000100800 */
[----:B0-----:R-:W3:Y:S04]  /*18730*/  LDL.LU.64 R16, [R1+0xf0] ;  /* 0x0000f00001107983 */ /* 0x001ee80000300a00 */
[----:B------:R-:W3:Y:S04]  /*18740*/  LDL.LU.64 R18, [R1+0xf8] ;  /* 0x0000f80001127983 */ /* 0x000ee80000300a00 */
[----:B------:R-:W-:Y:S04]  /*18750*/  STL.64 [R1+0x140], R20 ;  /* 0x0001401401007387 */ /* 0x000fe80000100a00 */
[----:B------:R-:W-:Y:S04]  /*18760*/  STL.64 [R1+0x148], R22 ;  /* 0x0001481601007387 */ /* 0x000fe80000100a00 */
[----:B------:R-:W-:Y:S04]  /*18770*/  STL.64 [R1+0x1410], R14 ;  /* 0x0014100e01007387 */ /* 0x000fe80000100a00 */
[----:B------:R0:W-:Y:S04]  /*18780*/  STL.64 [R1+0x1408], R12 ;  /* 0x0014080c01007387 */ /* 0x0001e80000100a00 */
[----:B0-----:R-:W4:Y:S04]  /*18790*/  LDL.LU.64 R12, [R1+0x330] ;  /* 0x00033000010c7983 */ /* 0x001f280000300a00 */
[----:B------:R-:W4:Y:S04]  /*187a0*/  LDL.LU.64 R14, [R1+0x338] ;  /* 0x00033800010e7983 */ /* 0x000f280000300a00 */
[----:B------:R-:W3:Y:S04]  /*187b0*/  LDL.LU.64 R20, [R1+0x1b0] ;  /* 0x0001b00001147983 */ /* 0x000ee80000300a00 */
[----:B------:R-:W3:Y:S01]  /*187c0*/  LDL.LU.64 R22, [R1+0x1b8] ;  /* 0x0001b80001167983 */ /* 0x000ee20000300a00 */
[-C--:B--2---:R-:W-:Y:S11]  /*187d0*/  HMMA.16816.F32 R4, R8, R24.reuse, R4 ;  /* 0x000000180804723c */ /* 0x084ff60000001804 */
[----:B------:R-:W-:Y:S11]  /*187e0*/  @!UPT UIADD3 URZ, URZ, URZ, URZ ;  /* 0x0000003f3f3ff290 */ /* 0x000ff6000fffe03f */
[----:B------:R-:W-:Y:S02]  /*187f0*/  @!UPT UIADD3 URZ, URZ, URZ, URZ ;  /* 0x0000003f3f3ff290 */ /* 0x000fe4000fffe03f */
[----:B------:R-:W-:Y:S02]  /*18800*/  IMAD.MOV.U32 R28, RZ, RZ, R6 ;  /* 0x000000ffff1c7224 */ /* 0x000fe400078e0006 */
[----:B------:R-:W-:Y:S02]  /*18810*/  IMAD.MOV.U32 R2, RZ, RZ, R7 ;  /* 0x000000ffff027224 */ /* 0x000fe400078e0007 */
[----:B------:R-:W-:Y:S02]  /*18820*/  IMAD.MOV.U32 R0, RZ, RZ, R4 ;  /* 0x000000ffff007224 */ /* 0x000fe400078e0004 */
[----:B------:R-:W-:Y:S01]  /*18830*/  IMAD.MOV.U32 R3, RZ, RZ, R5 ;  /* 0x000000ffff037224 */ /* 0x000fe200078e0005 */
[----:B---3--:R-:W-:Y:S04]  /*18840*/  STL.64 [R1+0x1400], R22 ;  /* 0x0014001601007387 */ /* 0x008fe80000100a00 */
[----:B------:R0:W-:Y:S04]  /*18850*/  STL.64 [R1+0x13f8], R20 ;  /* 0x0013f81401007387 */ /* 0x0001e80000100a00 */
[----:B0-----:R-:W2:Y:S04]  /*18860*/  LDL.LU.64 R20, [R1+0x270] ;  /* 0x0002700001147983 */ /* 0x001ea80000300a00 */
[----:B------:R-:W2:Y:S04]  /*18870*/  LDL.LU.64 R22, [R1+0x278] ;  /* 0x0002780001167983 */ /* 0x000ea80000300a00 */
[----:B------:R-:W3:Y:S04]  /*18880*/  LDL.LU.64 R6, [R1+0x1438] ;  /* 0x0014380001067983 */ /* 0x000ee80000300a00 */
[----:B------:R-:W3:Y:S04]  /*18890*/  LDL.LU.64 R4, [R1+0x1430] ;  /* 0x0014300001047983 */ /* 0x000ee80000300a00 */
[----:B------:R-:W-:Y:S04]  /*188a0*/  STL [R1+0x11e4], R0 ;  /* 0x0011e40001007387 */ /* 0x000fe80000100800 */
[----:B------:R-:W-:Y:S04]  /*188b0*/  STL [R1+0x11e0], R3 ;  /* 0x0011e00301007387 */ /* 0x000fe80000100800 */
[----:B------:R-:W-:Y:S04]  /*188c0*/  STL [R1+0x11dc], R28 ;  /* 0x0011dc1c01007387 */ /* 0x000fe80000100800 */
[----:B------:R-:W-:Y:S01]  /*188d0*/  STL [R1+0x11d8], R2 ;  /* 0x0011d80201007387 */ /* 0x000fe20000100800 */
[----:B---3--:R-:W-:Y:S03]  /*188e0*/  HMMA.16816.F32 R24, R4, R24, R16 ;  /* 0x000000180418723c */ /* 0x008fe60000001810 */
[----:B------:R-:W4:Y:S04]  /*188f0*/  LDL.LU.64 R18, [R1+0x1428] ;  /* 0x0014280001127983 */ /* 0x000f280000300a00 */
[----:B------:R-:W4:Y:S11]  /*18900*/  LDL.LU.64 R16, [R1+0x1420] ;  /* 0x0014200001107983 */ /* 0x000f360000300a00 */
[----:B------:R-:W-:Y:S05]  /*18910*/  @!UPT UIADD3 URZ, URZ, URZ, URZ ;  /* 0x0000003f3f3ff290 */ /* 0x000fea000fffe03f */
[----:B------:R0:W-:Y:S04]  /*18920*/  STL.64 [R1+0x240], R24 ;  /* 0x0002401801007387 */ /* 0x0001e80000100a00 */
[----:B------:R-:W-:Y:S04]  /*18930*/  STL.64 [R1+0x248], R26 ;  /* 0x0002481a01007387 */ /* 0x000fe80000100a00 */
[----:B0-----:R-:W4:Y:S02]  /*18940*/  LDL.LU.64 R24, [R1+0x1418] ;  /* 0x0014180001187983 */ /* 0x001f240000300a00 */
        /* <DEDUP_REMOVED lines=13> */
[----:B------:R-:W2:Y:S04]  /*18a20*/  LDL.LU.64 R20, [R1+0x13f8] ;  /* 0x0013f80001147983 */ /* 0x000ea80000300a00 */
[----:B------:R-:W-:Y:S04]  /*18a30*/  STL.64 [R1+0x13c8], R14 ;  /* 0x0013c80e01007387 */ /* 0x000fe80000100a00 */
[----:B------:R0:W-:Y:S04]  /*18a40*/  STL.64 [R1+0x13c0], R12 ;  /* 0x0013c00c01007387 */ /* 0x0001e80000100a00 */
[----:B0-----:R-:W3:Y:S04]  /*18a50*/  LDL.LU.64 R12, [R1+0x100] ;  /* 0x00010000010c7983 */ /* 0x001ee80000300a00 */
[----:B------:R-:W3:Y:S01]  /*18a60*/  LDL.LU.64 R14, [R1+0x108] ;  /* 0x00010800010e7983 */ /* 0x000ee20000300a00 */
[-C--:B--2---:R-:W-:Y:S11]  /*18a70*/  HMMA.16816.F32 R20, R8, R24.reuse, R20 ;  /* 0x000000180814723c */ /* 0x084ff60000001814 */
[----:B------:R-:W-:Y:S11]  /*18a80*/  @!UPT UIADD3 URZ, URZ, URZ, URZ ;  /* 0x0000003f3f3ff290 */ /* 0x000ff6000fffe03f */
[----:B------:R-:W-:Y:S01]  /*18a90*/  @!UPT UIADD3 URZ, URZ, URZ, URZ ;  /* 0x0000003f3f3ff290 */ /* 0x000fe2000fffe03f */
[----:B------:R-:W-:Y:S01]  /*18aa0*/  STL [R1+0x1dc], R23 ;  /* 0x0001dc1701007387 */ /* 0x000fe20000100800 */
[----:B------:R-:W-:Y:S02]  /*18ab0*/  IMAD.MOV.U32 R3, RZ, RZ, R20 ;  /* 0x000000ffff037224 */ /* 0x000fe400078e0014 */
[----:B------:R-:W-:Y:S02]  /*18ac0*/  IMAD.MOV.U32 R28, RZ, RZ, R21 ;  /* 0x000000ffff1c7224 */ /* 0x000fe400078e0015 */
[----:B------:R-:W-:Y:S02]  /*18ad0*/  IMAD.MOV.U32 R2, RZ, RZ, R22 ;  /* 0x000000ffff027224 */ /* 0x000fe400078e0016 */
[----:B------:R-:W2:Y:S04]  /*18ae0*/  LDL.LU R22, [R1+0x13f0] ;  /* 0x0013f00001167983 */ /* 0x000ea80000300800 */
[----:B------:R-:W-:Y:S04]  /*18af0*/  STL.64 [R1+0x1390], R10 ;  /* 0x0013900a01007387 */ /* 0x000fe80000100a00 */
[----:B------:R0:W-:Y:S04]  /*18b00*/  STL.64 [R1+0x1388], R8 ;  /* 0x0013880801007387 */ /* 0x0001e80000100a00 */
[----:B------:R-:W-:Y:S04]  /*18b10*/  STL [R1+0x11f0], R3 ;  /* 0x0011f00301007387 */ /* 0x000fe80000100800 */
[----:B------:R-:W-:Y:S04]  /*18b20*/  STL [R1+0x11ec], R28 ;  /* 0x0011ec1c01007387 */ /* 0x000fe80000100800 */
[----:B------:R-:W-:Y:S04]  /*18b30*/  STL [R1+0x11e8], R2 ;  /* 0x0011e80201007387 */ /* 0x000fe80000100800 */
[----:B0-----:R-:W4:Y:S04]  /*18b40*/  LDL.LU.64 R8, [R1+0x360] ;  /* 0x0003600001087983 */ /* 0x001f280000300a00 */
[----:B------:R-:W4:Y:S01]  /*18b50*/  LDL.LU.64 R10, [R1+0x368] ;  /* 0x00036800010a7983 */ /* 0x000f220000300a00 */
[----:B---3--:R-:W-:Y:S11]  /*18b60*/  HMMA.16816.F32 R12, R4, R24, R12 ;  /* 0x00000018040c723c */ /* 0x008ff6000000180c */
[----:B------:R-:W-:Y:S11]  /*18b70*/  @!UPT UIADD3 URZ, URZ, URZ, URZ ;  /* 0x0000003f3f3ff290 */ /* 0x000ff6000fffe03f */
[----:B------:R-:W-:Y:S01]  /*18b80*/  @!UPT UIADD3 URZ, URZ, URZ, URZ ;  /* 0x0000003f3f3ff290 */ /* 0x000fe2000fffe03f */
[----:B------:R-:W-:Y:S04]  /*18b90*/  STL.64 [R1+0x250], R12 ;  /* 0x0002500c01007387 */ /* 0x000fe80000100a00 */
[----:B------:R-:W-:Y:S04]  /*18ba0*/  STL.64 [R1+0x258], R14 ;  /* 0x0002580e01007387 */ /* 0x000fe80000100a00 */
[----:B--2---:R-:W-:Y:S04]  /*18bb0*/  LDSM.16.M88.4 R24, [R22+0x6000] ;  /* 0x006000001618783b */ /* 0x004fe80000000200 */
[----:B------:R-:W0:Y:S04]  /*18bc0*/  LDSM.16.M88.4 R12, [R22+0x5000] ;  /* 0x00500000160c783b */ /* 0x000e280000000200 */
[----:B----4-:R-:W-:Y:S04]  /*18bd0*/  STL.64 [R1+0x13d8], R10 ;  /* 0x0013d80a01007387 */ /* 0x010fe80000100a00 */
[----:B------:R-:W-:Y:S04]  /*18be0*/  STL.64 [R1+0x13d0], R8 ;  /* 0x0013d00801007387 */ /* 0x000fe80000100a00 */
[----:B------:R-:W2:Y:S04]  /*18bf0*/  LDL R0, [R1+0x394] ;  /* 0x0003940001007983 */ /* 0x000ea80000100800 */
[----:B------:R-:W-:Y:S04]  /*18c00*/  STL.64 [R1+0x1348], R6 ;  /* 0x0013480601007387 */ /* 0x000fe80000100a00 */
[----:B------:R1:W-:Y:S04]  /*18c10*/  STL.64 [R1+0x1340], R4 ;  /* 0x0013400401007387 */ /* 0x0003e80000100a00 */
[----:B------:R-:W3:Y:S01]  /*18c20*/  LDSM.16.M88.4 R8, [R22+0x4000] ;  /* 0x004000001608783b */ /* 0x000ee20000000200 */
[----:B0-----:R-:W-:-:S02]  /*18c30*/  IMAD.MOV.U32 R3, RZ, RZ, R12 ;  /* 0x000000ffff037224 */ /* 0x001fc400078e000c */
[----:B------:R-:W-:Y:S01]  /*18c40*/  IMAD.MOV.U32 R2, RZ, RZ, R13 ;  /* 0x000000ffff027224 */ /* 0x000fe200078e000d */
[----:B------:R-:W0:Y:S04]  /*18c50*/  LDSM.16.M88.4 R20, [R22+0x7000] ;  /* 0x007000001614783b */ /* 0x000e280000000200 */
[----:B-1----:R-:W4:Y:S04]  /*18c60*/  LDL.LU.64 R4, [R1+0x350] ;  /* 0x0003500001047983 */ /* 0x002f280000300a00 */
[----:B------:R-:W2:Y:S04]  /*18c70*/  LDL.LU.64 R6, [R1+0x358] ;  /* 0x0003580001067983 */ /* 0x000ea80000300a00 */
[----:B--2---:R-:W-:Y:S04]  /*18c80*/  STL.64 [R1+0x13e8], R6 ;  /* 0x0013e80601007387 */ /* 0x004fe80000100a00 */
[----:B----4-:R1:W-:Y:S04]  /*18c90*/  STL.64 [R1+0x13e0], R4 ;  /* 0x0013e00401007387 */ /* 0x0103e80000100a00 */
[----:B-1----:R-:W2:Y:S04]  /*18ca0*/  LDL.LU.64 R4, [R1+0x370] ;  /* 0x0003700001047983 */ /* 0x002ea80000300a00 */
[----:B------:R-:W2:Y:S01]  /*18cb0*/  LDL.LU.64 R6, [R1+0x378] ;  /* 0x0003780001067983 */ /* 0x000ea20000300a00 */
[----:B---3--:R-:W-:-:S05]  /*18cc0*/  IMAD.MOV.U32 R29, RZ, RZ, R11 ;  /* 0x000000ffff1d7224 */ /* 0x008fca00078e000b */
[----:B------:R-:W-:Y:S04]  /*18cd0*/  STL [R1+0x1370], R29 ;  /* 0x0013701d01007387 */ /* 0x000fe80000100800 */
[----:B------:R-:W-:Y:S04]  /*18ce0*/  STL.64 [R1+0x10], R8 ;  /* 0x0000100801007387 */ /* 0x000fe80000100a00 */
[----:B------:R2:W-:Y:S04]  /*18cf0*/  STL.64 [R1+0x18], R10 ;  /* 0x0000180a01007387 */ /* 0x0005e80000100a00 */
[----:B------:R-:W-:Y:S04]  /*18d00*/  STL [R1+0x1304], R26 ;  /* 0x0013041a01007387 */ /* 0x000fe80000100800 */
[----:B------:R-:W-:Y:S04]  /*18d10*/  STL [R1+0x1300], R27 ;  /* 0x0013001b01007387 */ /* 0x000fe80000100800 */
[----:B------:R-:W-:Y:S04]  /*18d20*/  STL.64 [R1], R12 ;  /* 0x0000000c01007387 */ /* 0x000fe80000100a00 */
[----:B------:R-:W-:Y:S01]  /*18d30*/  STL.64 [R1+0x8], R14 ;  /* 0x0000080e01007387 */ /* 0x000fe20000100a00 */
[C---:B--2---:R-:W-:Y:S03]  /*18d40*/  HMMA.16816.F32 R8, R16.reuse, R8, R4 ;  /* 0x000000081008723c */ /* 0x044fe60000001804 */
[----:B------:R-:W2:Y:S04]  /*18d50*/  LDL.LU.64 R6, [R1+0x13e8] ;  /* 0x0013e80001067983 */ /* 0x000ea80000300a00 */
[----:B------:R-:W2:Y:S11]  /*18d60*/  LDL.LU.64 R4, [R1+0x13e0] ;  /* 0x0013e00001047983 */ /* 0x000eb60000300a00 */
[----:B------:R-:W-:Y:S05]  /*18d70*/  @!UPT UIADD3 URZ, URZ, URZ, URZ ;  /* 0x0000003f3f3ff290 */ /* 0x000fea000fffe03f */
[----:B------:R-:W-:Y:S04]  /*18d80*/  STL.64 [R1+0x90], R8 ;  /* 0x0000900801007387 */ /* 0x000fe80000100a00 */
[----:B------:R1:W-:Y:S04]  /*18d90*/  STL.64 [R1+0x98], R10 ;  /* 0x0000980a01007387 */ /* 0x0003e80000100a00 */
[----:B-1----:R-:W3:Y:S04]  /*18da0*/  LDL.LU.64 R10, [R1+0x13d8] ;  /* 0x0013d800010a7983 */ /* 0x002ee80000300a00 */
[----:B------:R-:W3:Y:S02]  /*18db0*/  LDL.LU.64 R8, [R1+0x13d0] ;  /* 0x0013d00001087983 */ /* 0x000ee40000300a00 */
[----:B---3--:R-:W-:Y:S11]  /*18dc0*/  HMMA.16816.F32 R8, R16, R12, R8 ;  /* 0x0000000c1008723c */ /* 0x008ff60000001808 */
[----:B------:R-:W-:Y:S11]  /*18dd0*/  @!UPT UIADD3 URZ, URZ, URZ, URZ ;  /* 0x0000003f3f3ff290 */ /* 0x000ff6000fffe03f */
[----:B------:R-:W-:Y:S01]  /*18de0*/  @!UPT UIADD3 URZ, URZ, URZ, URZ ;  /* 0x0000003f3f3ff290 */ /* 0x000fe2000fffe03f */
[----:B------:R1:W-:Y:S01]  /*18df0*/  STL.64 [R1+0x80], R8 ;  /* 0x0000800801007387 */ /* 0x0003e20000100a00 */
[----:B------:R-:W-:-:S03]  /*18e00*/  IMAD.MOV.U32 R26, RZ, RZ, R10 ;  /* 0x000000ffff1a7224 */ /* 0x000fc600078e000a */
[----:B------:R-:W0:Y:S01]  /*18e10*/  LDL.LU.64 R12, [R1+0x340] ;  /* 0x00034000010c7983 */ /* 0x000e220000300a00 */
[----:B------:R-:W-:-:S03]  /*18e20*/  IMAD.MOV.U32 R27, RZ, RZ, R11 ;  /* 0x000000ffff1b7224 */ /* 0x000fc600078e000b */
[----:B------:R-:W0:Y:S04]  /*18e30*/  LDL.LU.64 R14, [R1+0x348] ;  /* 0x00034800010e7983 */ /* 0x000e280000300a00 */
[----:B-1----:R-:W3:Y:S04]  /*18e40*/  LDL.LU.64 R8, [R1+0x300] ;  /* 0x0003000001087983 */ /* 0x002ee80000300a00 */
[----:B------:R-:W4:Y:S04]  /*18e50*/  LDL.LU.64 R10, [R1+0x308] ;  /* 0x00030800010a7983 */ /* 0x000f280000300a00 */
[----:B----4-:R-:W-:Y:S04]  /*18e60*/  STL.64 [R1+0x13a0], R10 ;  /* 0x0013a00a01007387 */ /* 0x010fe80000100a00 */
[----:B---3--:R1:W-:Y:S02]  /*18e70*/  STL.64 [R1+0x1398], R8 ;  /* 0x0013980801007387 */ /* 0x0083e40000100a00 */
[----:B-1----:R-:W-:-:S02]  /*18e80*/  IMAD.MOV.U32 R8, RZ, RZ, R3 ;  /* 0x000000ffff087224 */ /* 0x002fc400078e0003 */
[----:B------:R-:W-:-:S05]  /*18e90*/  IMAD.MOV.U32 R9, RZ, RZ, R2 ;  /* 0x000000ffff097224 */ /* 0x000fca00078e0002 */
[----:B------:R2:W-:Y:S02]  /*18ea0*/  STL.64 [R1+0x13b8], R8 ;  /* 0x0013b80801007387 */ /* 0x0005e40000100a00 */
[C---:B--2---:R-:W-:Y:S08]  /*18eb0*/  HMMA.16816.F32 R8, R16.reuse, R24, R4 ;  /* 0x000000181008723c */ /* 0x044ff00000001804 */
[----:B0-----:R-:W-:Y:S11]  /*18ec0*/  HMMA.16816.F32 R16, R16, R20, R12 ;  /* 0x000000141010723c */ /* 0x001ff6000000180c */
[----:B------:R-:W-:Y:S05]  /*18ed0*/  @!UPT UIADD3 URZ, URZ, URZ, URZ ;  /* 0x0000003f3f3ff290 */ /* 0x000fea000fffe03f */
[----:B------:R-:W-:Y:S02]  /*18ee0*/  IMAD.MOV.U32 R7, RZ, RZ, R8 ;  /* 0x000000ffff077224 */ /* 0x000fe400078e0008 */
[----:B------:R-:W-:Y:S02]  /*18ef0*/  IMAD.MOV.U32 R6, RZ, RZ, R9 ;  /* 0x000000ffff067224 */ /* 0x000fe400078e0009 */
[----:B------:R-:W-:Y:S01]  /*18f00*/  IMAD.MOV.U32 R5, RZ, RZ, R10 ;  /* 0x000000ffff057224 */ /* 0x000fe200078e000a */
[----:B------:R-:W2:Y:S01]  /*18f10*/  LDL.LU.64 R8, [R1+0x320] ;  /* 0x0003200001087983 */ /* 0x000ea20000300a00 */
[----:B------:R-:W-:-:S03]  /*18f20*/  IMAD.MOV.U32 R4, RZ, RZ, R11 ;  /* 0x000000ffff047224 */ /* 0x000fc600078e000b */
[----:B------:R-:W2:Y:S04]  /*18f30*/  LDL.LU.64 R10, [R1+0x328] ;  /* 0x00032800010a7983 */ /* 0x000ea80000300a00 */
[----:B------:R-:W-:Y:S04]  /*18f40*/  STL.64 [R1+0x13b0], R26 ;  /* 0x0013b01a01007387 */ /* 0x000fe80000100a00 */
[----:B------:R0:W-:Y:S04]  /*18f50*/  STL.64 [R1+0x13a8], R24 ;  /* 0x0013a81801007387 */ /* 0x0001e80000100a00 */
[----:B0-----:R-:W3:Y:S04]  /*18f60*/  LDL.LU.64 R24, [R1+0x310] ;  /* 0x0003100001187983 */ /* 0x001ee80000300a00 */
[----:B------:R-:W3:Y:S04]  /*18f70*/  LDL.LU.64 R26, [R1+0x318] ;  /* 0x00031800011a7983 */ /* 0x000ee80000300a00 */
[----:B------:R-:W-:Y:S04]  /*18f80*/  STL.64 [R1+0x1380], R6 ;  /* 0x0013800601007387 */ /* 0x000fe80000100a00 */
[----:B------:R0:W-:Y:S04]  /*18f90*/  STL.64 [R1+0x1378], R4 ;  /* 0x0013780401007387 */ /* 0x0001e80000100a00 */
[----:B0-----:R-:W2:Y:S04]  /*18fa0*/  LDL.LU.64 R4, [R1+0x10] ;  /* 0x0000100001047983 */ /* 0x001ea80000300a00 */
[----:B------:R-:W2:Y:S04]  /*18fb0*/  LDL.LU.64 R14, [R1+0x13c8] ;  /* 0x0013c800010e7983 */ /* 0x000ea80000300a00 */
[----:B------:R-:W2:Y:S04]  /*18fc0*/  LDL.LU.64 R12, [R1+0x13c0] ;  /* 0x0013c000010c7983 */ /* 0x000ea80000300a00 */
[----:B------:R-:W-:Y:S04]  /*18fd0*/  STL.64 [R1+0x60], R16 ;  /* 0x0000601001007387 */ /* 0x000fe80000100a00 */
[----:B------:R-:W-:Y:S04]  /*18fe0*/  STL.64 [R1+0x68], R18 ;  /* 0x0000681201007387 */ /* 0x000fe80000100a00 */
[----:B------:R-:W0:Y:S04]  /*18ff0*/  LDSM.16.MT88.4 R16, [R0+0x8800] ;  /* 0x008800000010783b */ /* 0x000e280000004200 */
[----:B0-----:R-:W-:Y:S04]  /*19000*/  STL.64 [R1+0x1310], R18 ;  /* 0x0013101201007387 */ /* 0x001fe80000100a00 */
[----:B------:R0:W-:Y:S04]  /*19010*/  STL.64 [R1+0x1308], R16 ;  /* 0x0013081001007387 */ /* 0x0001e80000100a00 */
[----:B0-----:R-:W4:Y:S04]  /*19020*/  LDL.LU.64 R16, [R1+0x2b0] ;  /* 0x0002b00001107983 */ /* 0x001f280000300a00 */
[----:B------:R-:W4:Y:S01]  /*19030*/  LDL.LU.64 R18, [R1+0x2b8] ;  /* 0x0002b80001127983 */ /* 0x000f220000300a00 */
[C---:B--2---:R-:W-:Y:S11]  /*19040*/  HMMA.16816.F32 R8, R12.reuse, R4, R8 ;  /* 0x000000040c08723c */ /* 0x044ff60000001808 */
[----:B------:R-:W-:Y:S11]  /*19050*/  @!UPT UIADD3 URZ, URZ, URZ, URZ ;  /* 0x0000003f3f3ff290 */ /* 0x000ff6000fffe03f */
[----:B------:R-:W-:Y:S01]  /*19060*/  @!UPT UIADD3 URZ, URZ, URZ, URZ ;  /* 0x0000003f3f3ff290 */ /* 0x000fe2000fffe03f */
[----:B------:R0:W-:Y:S04]  /*19070*/  STL.64 [R1+0x110], R8 ;  /* 0x0001100801007387 */ /* 0x0001e80000100a00 */
[----:B------:R3:W-:Y:S04]  /*19080*/  STL.64 [R1+0x118], R10 ;  /* 0x0001180a01007387 */ /* 0x0007e80000100a00 */
[----:B0-----:R-:W3:Y:S02]  /*19090*/  LDL.LU.64 R8, [R1+0x13b8] ;  /* 0x0013b80001087983 */ /* 0x001ee40000300a00 */
[C---:B---3--:R-:W-:Y:S02]  /*190a0*/  HMMA.16816.F32 R8, R12.reuse, R8, R24 ;  /* 0x000000080c08723c */ /* 0x048fe40000001818 */
[----:B------:R-:W2:Y:S04]  /*190b0*/  LDL.LU.64 R26, [R1+0x13b0] ;  /* 0x0013b000011a7983 */ /* 0x000ea80000300a00 */
[----:B------:R-:W3:Y:S11]  /*190c0*/  LDL.LU.64 R24, [R1+0x13a8] ;  /* 0x0013a80001187983 */ /* 0x000ef60000300a00 */
[----:B------:R-:W-:Y:S06]  /*190d0*/  @!UPT UIADD3 URZ, URZ, URZ, URZ ;  /* 0x0000003f3f3ff290 */ /* 0x000fec000fffe03f */
[----:B------:R-:W-:Y:S04]  /*190e0*/  STL.64 [R1+0x100], R8 ;  /* 0x0001000801007387 */ /* 0x000fe80000100a00 */
[----:B------:R0:W-:Y:S04]  /*190f0*/  STL.64 [R1+0x108], R10 ;  /* 0x0001080a01007387 */ /* 0x0001e80000100a00 */
[----:B0-----:R-:W3:Y:S04]  /*19100*/  LDL.LU.64 R10, [R1+0x13a0] ;  /* 0x0013a000010a7983 */ /* 0x001ee80000300a00 */
[----:B------:R-:W3:Y:S02]  /*19110*/  LDL.LU.64 R8, [R1+0x1398] ;  /* 0x0013980001087983 */ /* 0x000ee40000300a00 */
[----:B---3--:R-:W-:Y:S11]  /*19120*/  HMMA.16816.F32 R8, R12, R24, R8 ;  /* 0x000000180c08723c */ /* 0x008ff60000001808 */
[----:B------:R-:W-:Y:S11]  /*19130*/  @!UPT UIADD3 URZ, URZ, URZ, URZ ;  /* 0x0000003f3f3ff290 */ /* 0x000ff6000fffe03f */
[----:B------:R-:W-:Y:S01]  /*19140*/  @!UPT UIADD3 URZ, URZ, URZ, URZ ;  /* 0x0000003f3f3ff290 */ /* 0x000fe2000fffe03f */
[----:B------:R-:W-:Y:S04]  /*19150*/  STL.64 [R1+0xf0], R8 ;  /* 0x0000f00801007387 */ /* 0x000fe80000100a00 */
[----:B------:R0:W-:Y:S04]  /*19160*/  STL.64 [R1+0xf8], R10 ;  /* 0x0000f80a01007387 */ /* 0x0001e80000100a00 */
[----:B0-----:R-:W4:Y:S04]  /*19170*/  LDL.LU.64 R10, [R1+0x1390] ;  /* 0x00139000010a7983 */ /* 0x001f280000300a00 */
[----:B------:R-:W4:Y:S04]  /*19180*/  LDL.LU.64 R8, [R1+0x1388] ;  /* 0x0013880001087983 */ /* 0x000f280000300a00 */
[----:B--2---:R-:W-:Y:S04]  /*19190*/  STL.64 [R1+0x1368], R26 ;  /* 0x0013681a01007387 */ /* 0x004fe80000100a00 */
[----:B------:R0:W-:Y:S04]  /*191a0*/  STL.64 [R1+0x1360], R24 ;  /* 0x0013601801007387 */ /* 0x0001e80000100a00 */
[----:B0-----:R-:W2:Y:S04]  /*191b0*/  LDL.LU.64 R24, [R1+0x2f0] ;  /* 0x0002f00001187983 */ /* 0x001ea80000300a00 */
[----:B------:R-:W2:Y:S04]  /*191c0*/  LDL.LU.64 R26, [R1+0x2f8] ;  /* 0x0002f800011a7983 */ /* 0x000ea80000300a00 */
[----:B------:R-:W-:Y:S01]  /*191d0*/  STL.64 [R1+0x1358], R22 ;  /* 0x0013581601007387 */ /* 0x000fe20000100a00 */
[----:B------:R-:W-:-:S03]  /*191e0*/  IMAD.MOV.U32 R29, RZ, RZ, R4 ;  /* 0x000000ffff1d7224 */ /* 0x000fc600078e0004 */
[----:B------:R-:W-:Y:S01]  /*191f0*/  STL.64 [R1+0x1350], R20 ;  /* 0x0013501401007387 */ /* 0x000fe20000100a00 */
[----:B------:R-:W-:Y:S01]  /*19200*/  IMAD.MOV.U32 R3, RZ, RZ, R5 ;  /* 0x000000ffff037224 */ /* 0x000fe200078e0005 */
[----:B----4-:R-:W-:Y:S08]  /*19210*/  HMMA.16816.F32 R16, R8, R4, R16 ;  /* 0x000000040810723c */ /* 0x010ff00000001810 */
[----:B--2---:R-:W-:Y:S11]  /*19220*/  HMMA.16816.F32 R12, R12, R20, R24 ;  /* 0x000000140c0c723c */ /* 0x004ff60000001818 */
[----:B------:R-:W-:Y:S11]  /*19230*/  @!UPT UIADD3 URZ, URZ, URZ, URZ ;  /* 0x0000003f3f3ff290 */ /* 0x000ff6000fffe03f */
[----:B------:R-:W-:Y:S01]  /*19240*/  @!UPT UIADD3 URZ, URZ, URZ, URZ ;  /* 0x0000003f3f3ff290 */ /* 0x000fe2000fffe03f */
[----:B------:R0:W-:Y:S04]  /*19250*/  STL.64 [R1+0xe0], R12 ;  /* 0x0000e00c01007387 */ /* 0x0001e80000100a00 */
[----:B------:R1:W-:Y:S04]  /*19260*/  STL.64 [R1+0xe8], R14 ;  /* 0x0000e80e01007387 */ /* 0x0003e80000100a00 */
[----:B------:R-:W2:Y:S04]  /*19270*/  LDL.LU.64 R6, [R1+0x1380] ;  /* 0x0013800001067983 */ /* 0x000ea80000300a00 */
[----:B------:R-:W3:Y:S04]  /*19280*/  LDL.LU.64 R4, [R1+0x1378] ;  /* 0x0013780001047983 */ /* 0x000ee80000300a00 */
[----:B------:R-:W-:Y:S04]  /*19290*/  STL [R1+0x1b8], R18 ;  /* 0x0001b81201007387 */ /* 0x000fe80000100800 */
[----:B------:R-:W4:Y:S04]  /*192a0*/  LDL.LU.64 R24, [R1+0x2a0] ;  /* 0x0002a00001187983 */ /* 0x000f280000300a00 */
[----:B------:R-:W4:Y:S04]  /*192b0*/  LDL.LU.64 R26, [R1+0x2a8] ;  /* 0x0002a800011a7983 */ /* 0x000f280000300a00 */
[----:B0-----:R-:W2:Y:S04]  /*192c0*/  LDL.LU R12, [R1+0x60] ;  /* 0x00006000010c7983 */ /* 0x001ea80000300800 */
[----:B------:R-:W2:Y:S04]  /*192d0*/  LDL.LU R13, [R1+0x64] ;  /* 0x00006400010d7983 */ /* 0x000ea80000300800 */
[----:B-1----:R-:W2:Y:S04]  /*192e0*/  LDL.LU R14, [R1+0x68] ;  /* 0x00006800010e7983 */ /* 0x002ea80000300800 */
[----:B------:R-:W2:Y:S01]  /*192f0*/  LDL.LU R15, [R1+0x6c] ;  /* 0x00006c00010f7983 */ /* 0x000ea20000300800 */
[----:B------:R-:W-:-:S02]  /*19300*/  IMAD.MOV.U32 R28, RZ, RZ, R16 ;  /* 0x000000ffff1c7224 */ /* 0x000fc400078e0010 */
[----:B------:R-:W-:Y:S02]  /*19310*/  IMAD.MOV.U32 R2, RZ, RZ, R17 ;  /* 0x000000ffff027224 */ /* 0x000fe400078e0011 */
[----:B------:R-:W-:Y:S01]  /*19320*/  IMAD.MOV.U32 R0, RZ, RZ, R19 ;  /* 0x000000ffff007224 */ /* 0x000fe200078e0013 */
[----:B--2---:R3:W-:Y:S04]  /*19330*/  STL.64 [R1+0x1270], R14 ;  /* 0x0012700e01007387 */ /* 0x0047e80000100a00 */
[----:B------:R0:W-:Y:S04]  /*19340*/  STL.64 [R1+0x1268], R12 ;  /* 0x0012680c01007387 */ /* 0x0001e80000100a00 */
[----:B------:R-:W2:Y:S01]  /*19350*/  LDL.LU.64 R20, [R1+0x290] ;  /* 0x0002900001147983 */ /* 0x000ea20000300a00 */
[----:B---3--:R-:W-:-:S03]  /*19360*/  IMAD.MOV.U32 R14, RZ, RZ, R5 ;  /* 0x000000ffff0e7224 */ /* 0x008fc600078e0005 */
[----:B------:R-:W2:Y:S01]  /*19370*/  LDL.LU.64 R22, [R1+0x298] ;  /* 0x0002980001167983 */ /* 0x000ea20000300a00 */
[----:B------:R-:W-:Y:S02]  /*19380*/  IMAD.MOV.U32 R15, RZ, RZ, R4 ;  /* 0x000000ffff0f7224 */ /* 0x000fe400078e0004 */
[----:B0-----:R-:W-:Y:S01]  /*19390*/  IMAD.MOV.U32 R12, RZ, RZ, R7 ;  /* 0x000000ffff0c7224 */ /* 0x001fe200078e0007 */
[----:B------:R-:W3:Y:S01]  /*193a0*/  LDL.LU.64 R4, [R1+0x280] ;  /* 0x0002800001047983 */ /* 0x000ee20000300a00 */
[----:B------:R-:W-:-:S03]  /*193b0*/  IMAD.MOV.U32 R13, RZ, RZ, R6 ;  /* 0x000000ffff0d7224 */ /* 0x000fc600078e0006 */
[----:B------:R-:W3:Y:S04]  /*193c0*/  LDL.LU.64 R6, [R1+0x288] ;  /* 0x0002880001067983 */ /* 0x000ee80000300a00 */
[----:B------:R-:W2:Y:S04]  /*193d0*/  LDL.LU.64 R16, [R1+0x200] ;  /* 0x0002000001107983 */ /* 0x000ea80000300a00 */
[----:B------:R-:W2:Y:S04]  /*193e0*/  LDL.LU.64 R18, [R1+0x208] ;  /* 0x0002080001127983 */ /* 0x000ea80000300a00 */
[----:B--2---:R-:W-:Y:S04]  /*193f0*/  STL.64 [R1+0x1328], R18 ;  /* 0x0013281201007387 */ /* 0x004fe80000100a00 */
[----:B------:R0:W-:Y:S02]  /*19400*/  STL.64 [R1+0x1320], R16 ;  /* 0x0013201001007387 */ /* 0x0001e40000100a00 */
[----:B0-----:R-:W-:-:S02]  /*19410*/  IMAD.MOV.U32 R16, RZ, RZ, R29 ;  /* 0x000000ffff107224 */ /* 0x001fc400078e001d */
[----:B------:R-:W2:Y:S04]  /*19420*/  LDL.LU R29, [R1+0x1370] ;  /* 0x00137000011d7983 */ /* 0x000ea80000300800 */
[----:B------:R-:W-:Y:S04]  /*19430*/  STL.64 [R1+0x1280], R14 ;  /* 0x0012800e01007387 */ /* 0x000fe80000100a00 */
[----:B------:R0:W-:Y:S04]  /*19440*/  STL.64 [R1+0x1278], R12 ;  /* 0x0012780c01007387 */ /* 0x0001e80000100a00 */
[----:B0-----:R-:W4:Y:S01]  /*19450*/  LDL.LU.64 R12, [R1] ;  /* 0x00000000010c7983 */ /* 0x001f220000300a00 */
[----:B------:R-:W-:-:S03]  /*19460*/  IMAD.MOV.U32 R17, RZ, RZ, R3 ;  /* 0x000000ffff117224 */ /* 0x000fc600078e0003 */
[----:B------:R-:W2:Y:S04]  /*19470*/  LDL.64 R14, [R1+0x8] ;  /* 0x00000800010e7983 */ /* 0x000ea80000100a00 */
[----:B------:R-:W-:Y:S01]  /*19480*/  STL [R1+0x1260], R28 ;  /* 0x0012601c01007387 */ /* 0x000fe20000100800 */
[----:B----4-:R-:W-:Y:S11]  /*19490*/  HMMA.16816.F32 R24, R8, R12, R24 ;  /* 0x0000000c0818723c */ /* 0x010ff60000001818 */
[----:B------:R-:W-:Y:S11]  /*194a0*/  @!UPT UIADD3 URZ, URZ, URZ, URZ ;  /* 0x0000003f3f3ff290 */ /* 0x000ff6000fffe03f */
[----:B------:R-:W-:Y:S01]  /*194b0*/  @!UPT UIADD3 URZ, URZ, URZ, URZ ;  /* 0x0000003f3f3ff290 */ /* 0x000fe2000fffe03f */
[----:B------:R-:W-:Y:S01]  /*194c0*/  STL.64 [R1+0x1a0], R24 ;  /* 0x0001a01801007387 */ /* 0x000fe20000100a00 */
[----:B------:R-:W-:-:S03]  /*194d0*/  IMAD.MOV.U32 R3, RZ, RZ, R27 ;  /* 0x000000ffff037224 */ /* 0x000fc600078e001b */
[----:B------:R0:W-:Y:S04]  /*194e0*/  STL [R1+0x1a8], R26 ;  /* 0x0001a81a01007387 */ /* 0x0001e80000100800 */
[----:B0-----:R-:W4:Y:S04]  /*194f0*/  LDL.LU.64 R26, [R1+0x1368] ;  /* 0x00136800011a7983 */ /* 0x001f280000300a00 */
[----:B------:R-:W3:Y:S04]  /*19500*/  LDL.LU.64 R24, [R1+0x1360] ;  /* 0x0013600001187983 */ /* 0x000ee80000300a00 */
[----:B--2---:R-:W-:Y:S04]  /*19510*/  STL.64 [R1+0x1338], R14 ;  /* 0x0013380e01007387 */ /* 0x004fe80000100a00 */
[----:B------:R0:W-:Y:S04]  /*19520*/  STL.64 [R1+0x1330], R12 ;  /* 0x0013300c01007387 */ /* 0x0001e80000100a00 */
[----:B0-----:R-:W2:Y:S04]  /*19530*/  LDL.LU.64 R12, [R1+0x220] ;  /* 0x00022000010c7983 */ /* 0x001ea80000300a00 */
[----:B------:R-:W2:Y:S01]  /*19540*/  LDL.LU.64 R14, [R1+0x228] ;  /* 0x00022800010e7983 */ /* 0x000ea20000300a00 */
[C---:B---3--:R-:W-:Y:S11]  /*19550*/  HMMA.16816.F32 R20, R8.reuse, R24, R20 ;  /* 0x000000180814723c */ /* 0x048ff60000001814 */
[----:B------:R-:W-:Y:S11]  /*19560*/  @!UPT UIADD3 URZ, URZ, URZ, URZ ;  /* 0x0000003f3f3ff290 */ /* 0x000ff6000fffe03f */
[----:B------:R-:W-:Y:S01]  /*19570*/  @!UPT UIADD3 URZ, URZ, URZ, URZ ;  /* 0x0000003f3f3ff290 */ /* 0x000fe2000fffe03f */
[----:B------:R-:W-:Y:S04]  /*19580*/  STL.64 [R1+0x190], R20 ;  /* 0x0001901401007387 */ /* 0x000fe80000100a00 */
[----:B------:R0:W-:Y:S04]  /*19590*/  STL.64 [R1+0x198], R22 ;  /* 0x0001981601007387 */ /* 0x0001e80000100a00 */
[----:B0-----:R-:W3:Y:S04]  /*195a0*/  LDL.LU.64 R22, [R1+0x1358] ;  /* 0x0013580001167983 */ /* 0x001ee80000300a00 */
[----:B------:R-:W2:Y:S02]  /*195b0*/  LDL.LU.64 R20, [R1+0x1350] ;  /* 0x0013500001147983 */ /* 0x000ea40000300a00 */
[----:B--2---:R-:W-:Y:S02]  /*195c0*/  HMMA.16816.F32 R8, R8, R20, R4 ;  /* 0x000000140808723c */ /* 0x004fe40000001804 */
[----:B------:R-:W2:Y:S04]  /*195d0*/  LDL.LU.64 R6, [R1+0x1348] ;  /* 0x0013480001067983 */ /* 0x000ea80000300a00 */
[----:B------:R-:W2:Y:S11]  /*195e0*/  LDL.LU.64 R4, [R1+0x1340] ;  /* 0x0013400001047983 */ /* 0x000eb60000300a00 */
[----:B------:R-:W-:Y:S06]  /*195f0*/  @!UPT UIADD3 URZ, URZ, URZ, URZ ;  /* 0x0000003f3f3ff290 */ /* 0x000fec000fffe03f */
[----:B------:R0:W-:Y:S04]  /*19600*/  STL.64 [R1+0x170], R8 ;  /* 0x0001700801007387 */ /* 0x0001e80000100a00 */
[----:B------:R1:W-:Y:S04]  /*19610*/  STL.64 [R1+0x178], R10 ;  /* 0x0001780a01007387 */ /* 0x0003e80000100a00 */
[----:B0-----:R-:W3:Y:S04]  /*19620*/  LDL.LU.64 R8, [R1+0x210] ;  /* 0x0002100001087983 */ /* 0x001ee80000300a00 */
[----:B-1----:R-:W3:Y:S01]  /*19630*/  LDL.LU.64 R10, [R1+0x218] ;  /* 0x00021800010a7983 */ /* 0x002ee20000300a00 */
[C---:B--2---:R-:W-:Y:S03]  /*19640*/  HMMA.16816.F32 R16, R4.reuse, R16, R12 ;  /* 0x000000100410723c */ /* 0x044fe6000000180c */
[----:B------:R-:W2:Y:S04]  /*19650*/  LDL.LU.64 R14, [R1+0x1338] ;  /* 0x00133800010e7983 */ /* 0x000ea80000300a00 */
[----:B------:R-:W3:Y:S11]  /*19660*/  LDL.LU.64 R12, [R1+0x1330] ;  /* 0x00133000010c7983 */ /* 0x000ef60000300a00 */
[----:B------:R-:W-:Y:S05]  /*19670*/  @!UPT UIADD3 URZ, URZ, URZ, URZ ;  /* 0x0000003f3f3ff290 */ /* 0x000fea000fffe03f */
[----:B------:R-:W-:Y:S04]  /*19680*/  STL.64 [R1+0x220], R16 ;  /* 0x0002201001007387 */ /* 0x000fe80000100a00 */
[----:B------:R0:W-:Y:S04]  /*19690*/  STL.64 [R1+0x228], R18 ;  /* 0x0002281201007387 */ /* 0x0001e80000100a00 */
[----:B0-----:R-:W4:Y:S04]  /*196a0*/  LDL.LU.64 R18, [R1+0x1328] ;  /* 0x0013280001127983 */ /* 0x001f280000300a00 */
[----:B------:R-:W4:Y:S04]  /*196b0*/  LDL.LU.64 R16, [R1+0x1320] ;  /* 0x0013200001107983 */ /* 0x000f280000300a00 */
[----:B--2---:R0:W-:Y:S04]  /*196c0*/  STL.64 [R1+0x1298], R14 ;  /* 0x0012980e01007387 */ /* 0x0041e80000100a00 */
[----:B0-----:R-:W2:Y:S01]  /*196d0*/  LDL R14, [R1+0x18] ;  /* 0x00001800010e7983 */ /* 0x001ea20000100800 */
[C---:B---3--:R-:W-:Y:S01]  /*196e0*/  HMMA.16816.F32 R8, R4.reuse, R12, R8 ;  /* 0x0000000c0408723c */ /* 0x048fe20000001808 */
[----:B------:R-:W-:Y:S11]  /*196f0*/  IMAD.MOV.U32 R15, RZ, RZ, R29 ;  /* 0x000000ffff0f7224 */ /* 0x000ff600078e001d */
[----:B------:R-:W-:Y:S11]  /*19700*/  @!UPT UIADD3 URZ, URZ, URZ, URZ ;  /* 0x0000003f3f3ff290 */ /* 0x000ff6000fffe03f */
[----:B------:R-:W-:Y:S04]  /*19710*/  STL.64 [R1+0x210], R8 ;  /* 0x0002100801007387 */ /* 0x000fe80000100a00 */
[----:B------:R-:W-:Y:S04]  /*19720*/  STL.64 [R1+0x218], R10 ;  /* 0x0002180a01007387 */ /* 0x000fe80000100a00 */
[----:B------:R-:W3:Y:S04]  /*19730*/  LDL.LU R29, [R1+0x131c] ;  /* 0x00131c00011d7983 */ /* 0x000ee80000300800 */
[----:B--2---:R0:W-:Y:S04]  /*19740*/  STL.64 [R1+0x12b0], R14 ;  /* 0x0012b00e01007387 */ /* 0x0041e80000100a00 */
[----:B0-----:R-:W2:Y:S01]  /*19750*/  LDL.64 R14, [R1+0x28] ;  /* 0x00002800010e7983 */ /* 0x001ea20000100a00 */
[----:B----4-:R-:W-:Y:S03]  /*19760*/  HMMA.16816.F32 R8, R4, R24, R16 ;  /* 0x000000180408723c */ /* 0x010fe60000001810 */
[----:B--2---:R-:W-:Y:S04]  /*19770*/  STL.64 [R1+0x12c8], R14 ;  /* 0x0012c80e01007387 */ /* 0x004fe80000100a00 */
[----:B------:R-:W2:Y:S04]  /*19780*/  LDL.LU.64 R16, [R1+0x1e0] ;  /* 0x0001e00001107983 */ /* 0x000ea80000300a00 */
[----:B------:R-:W2:Y:S11]  /*19790*/  LDL.LU.64 R18, [R1+0x1e8] ;  /* 0x0001e80001127983 */ /* 0x000eb60000300a00 */
[----:B------:R-:W-:Y:S01]  /*197a0*/  @!UPT UIADD3 URZ, URZ, URZ, URZ ;  /* 0x0000003f3f3ff290 */ /* 0x000fe2000fffe03f */
[----:B------:R0:W-:Y:S04]  /*197b0*/  STL.64 [R1+0x200], R8 ;  /* 0x0002000801007387 */ /* 0x0001e80000100a00 */
[----:B------:R1:W-:Y:S04]  /*197c0*/  STL.64 [R1+0x208], R10 ;  /* 0x0002080a01007387 */ /* 0x0003e80000100a00 */
[----:B0-----:R-:W4:Y:S04]  /*197d0*/  LDL.LU R8, [R1+0xb0] ;  /* 0x0000b00001087983 */ /* 0x001f280000300800 */
[----:B------:R-:W4:Y:S04]  /*197e0*/  LDL.LU R9, [R1+0xb4] ;  /* 0x0000b40001097983 */ /* 0x000f280000300800 */
[----:B-1----:R-:W2:Y:S01]  /*197f0*/  LDL.LU R10, [R1+0xb8] ;  /* 0x0000b800010a7983 */ /* 0x002ea20000300800 */
[----:B---3--:R-:W-:-:S03]  /*19800*/  IMAD.MOV.U32 R11, RZ, RZ, R29 ;  /* 0x000000ffff0b7224 */ /* 0x008fc600078e001d */
[----:B------:R-:W3:Y:S04]  /*19810*/  LDL.LU R29, [R1+0x1318] ;  /* 0x00131800011d7983 */ /* 0x000ee80000300800 */
[----:B--2---:R0:W-:Y:S04]  /*19820*/  STL.64 [R1+0x12d8], R10 ;  /* 0x0012d80a01007387 */ /* 0x0041e80000100a00 */
[----:B----4-:R1:W-:Y:S04]  /*19830*/  STL.64 [R1+0x12d0], R8 ;  /* 0x0012d00801007387 */ /* 0x0103e80000100a00 */
[----:B0-----:R-:W2:Y:S04]  /*19840*/  LDL.64 R10, [R1+0x48] ;  /* 0x00004800010a7983 */ /* 0x001ea80000100a00 */
[----:B--2---:R0:W-:Y:S04]  /*19850*/  STL.64 [R1+0x12e8], R10 ;  /* 0x0012e80a01007387 */ /* 0x0041e80000100a00 */
[----:B-1----:R-:W2:Y:S04]  /*19860*/  LDL.LU R8, [R1+0xd0] ;  /* 0x0000d00001087983 */ /* 0x002ea80000300800 */
[----:B------:R-:W2:Y:S04]  /*19870*/  LDL.LU R9, [R1+0xd4] ;  /* 0x0000d40001097983 */ /* 0x000ea80000300800 */
[----:B0-----:R-:W2:Y:S04]  /*19880*/  LDL.LU R10, [R1+0xd8] ;  /* 0x0000d800010a7983 */ /* 0x001ea80000300800 */
[----:B------:R-:W2:Y:S04]  /*19890*/  LDL.LU R11, [R1+0xdc] ;  /* 0x0000dc00010b7983 */ /* 0x000ea80000300800 */
[----:B------:R-:W4:Y:S01]  /*198a0*/  LDL.64 R14, [R1+0x38] ;  /* 0x00003800010e7983 */ /* 0x000f220000100a00 */
[----:B------:R-:W-:Y:S03]  /*198b0*/  HMMA.16816.F32 R4, R4, R20, R16 ;  /* 0x000000140404723c */ /* 0x000fe60000001810 */
[----:B----4-:R0:W-:Y:S04]  /*198c0*/  STL.64 [R1+0x12e0], R14 ;  /* 0x0012e00e01007387 */ /* 0x0101e80000100a00 */
[----:B------:R-:W4:Y:S04]  /*198d0*/  LDL.LU R12, [R1+0xc0] ;  /* 0x0000c000010c7983 */ /* 0x000f280000300800 */
[----:B------:R-:W4:Y:S04]  /*198e0*/  LDL.LU R13, [R1+0xc4] ;  /* 0x0000c400010d7983 */ /* 0x000f280000300800 */
[----:B0-----:R-:W2:Y:S01]  /*198f0*/  LDL.LU R14, [R1+0xc8] ;  /* 0x0000c800010e7983 */ /* 0x001ea20000300800 */
[----:B---3--:R-:W-:-:S08]  /*19900*/  IMAD.MOV.U32 R15, RZ, RZ, R29 ;  /* 0x000000ffff0f7224 */ /* 0x008fd000078e001d */
[----:B------:R-:W-:Y:S01]  /*19910*/  IMAD.MOV.U32 R21, RZ, RZ, R7 ;  /* 0x000000ffff157224 */ /* 0x000fe200078e0007 */
[----:B--2---:R0:W-:Y:S04]  /*19920*/  STL.64 [R1+0x12f8], R14 ;  /* 0x0012f80e01007387 */ /* 0x0041e80000100a00 */
[----:B----4-:R-:W-:Y:S04]  /*19930*/  STL.64 [R1+0x12f0], R12 ;  /* 0x0012f00c01007387 */ /* 0x010fe80000100a00 */
[----:B------:R-:W2:Y:S04]  /*19940*/  LDL R25, [R1+0x398] ;  /* 0x0003980001197983 */ /* 0x000ea80000100800 */
[----:B0-----:R-:W3:Y:S04]  /*19950*/  LDL.64 R14, [R1+0x58] ;  /* 0x00005800010e7983 */ /* 0x001ee80000100a00 */
[----:B------:R-:W3:Y:S04]  /*19960*/  LDL.LU.64 R18, [R1+0x1310] ;  /* 0x0013100001127983 */ /* 0x000ee80000300a00 */
[----:B------:R-:W3:Y:S04]  /*19970*/  LDL.LU.64 R16, [R1+0x1308] ;  /* 0x0013080001107983 */ /* 0x000ee80000300a00 */
[----:B------:R-:W-:Y:S04]  /*19980*/  STL.64 [R1+0x1e0], R4 ;  /* 0x0001e00401007387 */ /* 0x000fe80000100a00 */
[----:B------:R-:W-:Y:S04]  /*19990*/  STL.64 [R1+0x1290], R22 ;  /* 0x0012901601007387 */ /* 0x000fe80000100a00 */
[----:B------:R0:W-:Y:S04]  /*199a0*/  STL [R1+0x1288], R21 ;  /* 0x0012881501007387 */ /* 0x0001e80000100800 */
[----:B------:R-:W4:Y:S04]  /*199b0*/  LDL.LU R20, [R1+0x80] ;  /* 0x0000800001147983 */ /* 0x000f280000300800 */
[----:B0-----:R-:W4:Y:S01]  /*199c0*/  LDL.LU R21, [R1+0x84] ;  /* 0x0000840001157983 */ /* 0x001f220000300800 */
[----:B------:R-:W-:-:S02]  /*199d0*/  IMAD.MOV.U32 R22, RZ, RZ, R26 ;  /* 0x000000ffff167224 */ /* 0x000fc400078e001a */
[----:B------:R-:W-:Y:S01]  /*199e0*/  IMAD.MOV.U32 R23, RZ, RZ, R27 ;  /* 0x000000ffff177224 */ /* 0x000fe200078e001b */
[----:B------:R-:W2:Y:S04]  /*199f0*/  LDL.LU R26, [R1+0x1304] ;  /* 0x00130400011a7983 */ /* 0x000ea80000300800 */
[----:B------:R-:W2:Y:S04]  /*19a00*/  LDL.LU R27, [R1+0x1300] ;  /* 0x00130000011b7983 */ /* 0x000ea80000300800 */
[----:B------:R-:W-:Y:S04]  /*19a10*/  STL.64 [R1+0x12a8], R22 ;  /* 0x0012a81601007387 */ /* 0x000fe80000100a00 */
[----:B----4-:R0:W-:Y:S04]  /*19a20*/  STL.64 [R1+0x12a0], R20 ;  /* 0x0012a01401007387 */ /* 0x0101e80000100a00 */
[----:B0-----:R-:W4:Y:S04]  /*19a30*/  LDL.LU R20, [R1+0x90] ;  /* 0x0000900001147983 */ /* 0x001f280000300800 */
[----:B------:R-:W4:Y:S04]  /*19a40*/  LDL.LU R21, [R1+0x94] ;  /* 0x0000940001157983 */ /* 0x000f280000300800 */
[----:B------:R-:W2:Y:S04]  /*19a50*/  LDL.LU R22, [R1+0x98] ;  /* 0x0000980001167983 */ /* 0x000ea80000300800 */
[----:B------:R-:W2:Y:S01]  /*19a60*/  LDL.LU R23, [R1+0x9c] ;  /* 0x00009c0001177983 */ /* 0x000ea20000300800 */
[----:B---3--:R-:W-:Y:S01]  /*19a70*/  HMMA.16816.F32 R8, R16, R14, R8 ;  /* 0x0000000e1008723c */ /* 0x008fe20000001808 */
[----:B------:R-:W-:-:S02]  /*19a80*/  IMAD.MOV.U32 R5, RZ, RZ, R14 ;  /* 0x000000ffff057224 */ /* 0x000fc400078e000e */
[----:B------:R-:W-:Y:S11]  /*19a90*/  IMAD.MOV.U32 R4, RZ, RZ, R15 ;  /* 0x000000ffff047224 */ /* 0x000ff600078e000f */
[----:B------:R-:W-:Y:S10]  /*19aa0*/  @!UPT UIADD3 URZ, URZ, URZ, URZ ;  /* 0x0000003f3f3ff290 */ /* 0x000ff4000fffe03f */
[----:B------:R-:W-:Y:S01]  /*19ab0*/  IMAD.MOV.U32 R24, RZ, RZ, R11 ;  /* 0x000000ffff187224 */ /* 0x000fe200078e000b */
[----:B--2---:R-:W-:Y:S04]  /*19ac0*/  STL.64 [R1+0x12c0], R22 ;  /* 0x0012c01601007387 */ /* 0x004fe80000100a00 */
[----:B----4-:R0:W-:Y:S04]  /*19ad0*/  STL.64 [R1+0x12b8], R20 ;  /* 0x0012b81401007387 */ /* 0x0101e80000100a00 */
[----:B0-----:R-:W2:Y:S04]  /*19ae0*/  LDL.LU R20, [R1+0xa0] ;  /* 0x0000a00001147983 */ /* 0x001ea80000300800 */
[----:B------:R-:W2:Y:S04]  /*19af0*/  LDL.LU R21, [R1+0xa4] ;  /* 0x0000a40001157983 */ /* 0x000ea80000300800 */
[----:B------:R-:W2:Y:S04]  /*19b00*/  LDL.LU R22, [R1+0xa8] ;  /* 0x0000a80001167983 */ /* 0x000ea80000300800 */
[----:B------:R-:W2:Y:S04]  /*19b10*/  LDL.LU R23, [R1+0xac] ;  /* 0x0000ac0001177983 */ /* 0x000ea80000300800 */
[----:B------:R-:W3:Y:S04]  /*19b20*/  LDL.LU.64 R14, [R1+0x12f8] ;  /* 0x0012f800010e7983 */ /* 0x000ee80000300a00 */
[----:B------:R-:W3:Y:S04]  /*19b30*/  LDL.LU.64 R12, [R1+0x12f0] ;  /* 0x0012f000010c7983 */ /* 0x000ee80000300a00 */
[----:B------:R-:W-:Y:S04]  /*19b40*/  STL.64 [R1+0x270], R8 ;  /* 0x0002700801007387 */ /* 0x000fe80000100a00 */
[----:B------:R0:W-:Y:S04]  /*19b50*/  STL [R1+0x278], R10 ;  /* 0x0002780a01007387 */ /* 0x0001e80000100800 */
[----:B0-----:R-:W3:Y:S01]  /*19b60*/  LDL.LU.64 R10, [R1+0x12e8] ;  /* 0x0012e800010a7983 */ /* 0x001ee20000300a00 */
[----:B------:R-:W-:-:S03]  /*19b70*/  IMAD.MOV.U32 R29, RZ, RZ, R6 ;  /* 0x000000ffff1d7224 */ /* 0x000fc600078e0006 */
[----:B------:R-:W-:Y:S01]  /*19b80*/  STL [R1+0x10a0], R24 ;  /* 0x0010a01801007387 */ /* 0x000fe20000100800 */
[C---:B---3--:R-:W-:Y:S01]  /*19b90*/  HMMA.16816.F32 R12, R16.reuse, R10, R12 ;  /* 0x0000000a100c723c */ /* 0x048fe2000000180c */
[----:B------:R-:W-:Y:S02]  /*19ba0*/  IMAD.MOV.U32 R7, RZ, RZ, R10 ;  /* 0x000000ffff077224 */ /* 0x000fe400078e000a */
[----:B------:R-:W-:Y:S11]  /*19bb0*/  IMAD.MOV.U32 R6, RZ, RZ, R11 ;  /* 0x000000ffff067224 */ /* 0x000ff600078e000b */
[----:B------:R-:W-:Y:S09]  /*19bc0*/  @!UPT UIADD3 URZ, URZ, URZ, URZ ;  /* 0x0000003f3f3ff290 */ /* 0x000ff2000fffe03f */
[----:B------:R-:W-:Y:S04]  /*19bd0*/  STL.64 [R1+0x2a0], R12 ;  /* 0x0002a00c01007387 */ /* 0x000fe80000100a00 */
[----:B------:R0:W-:Y:S04]  /*19be0*/  STL.64 [R1+0x2a8], R14 ;  /* 0x0002a80e01007387 */ /* 0x0001e80000100a00 */
[----:B0-----:R-:W3:Y:S04]  /*19bf0*/  LDL.LU.64 R14, [R1+0x12e0] ;  /* 0x0012e000010e7983 */ /* 0x001ee80000300a00 */
[----:B------:R-:W3:Y:S04]  /*19c00*/  LDL.LU.64 R10, [R1+0x12d8] ;  /* 0x0012d800010a7983 */ /* 0x000ee80000300a00 */
[----:B------:R-:W3:Y:S02]  /*19c10*/  LDL.LU.64 R8, [R1+0x12d0] ;  /* 0x0012d00001087983 */ /* 0x000ee40000300a00 */
[C---:B---3--:R-:W-:Y:S11]  /*19c20*/  HMMA.16816.F32 R8, R16.reuse, R14, R8 ;  /* 0x0000000e1008723c */ /* 0x048ff60000001808 */
[----:B------:R-:W-:Y:S11]  /*19c30*/  @!UPT UIADD3 URZ, URZ, URZ, URZ ;  /* 0x0000003f3f3ff290 */ /* 0x000ff6000fffe03f */
[----:B------:R-:W-:Y:S01]  /*19c40*/  @!UPT UIADD3 URZ, URZ, URZ, URZ ;  /* 0x0000003f3f3ff290 */ /* 0x000fe2000fffe03f */
[----:B------:R0:W-:Y:S04]  /*19c50*/  STL.64 [R1+0x2c0], R8 ;  /* 0x0002c00801007387 */ /* 0x0001e80000100a00 */
[----:B------:R1:W-:Y:S01]  /*19c60*/  STL.64 [R1+0x2c8], R10 ;  /* 0x0002c80a01007387 */ /* 0x0003e20000100a00 */
[----:B0-----:R-:W-:Y:S02]  /*19c70*/  IMAD.MOV.U32 R9, RZ, RZ, R14 ;  /* 0x000000ffff097224 */ /* 0x001fe400078e000e */
[----:B------:R-:W-:Y:S02]  /*19c80*/  IMAD.MOV.U32 R8, RZ, RZ, R15 ;  /* 0x000000ffff087224 */ /* 0x000fe400078e000f */
[----:B------:R-:W2:Y:S02]  /*19c90*/  LDL.LU.64 R14, [R1+0x12c8] ;  /* 0x0012c800010e7983 */ /* 0x000ea40000300a00 */
[----:B--2---:R-:W-:Y:S01]  /*19ca0*/  HMMA.16816.F32 R20, R16, R14, R20 ;  /* 0x0000000e1014723c */ /* 0x004fe20000001814 */
[----:B-1----:R-:W-:-:S02]  /*19cb0*/  IMAD.MOV.U32 R11, RZ, RZ, R14 ;  /* 0x000000ffff0b7224 */ /* 0x002fc400078e000e */
[----:B------:R-:W-:Y:S11]  /*19cc0*/  IMAD.MOV.U32 R10, RZ, RZ, R15 ;  /* 0x000000ffff0a7224 */ /* 0x000ff600078e000f */
[----:B------:R-:W-:Y:S09]  /*19cd0*/  @!UPT UIADD3 URZ, URZ, URZ, URZ ;  /* 0x0000003f3f3ff290 */ /* 0x000ff2000fffe03f */
[----:B------:R-:W-:Y:S04]  /*19ce0*/  STL.64 [R1+0x2d0], R20 ;  /* 0x0002d01401007387 */ /* 0x000fe80000100a00 */
[----:B------:R0:W-:Y:S04]  /*19cf0*/  STL.64 [R1+0x2d8], R22 ;  /* 0x0002d81601007387 */ /* 0x0001e80000100a00 */
[----:B0-----:R-:W2:Y:S04]  /*19d00*/  LDL.LU.64 R22, [R1+0x12c0] ;  /* 0x0012c00001167983 */ /* 0x001ea80000300a00 */
[----:B------:R-:W2:Y:S04]  /*19d10*/  LDL.LU.64 R20, [R1+0x12b8] ;  /* 0x0012b80001147983 */ /* 0x000ea80000300a00 */
[----:B------:R-:W2:Y:S02]  /*19d20*/  LDL.LU.64 R14, [R1+0x12b0] ;  /* 0x0012b000010e7983 */ /* 0x000ea40000300a00 */
[C---:B--2---:R-:W-:Y:S02]  /*19d30*/  HMMA.16816.F32 R12, R16.reuse, R14, R20 ;  /* 0x0000000e100c723c */ /* 0x044fe40000001814 */
[----:B------:R-:W2:Y:S04]  /*19d40*/  LDL.LU.64 R22, [R1+0x12a8] ;  /* 0x0012a80001167983 */ /* 0x000ea80000300a00 */
[----:B------:R-:W2:Y:S11]  /*19d50*/  LDL.LU.64 R20, [R1+0x12a0] ;  /* 0x0012a00001147983 */ /* 0x000eb60000300a00 */
[----:B------:R-:W-:Y:S06]  /*19d60*/  @!UPT UIADD3 URZ, URZ, URZ, URZ ;  /* 0x0000003f3f3ff290 */ /* 0x000fec000fffe03f */
[----:B------:R-:W-:Y:S04]  /*19d70*/  STL.64 [R1+0x350], R12 ;  /* 0x0003500c01007387 */ /* 0x000fe80000100a00 */
[----:B------:R0:W-:Y:S04]  /*19d80*/  STL.64 [R1+0x358], R14 ;  /* 0x0003580e01007387 */ /* 0x0001e80000100a00 */
[----:B0-----:R-:W2:Y:S02]  /*19d90*/  LDL.LU.64 R14, [R1+0x1298] ;  /* 0x00129800010e7983 */ /* 0x001ea40000300a00 */
[----:B--2---:R-:W-:Y:S01]  /*19da0*/  HMMA.16816.F32 R20, R16, R14, R20 ;  /* 0x0000000e1014723c */ /* 0x004fe20000001814 */
[----:B------:R-:W-:-:S02]  /*19db0*/  IMAD.MOV.U32 R28, RZ, RZ, R14 ;  /* 0x000000ffff1c7224 */ /* 0x000fc400078e000e */
[----:B------:R-:W-:Y:S11]  /*19dc0*/  IMAD.MOV.U32 R24, RZ, RZ, R15 ;  /* 0x000000ffff187224 */ /* 0x000ff600078e000f */
[----:B------:R-:W-:Y:S09]  /*19dd0*/  @!UPT UIADD3 URZ, URZ, URZ, URZ ;  /* 0x0000003f3f3ff290 */ /* 0x000ff2000fffe03f */
[----:B------:R-:W-:Y:S04]  /*19de0*/  STL.64 [R1+0x340], R20 ;  /* 0x0003401401007387 */ /* 0x000fe80000100a00 */
[----:B------:R0:W-:Y:S04]  /*19df0*/  STL.64 [R1+0x348], R22 ;  /* 0x0003481601007387 */ /* 0x0001e80000100a00 */
[----:B0-----:R-:W2:Y:S04]  /*19e00*/  LDL.LU.64 R22, [R1+0x1290] ;  /* 0x0012900001167983 */ /* 0x001ea80000300a00 */
[----:B------:R-:W3:Y:S04]  /*19e10*/  LDL.LU R21, [R1+0x1288] ;  /* 0x0012880001157983 */ /* 0x000ee80000300800 */
[----:B------:R-:W4:Y:S04]  /*19e20*/  LDL.LU.64 R14, [R1+0x1280] ;  /* 0x00128000010e7983 */ /* 0x000f280000300a00 */
[----:B------:R-:W4:Y:S02]  /*19e30*/  LDL.LU.64 R12, [R1+0x1278] ;  /* 0x00127800010c7983 */ /* 0x000f240000300a00 */
[C---:B----4-:R-:W-:Y:S11]  /*19e40*/  HMMA.16816.F32 R12, R16.reuse, R26, R12 ;  /* 0x0000001a100c723c */ /* 0x050ff6000000180c */
[----:B------:R-:W-:Y:S11]  /*19e50*/  @!UPT UIADD3 URZ, URZ, URZ, URZ ;  /* 0x0000003f3f3ff290 */ /* 0x000ff6000fffe03f */
[----:B------:R-:W-:Y:S01]  /*19e60*/  @!UPT UIADD3 URZ, URZ, URZ, URZ ;  /* 0x0000003f3f3ff290 */ /* 0x000fe2000fffe03f */
[----:B------:R-:W-:Y:S04]  /*19e70*/  STL.64 [R1+0x330], R12 ;  /* 0x0003300c01007387 */ /* 0x000fe80000100a00 */
[----:B------:R0:W-:Y:S04]  /*19e80*/  STL.64 [R1+0x338], R14 ;  /* 0x0003380e01007387 */ /* 0x0001e80000100a00 */
[----:B0-----:R-:W4:Y:S04]  /*19e90*/  LDL.LU.64 R14, [R1+0x1270] ;  /* 0x00127000010e7983 */ /* 0x001f280000300a00 */
[----:B------:R-:W4:Y:S04]  /*19ea0*/  LDL.LU.64 R12, [R1+0x1268] ;  /* 0x00126800010c7983 */ /* 0x000f280000300a00 */
[----:B--2---:R-:W-:Y:S04]  /*19eb0*/  STL.64 [R1+0x11f8], R22 ;  /* 0x0011f81601007387 */ /* 0x004fe80000100a00 */
[----:B---3--:R0:W-:Y:S01]  /*19ec0*/  STL [R1+0x11f4], R21 ;  /* 0x0011f41501007387 */ /* 0x0081e20000100800 */
[----:B----4-:R-:W-:Y:S11]  /*19ed0*/  HMMA.16816.F32 R12, R16, R22, R12 ;  /* 0x00000016100c723c */ /* 0x010ff6000000180c */
[----:B------:R-:W-:Y:S11]  /*19ee0*/  @!UPT UIADD3 URZ, URZ, URZ, URZ ;  /* 0x0000003f3f3ff290 */ /* 0x000ff6000fffe03f */
[----:B------:R-:W-:Y:S01]  /*19ef0*/  @!UPT UIADD3 URZ, URZ, URZ, URZ ;  /* 0x0000003f3f3ff290 */ /* 0x000fe2000fffe03f */
[----:B------:R-:W-:Y:S04]  /*19f00*/  STL.64 [R1+0x320], R12 ;  /* 0x0003200c01007387 */ /* 0x000fe80000100a00 */
[----:B------:R-:W-:Y:S04]  /*19f10*/  STL.64 [R1+0x328], R14 ;  /* 0x0003280e01007387 */ /* 0x000fe80000100a00 */
[----:B------:R-:W2:Y:S04]  /*19f20*/  LDL.LU R20, [R1+0x110] ;  /* 0x0001100001147983 */ /* 0x000ea80000300800 */
[----:B0-----:R-:W2:Y:S04]  /*19f30*/  LDL.LU R21, [R1+0x114] ;  /* 0x0001140001157983 */ /* 0x001ea80000300800 */
[----:B------:R-:W3:Y:S04]  /*19f40*/  LDL.LU R22, [R1+0x118] ;  /* 0x0001180001167983 */ /* 0x000ee80000300800 */
[----:B------:R-:W3:Y:S04]  /*19f50*/  LDL.LU R23, [R1+0x11c] ;  /* 0x00011c0001177983 */ /* 0x000ee80000300800 */
[----:B---3--:R0:W-:Y:S04]  /*19f60*/  STL.64 [R1+0x1208], R22 ;  /* 0x0012081601007387 */ /* 0x0081e80000100a00 */
[----:B--2---:R-:W-:Y:S01]  /*19f70*/  STL.64 [R1+0x1200], R20 ;  /* 0x0012001401007387 */ /* 0x004fe20000100a00 */
[----:B0-----:R-:W-:-:S02]  /*19f80*/  IMAD.MOV.U32 R22, RZ, RZ, R11 ;  /* 0x000000ffff167224 */ /* 0x001fc400078e000b */
[----:B------:R-:W-:-:S05]  /*19f90*/  IMAD.MOV.U32 R23, RZ, RZ, R10 ;  /* 0x000000ffff177224 */ /* 0x000fca00078e000a */
[----:B------:R0:W-:Y:S04]  /*19fa0*/  STL.64 [R1+0x1218], R22 ;  /* 0x0012181601007387 */ /* 0x0001e80000100a00 */
[----:B------:R-:W2:Y:S04]  /*19fb0*/  LDL R14, [R1+0x3a0] ;  /* 0x0003a000010e7983 */ /* 0x000ea80000100800 */
[----:B------:R-:W3:Y:S01]  /*19fc0*/  LDL R15, [R1+0x39c] ;  /* 0x00039c00010f7983 */ /* 0x000ee20000100800 */
[----:B0-----:R-:W-:Y:S02]  /*19fd0*/  IMAD.MOV.U32 R22, RZ, RZ, R9 ;  /* 0x000000ffff167224 */ /* 0x001fe400078e0009 */
[----:B------:R-:W-:-:S05]  /*19fe0*/  IMAD.MOV.U32 R23, RZ, RZ, R8 ;  /* 0x000000ffff177224 */ /* 0x000fca00078e0008 */
[----:B------:R0:W-:Y:S02]  /*19ff0*/  STL.64 [R1+0x1230], R22 ;  /* 0x0012301601007387 */ /* 0x0001e40000100a00 */
[----:B0-----:R-:W-:Y:S02]  /*1a000*/  IMAD.MOV.U32 R22, RZ, RZ, R7 ;  /* 0x000000ffff167224 */ /* 0x001fe400078e0007 */
[----:B------:R-:W-:-:S05]  /*1a010*/  IMAD.MOV.U32 R23, RZ, RZ, R6 ;  /* 0x000000ffff177224 */ /* 0x000fca00078e0006 */
[----:B------:R-:W-:Y:S04]  /*1a020*/  STL.64 [R1+0x1248], R22 ;  /* 0x0012481601007387 */ /* 0x000fe80000100a00 */
[----:B------:R-:W4:Y:S04]  /*1a030*/  LDL.LU.64 R18, [R1+0x18] ;  /* 0x0000180001127983 */ /* 0x000f280000300a00 */
[----:B---3--:R-:W0:Y:S04]  /*1a040*/  LDSM.16.MT88.4 R8, [R15+0x8800] ;  /* 0x008800000f08783b */ /* 0x008e280000004200 */
[----:B----4-:R1:W-:Y:S04]  /*1a050*/  STL.64 [R1+0x1210], R18 ;  /* 0x0012101201007387 */ /* 0x0103e80000100a00 */
[----:B------:R-:W3:Y:S04]  /*1a060*/  LDL.LU R16, [R1+0x130] ;  /* 0x0001300001107983 */ /* 0x000ee80000300800 */
[----:B------:R-:W3:Y:S04]  /*1a070*/  LDL.LU R17, [R1+0x134] ;  /* 0x0001340001117983 */ /* 0x000ee80000300800 */
[----:B-1----:R-:W4:Y:S04]  /*1a080*/  LDL.LU R18, [R1+0x138] ;  /* 0x0001380001127983 */ /* 0x002f280000300800 */
[----:B------:R-:W4:Y:S04]  /*1a090*/  LDL.LU R19, [R1+0x13c] ;  /* 0x00013c0001137983 */ /* 0x000f280000300800 */
[----:B----4-:R-:W-:Y:S04]  /*1a0a0*/  STL.64 [R1+0x1228], R18 ;  /* 0x0012281201007387 */ /* 0x010fe80000100a00 */
[----:B---3--:R1:W-:Y:S04]  /*1a0b0*/  STL.64 [R1+0x1220], R16 ;  /* 0x0012201001007387 */ /* 0x0083e80000100a00 */
[----:B-1----:R-:W3:Y:S04]  /*1a0c0*/  LDL.LU R16, [R1+0x140] ;  /* 0x0001400001107983 */ /* 0x002ee80000300800 */
[----:B------:R-:W3:Y:S04]  /*1a0d0*/  LDL.LU R17, [R1+0x144] ;  /* 0x0001440001117983 */ /* 0x000ee80000300800 */
[----:B------:R-:W4:Y:S04]  /*1a0e0*/  LDL.LU R18, [R1+0x148] ;  /* 0x0001480001127983 */ /* 0x000f280000300800 */
[----:B------:R-:W4:Y:S04]  /*1a0f0*/  LDL.LU R19, [R1+0x14c] ;  /* 0x00014c0001137983 */ /* 0x000f280000300800 */
[----:B----4-:R-:W-:Y:S04]  /*1a100*/  STL.64 [R1+0x1240], R18 ;  /* 0x0012401201007387 */ /* 0x010fe80000100a00 */
[----:B---3--:R1:W-:Y:S04]  /*1a110*/  STL.64 [R1+0x1238], R16 ;  /* 0x0012381001007387 */ /* 0x0083e80000100a00 */
[----:B-1----:R-:W3:Y:S04]  /*1a120*/  LDL.LU R16, [R1+0x150] ;  /* 0x0001500001107983 */ /* 0x002ee80000300800 */
[----:B------:R-:W3:Y:S04]  /*1a130*/  LDL.LU R17, [R1+0x154] ;  /* 0x0001540001117983 */ /* 0x000ee80000300800 */
[----:B------:R-:W4:Y:S04]  /*1a140*/  LDL.LU R18, [R1+0x158] ;  /* 0x0001580001127983 */ /* 0x000f280000300800 */
[----:B------:R-:W4:Y:S01]  /*1a150*/  LDL.LU R19, [R1+0x15c] ;  /* 0x00015c0001137983 */ /* 0x000f220000300800 */
[----:B------:R-:W-:-:S02]  /*1a160*/  IMAD.MOV.U32 R22, RZ, RZ, R5 ;  /* 0x000000ffff167224 */ /* 0x000fc400078e0005 */
[----:B------:R-:W-:Y:S02]  /*1a170*/  IMAD.MOV.U32 R23, RZ, RZ, R4 ;  /* 0x000000ffff177224 */ /* 0x000fe400078e0004 */
[----:B--2---:R-:W-:Y:S04]  /*1a180*/  LDSM.16.MT88.4 R4, [R14+0x8800] ;  /* 0x008800000e04783b */ /* 0x004fe80000004200 */
[----:B------:R-:W1:Y:S04]  /*1a190*/  LDSM.16.MT88.4 R12, [R25+0x8800] ;  /* 0x00880000190c783b */ /* 0x000e680000004200 */
[----:B----4-:R-:W-:Y:S04]  /*1a1a0*/  STL.64 [R1+0x1258], R18 ;  /* 0x0012581201007387 */ /* 0x010fe80000100a00 */
[----:B---3--:R2:W-:Y:S04]  /*1a1b0*/  STL.64 [R1+0x1250], R16 ;  /* 0x0012501001007387 */ /* 0x0085e80000100a00 */
[----:B--2---:R-:W2:Y:S04]  /*1a1c0*/  LDL.LU R16, [R1+0x160] ;  /* 0x0001600001107983 */ /* 0x004ea80000300800 */
[----:B------:R-:W2:Y:S04]  /*1a1d0*/  LDL.LU R17, [R1+0x164] ;  /* 0x0001640001117983 */ /* 0x000ea80000300800 */
[----:B------:R-:W2:Y:S04]  /*1a1e0*/  LDL.LU R18, [R1+0x168] ;  /* 0x0001680001127983 */ /* 0x000ea80000300800 */
[----:B------:R-:W2:Y:S04]  /*1a1f0*/  LDL.LU R19, [R1+0x16c] ;  /* 0x00016c0001137983 */ /* 0x000ea80000300800 */
[----:B0-----:R-:W-:Y:S04]  /*1a200*/  STL.64 [R1+0x11c0], R10 ;  /* 0x0011c00a01007387 */ /* 0x001fe80000100a00 */
[----:B------:R0:W-:Y:S04]  /*1a210*/  STL.64 [R1+0x11b8], R8 ;  /* 0x0011b80801007387 */ /* 0x0001e80000100a00 */
[----:B0-----:R-:W3:Y:S04]  /*1a220*/  LDL.LU R8, [R1+0xf0] ;  /* 0x0000f00001087983 */ /* 0x001ee80000300800 */
[----:B------:R-:W3:Y:S04]  /*1a230*/  LDL.LU R9, [R1+0xf4] ;  /* 0x0000f40001097983 */ /* 0x000ee80000300800 */
[----:B------:R-:W3:Y:S04]  /*1a240*/  LDL.LU R10, [R1+0xf8] ;  /* 0x0000f800010a7983 */ /* 0x000ee80000300800 */
[----:B------:R-:W3:Y:S04]  /*1a250*/  LDL.LU R11, [R1+0xfc] ;  /* 0x0000fc00010b7983 */ /* 0x000ee80000300800 */
[----:B-1----:R0:W-:Y:S04]  /*1a260*/  STL.64 [R1+0x1148], R14 ;  /* 0x0011480e01007387 */ /* 0x0021e80000100a00 */
[----:B------:R-:W-:Y:S01]  /*1a270*/  STL.64 [R1+0x1140], R12 ;  /* 0x0011400c01007387 */ /* 0x000fe20000100a00 */
[----:B0-----:R-:W-:-:S03]  /*1a280*/  IMAD.MOV.U32 R14, RZ, RZ, R28 ;  /* 0x000000ffff0e7224 */ /* 0x001fc600078e001c */
[----:B------:R-:W4:Y:S01]  /*1a290*/  LDL.LU R28, [R1+0x1260] ;  /* 0x00126000011c7983 */ /* 0x000f220000300800 */
[----:B------:R-:W-:Y:S01]  /*1a2a0*/  IMAD.MOV.U32 R15, RZ, RZ, R24 ;  /* 0x000000ffff0f7224 */ /* 0x000fe200078e0018 */
[----:B--2---:R-:W-:Y:S02]  /*1a2b0*/  HMMA.16816.F32 R20, R4, R22, R16 ;  /* 0x000000160414723c */ /* 0x004fe40000001810 */
[----:B------:R-:W2:Y:S04]  /*1a2c0*/  LDL.LU.64 R18, [R1+0x1258] ;  /* 0x0012580001127983 */ /* 0x000ea80000300a00 */
[----:B------:R-:W2:Y:S11]  /*1a2d0*/  LDL.LU.64 R16, [R1+0x1250] ;  /* 0x0012500001107983 */ /* 0x000eb60000300a00 */
[----:B------:R-:W-:Y:S06]  /*1a2e0*/  @!UPT UIADD3 URZ, URZ, URZ, URZ ;  /* 0x0000003f3f3ff290 */ /* 0x000fec000fffe03f */
[----:B------:R-:W-:Y:S01]  /*1a2f0*/  STL.64 [R1+0x160], R20 ;  /* 0x0001601401007387 */ /* 0x000fe20000100a00 */
[----:B------:R-:W-:-:S03]  /*1a300*/  IMAD.MOV.U32 R24, RZ, RZ, R22 ;  /* 0x000000ffff187224 */ /* 0x000fc600078e0016 */
[----:B------:R0:W-:Y:S04]  /*1a310*/  STL [R1+0x16c], R23 ;  /* 0x00016c1701007387 */ /* 0x0001e80000100800 */
[----:B0-----:R-:W2:Y:S02]  /*1a320*/  LDL.LU.64 R22, [R1+0x1248] ;  /* 0x0012480001167983 */ /* 0x001ea40000300a00 */
[C---:B--2---:R-:W-:Y:S02]  /*1a330*/  HMMA.16816.F32 R20, R4.reuse, R22, R16 ;  /* 0x000000160414723c */ /* 0x044fe40000001810 */
[----:B------:R-:W2:Y:S04]  /*1a340*/  LDL.LU.64 R18, [R1+0x1240] ;  /* 0x0012400001127983 */ /* 0x000ea80000300a00 */
[----:B------:R-:W2:Y:S11]  /*1a350*/  LDL.LU.64 R16, [R1+0x1238] ;  /* 0x0012380001107983 */ /* 0x000eb60000300a00 */
[----:B------:R-:W-:Y:S06]  /*1a360*/  @!UPT UIADD3 URZ, URZ, URZ, URZ ;  /* 0x0000003f3f3ff290 */ /* 0x000fec000fffe03f */
[----:B------:R-:W-:Y:S04]  /*1a370*/  STL.64 [R1+0x150], R20 ;  /* 0x0001501401007387 */ /* 0x000fe80000100a00 */
[----:B------:R0:W-:Y:S04]  /*1a380*/  STL.64 [R1+0x158], R22 ;  /* 0x0001581601007387 */ /* 0x0001e80000100a00 */
        /* <DEDUP_REMOVED lines=9> */
[----:B------:R-:W2:Y:S11]  /*1a420*/  LDL.LU.64 R18, [R1+0x1210] ;  /* 0x0012100001127983 */ /* 0x000eb60000300a00 */
[----:B------:R-:W-:Y:S10]  /*1a430*/  @!UPT UIADD3 URZ, URZ, URZ, URZ ;  /* 0x0000003f3f3ff290 */ /* 0x000ff4000fffe03f */
[----:B------:R-:W-:Y:S04]  /*1a440*/  STL.64 [R1+0x130], R20 ;  /* 0x0001301401007387 */ /* 0x000fe80000100a00 */
[----:B------:R0:W-:Y:S04]  /*1a450*/  STL.64 [R1+0x138], R22 ;  /* 0x0001381601007387 */ /* 0x0001e80000100a00 */
[----:B0-----:R-:W2:Y:S04]  /*1a460*/  LDL.LU.64 R22, [R1+0x1208] ;  /* 0x0012080001167983 */ /* 0x001ea80000300a00 */
[----:B------:R-:W2:Y:S02]  /*1a470*/  LDL.LU.64 R20, [R1+0x1200] ;  /* 0x0012000001147983 */ /* 0x000ea40000300a00 */
[C---:B--2---:R-:W-:Y:S11]  /*1a480*/  HMMA.16816.F32 R20, R4.reuse, R18, R20 ;  /* 0x000000120414723c */ /* 0x044ff60000001814 */
[----:B------:R-:W-:Y:S11]  /*1a490*/  @!UPT UIADD3 URZ, URZ, URZ, URZ ;  /* 0x0000003f3f3ff290 */ /* 0x000ff6000fffe03f */
[----:B------:R-:W-:Y:S01]  /*1a4a0*/  @!UPT UIADD3 URZ, URZ, URZ, URZ ;  /* 0x0000003f3f3ff290 */ /* 0x000fe2000fffe03f */
[----:B------:R-:W-:Y:S04]  /*1a4b0*/  STL.64 [R1+0x310], R20 ;  /* 0x0003101401007387 */ /* 0x000fe80000100a00 */
[----:B------:R0:W-:Y:S04]  /*1a4c0*/  STL.64 [R1+0x318], R22 ;  /* 0x0003181601007387 */ /* 0x0001e80000100a00 */
[----:B0-----:R-:W2:Y:S04]  /*1a4d0*/  LDL.LU.64 R22, [R1+0x11f8] ;  /* 0x0011f80001167983 */ /* 0x001ea80000300a00 */
[----:B------:R-:W2:Y:S04]  /*1a4e0*/  LDL.LU R21, [R1+0x11f4] ;  /* 0x0011f40001157983 */ /* 0x000ea80000300800 */
[----:B------:R0:W-:Y:S04]  /*1a4f0*/  STL.64 [R1+0x1170], R18 ;  /* 0x0011701201007387 */ /* 0x0001e80000100a00 */
[----:B------:R-:W2:Y:S04]  /*1a500*/  LDL.LU R16, [R1+0x100] ;  /* 0x0001000001107983 */ /* 0x000ea80000300800 */
[----:B------:R-:W2:Y:S04]  /*1a510*/  LDL.LU R17, [R1+0x104] ;  /* 0x0001040001117983 */ /* 0x000ea80000300800 */
[----:B0-----:R-:W2:Y:S04]  /*1a520*/  LDL.LU R18, [R1+0x108] ;  /* 0x0001080001127983 */ /* 0x001ea80000300800 */
[----:B------:R-:W2:Y:S01]  /*1a530*/  LDL.LU R19, [R1+0x10c] ;  /* 0x00010c0001137983 */ /* 0x000ea20000300800 */
[C---:B---3--:R-:W-:Y:S03]  /*1a540*/  HMMA.16816.F32 R8, R4.reuse, R26, R8 ;  /* 0x0000001a0408723c */ /* 0x048fe60000001808 */
[----:B------:R-:W3:Y:S05]  /*1a550*/  LDL.LU R12, [R1+0x180] ;  /* 0x00018000010c7983 */ /* 0x000eea0000300800 */
[----:B--2---:R-:W-:Y:S11]  /*1a560*/  HMMA.16816.F32 R16, R4, R14, R16 ;  /* 0x0000000e0410723c */ /* 0x004ff60000001810 */
[----:B------:R-:W-:Y:S11]  /*1a570*/  @!UPT UIADD3 URZ, URZ, URZ, URZ ;  /* 0x0000003f3f3ff290 */ /* 0x000ff6000fffe03f */
[----:B------:R-:W-:Y:S01]  /*1a580*/  @!UPT UIADD3 URZ, URZ, URZ, URZ ;  /* 0x0000003f3f3ff290 */ /* 0x000fe2000fffe03f */
[----:B------:R-:W-:Y:S04]  /*1a590*/  STL.64 [R1+0x300], R16 ;  /* 0x0003001001007387 */ /* 0x000fe80000100a00 */
[----:B------:R-:W-:Y:S04]  /*1a5a0*/  STL.64 [R1+0x308], R18 ;  /* 0x0003081201007387 */ /* 0x000fe80000100a00 */
[----:B------:R0:W-:Y:S04]  /*1a5b0*/  STL.64 [R1+0x2f0], R8 ;  /* 0x0002f00801007387 */ /* 0x0001e80000100a00 */
[----:B------:R1:W-:Y:S04]  /*1a5c0*/  STL.64 [R1+0x2f8], R10 ;  /* 0x0002f80a01007387 */ /* 0x0003e80000100a00 */
[----:B------:R-:W3:Y:S04]  /*1a5d0*/  LDL.LU R13, [R1+0x184] ;  /* 0x00018400010d7983 */ /* 0x000ee80000300800 */
[----:B------:R-:W3:Y:S04]  /*1a5e0*/  LDL.LU R14, [R1+0x188] ;  /* 0x00018800010e7983 */ /* 0x000ee80000300800 */
[----:B------:R-:W3:Y:S04]  /*1a5f0*/  LDL.LU R15, [R1+0x18c] ;  /* 0x00018c00010f7983 */ /* 0x000ee80000300800 */
[----:B0-----:R-:W2:Y:S04]  /*1a600*/  LDL.LU R8, [R1+0xe0] ;  /* 0x0000e00001087983 */ /* 0x001ea80000300800 */
[----:B------:R-:W2:Y:S04]  /*1a610*/  LDL.LU R9, [R1+0xe4] ;  /* 0x0000e40001097983 */ /* 0x000ea80000300800 */
[----:B-1----:R-:W2:Y:S04]  /*1a620*/  LDL.LU R10, [R1+0xe8] ;  /* 0x0000e800010a7983 */ /* 0x002ea80000300800 */
[----:B------:R-:W2:Y:S04]  /*1a630*/  LDL.LU R11, [R1+0xec] ;  /* 0x0000ec00010b7983 */ /* 0x000ea80000300800 */
[----:B------:R-:W2:Y:S04]  /*1a640*/  LDL.LU.64 R18, [R1+0x28] ;  /* 0x0000280001127983 */ /* 0x000ea80000300a00 */
[----:B--2---:R0:W-:Y:S04]  /*1a650*/  STL.64 [R1+0x1188], R18 ;  /* 0x0011881201007387 */ /* 0x0041e80000100a00 */
[----:B0-----:R-:W2:Y:S04]  /*1a660*/  LDL.LU.64 R18, [R1+0x38] ;  /* 0x0000380001127983 */ /* 0x001ea80000300a00 */
[----:B--2---:R0:W-:Y:S04]  /*1a670*/  STL.64 [R1+0x11a0], R18 ;  /* 0x0011a01201007387 */ /* 0x0041e80000100a00 */
[----:B0-----:R-:W2:Y:S04]  /*1a680*/  LDL.LU.64 R18, [R1+0x58] ;  /* 0x0000580001127983 */ /* 0x001ea80000300a00 */
[----:B------:R-:W-:Y:S04]  /*1a690*/  STL.64 [R1+0x1158], R26 ;  /* 0x0011581a01007387 */ /* 0x000fe80000100a00 */
[----:B------:R0:W-:Y:S04]  /*1a6a0*/  STL.64 [R1+0x1150], R24 ;  /* 0x0011501801007387 */ /* 0x0001e80000100a00 */
[----:B0-----:R-:W2:Y:S04]  /*1a6b0*/  LDL.LU R24, [R1+0x1a0] ;  /* 0x0001a00001187983 */ /* 0x001ea80000300800 */
[----:B------:R-:W2:Y:S04]  /*1a6c0*/  LDL.LU R25, [R1+0x1a4] ;  /* 0x0001a40001197983 */ /* 0x000ea80000300800 */
[----:B------:R-:W2:Y:S01]  /*1a6d0*/  LDL.LU R26, [R1+0x1a8] ;  /* 0x0001a800011a7983 */ /* 0x000ea20000300800 */
[----:B------:R-:W-:-:S03]  /*1a6e0*/  IMAD.MOV.U32 R27, RZ, RZ, R3 ;  /* 0x000000ffff1b7224 */ /* 0x000fc600078e0003 */
[----:B------:R-:W3:Y:S04]  /*1a6f0*/  LDL.LU R3, [R1+0x11f0] ;  /* 0x0011f00001037983 */ /* 0x000ee80000300800 */
[----:B--2---:R-:W-:Y:S04]  /*1a700*/  STL.64 [R1+0x1168], R26 ;  /* 0x0011681a01007387 */ /* 0x004fe80000100a00 */
[----:B------:R4:W-:Y:S02]  /*1a710*/  STL.64 [R1+0x1160], R24 ;  /* 0x0011601801007387 */ /* 0x0009e40000100a00 */
[----:B----4-:R-:W-:-:S02]  /*1a720*/  IMAD.MOV.U32 R24, RZ, RZ, R28 ;  /* 0x000000ffff187224 */ /* 0x010fc400078e001c */
[----:B------:R-:W2:Y:S01]  /*1a730*/  LDL.LU R28, [R1+0x11ec] ;  /* 0x0011ec00011c7983 */ /* 0x000ea20000300800 */
[----:B------:R-:W-:-:S03]  /*1a740*/  IMAD.MOV.U32 R25, RZ, RZ, R2 ;  /* 0x000000ffff197224 */ /* 0x000fc600078e0002 */
[----:B------:R-:W4:Y:S04]  /*1a750*/  LDL.LU R2, [R1+0x11e8] ;  /* 0x0011e80001027983 */ /* 0x000f280000300800 */
[----:B------:R-:W2:Y:S01]  /*1a760*/  LDL.LU R26, [R1+0x1b8] ;  /* 0x0001b800011a7983 */ /* 0x000ea20000300800 */
[----:B------:R-:W-:-:S03]  /*1a770*/  IMAD.MOV.U32 R27, RZ, RZ, R0 ;  /* 0x000000ffff1b7224 */ /* 0x000fc600078e0000 */
[----:B------:R-:W3:Y:S04]  /*1a780*/  LDL.LU R0, [R1+0x11e4] ;  /* 0x0011e40001007983 */ /* 0x000ee80000300800 */
[----:B--2---:R4:W-:Y:S04]  /*1a790*/  STL.64 [R1+0x1180], R26 ;  /* 0x0011801a01007387 */ /* 0x0049e80000100a00 */
[----:B------:R3:W-:Y:S01]  /*1a7a0*/  STL.64 [R1+0x1178], R24 ;  /* 0x0011781801007387 */ /* 0x0007e20000100a00 */
[----:B----4-:R-:W-:Y:S02]  /*1a7b0*/  IMAD.MOV.U32 R26, RZ, RZ, R2 ;  /* 0x000000ffff1a7224 */ /* 0x010fe400078e0002 */
[----:B---3--:R-:W-:-:S02]  /*1a7c0*/  IMAD.MOV.U32 R24, RZ, RZ, R3 ;  /* 0x000000ffff187224 */ /* 0x008fc400078e0003 */
[----:B------:R-:W2:Y:S01]  /*1a7d0*/  LDL.LU R3, [R1+0x11e0] ;  /* 0x0011e00001037983 */ /* 0x000ea20000300800 */
[----:B------:R-:W-:-:S03]  /*1a7e0*/  IMAD.MOV.U32 R25, RZ, RZ, R28 ;  /* 0x000000ffff197224 */ /* 0x000fc600078e001c */
[----:B------:R-:W3:Y:S04]  /*1a7f0*/  LDL.LU R28, [R1+0x11dc] ;  /* 0x0011dc00011c7983 */ /* 0x000ee80000300800 */
[----:B------:R-:W4:Y:S04]  /*1a800*/  LDL.LU R2, [R1+0x11d8] ;  /* 0x0011d80001027983 */ /* 0x000f280000300800 */
[----:B------:R-:W2:Y:S01]  /*1a810*/  LDL.LU R27, [R1+0x1dc] ;  /* 0x0001dc00011b7983 */ /* 0x000ea20000300800 */
[----:B------:R-:W-:Y:S03]  /*1a820*/  HMMA.16816.F32 R4, R4, R22, R8 ;  /* 0x000000160404723c */ /* 0x000fe60000001808 */
[----:B--2---:R3:W-:Y:S04]  /*1a830*/  STL.64 [R1+0x1198], R26 ;  /* 0x0011981a01007387 */ /* 0x0047e80000100a00 */
[----:B------:R0:W-:Y:S01]  /*1a840*/  STL.64 [R1+0x1190], R24 ;  /* 0x0011901801007387 */ /* 0x0001e20000100a00 */
[----:B---3--:R-:W-:-:S02]  /*1a850*/  IMAD.MOV.U32 R26, RZ, RZ, R28 ;  /* 0x000000ffff1a7224 */ /* 0x008fc400078e001c */
[----:B----4-:R-:W-:Y:S02]  /*1a860*/  IMAD.MOV.U32 R27, RZ, RZ, R2 ;  /* 0x000000ffff1b7224 */ /* 0x010fe400078e0002 */
[----:B0-----:R-:W-:Y:S02]  /*1a870*/  IMAD.MOV.U32 R24, RZ, RZ, R0 ;  /* 0x000000ffff187224 */ /* 0x001fe400078e0000 */
[----:B------:R-:W2:Y:S01]  /*1a880*/  LDL.LU R0, [R1+0x11d4] ;  /* 0x0011d40001007983 */ /* 0x000ea20000300800 */
[----:B------:R-:W-:-:S03]  /*1a890*/  IMAD.MOV.U32 R25, RZ, RZ, R3 ;  /* 0x000000ffff197224 */ /* 0x000fc600078e0003 */
[----:B------:R-:W3:Y:S04]  /*1a8a0*/  LDL.LU R3, [R1+0x11d0] ;  /* 0x0011d00001037983 */ /* 0x000ee80000300800 */
[----:B------:R-:W4:Y:S04]  /*1a8b0*/  LDL.LU R28, [R1+0x11cc] ;  /* 0x0011cc00011c7983 */ /* 0x000f280000300800 */
[----:B------:R-:W4:Y:S04]  /*1a8c0*/  LDL.LU R2, [R1+0x11c8] ;  /* 0x0011c80001027983 */ /* 0x000f280000300800 */
[----:B------:R0:W-:Y:S04]  /*1a8d0*/  STL.64 [R1+0x11b0], R26 ;  /* 0x0011b01a01007387 */ /* 0x0001e80000100a00 */
[----:B------:R-:W-:Y:S04]  /*1a8e0*/  STL.64 [R1+0x11a8], R24 ;  /* 0x0011a81801007387 */ /* 0x000fe80000100a00 */
[----:B0-----:R-:W4:Y:S04]  /*1a8f0*/  LDL.LU.64 R26, [R1+0x48] ;  /* 0x00004800011a7983 */ /* 0x001f280000300a00 */
[----:B------:R-:W4:Y:S04]  /*1a900*/  LDL.LU.64 R10, [R1+0x11c0] ;  /* 0x0011c000010a7983 */ /* 0x000f280000300a00 */
[----:B------:R-:W4:Y:S04]  /*1a910*/  LDL.LU.64 R8, [R1+0x11b8] ;  /* 0x0011b80001087983 */ /* 0x000f280000300a00 */
[----:B------:R-:W-:Y:S04]  /*1a920*/  STL.64 [R1+0x2e0], R4 ;  /* 0x0002e00401007387 */ /* 0x000fe80000100a00 */
[----:B------:R2:W-:Y:S02]  /*1a930*/  STL.64 [R1+0x2e8], R6 ;  /* 0x0002e80601007387 */ /* 0x0005e40000100a00 */
[----:B--2---:R-:W-:-:S02]  /*1a940*/  IMAD.MOV.U32 R7, RZ, RZ, R0 ;  /* 0x000000ffff077224 */ /* 0x004fc400078e0000 */
[----:B---3--:R-:W-:Y:S02]  /*1a950*/  IMAD.MOV.U32 R5, RZ, RZ, R3 ;  /* 0x000000ffff057224 */ /* 0x008fe400078e0003 */
[----:B----4-:R-:W-:Y:S02]  /*1a960*/  IMAD.MOV.U32 R4, RZ, RZ, R28 ;  /* 0x000000ffff047224 */ /* 0x010fe400078e001c */
[----:B------:R-:W-:-:S07]  /*1a970*/  IMAD.MOV.U32 R6, RZ, RZ, R2 ;  /* 0x000000ffff067224 */ /* 0x000fce00078e0002 */
[C---:B------:R-:W-:Y:S11]  /*1a980*/  HMMA.16816.F32 R4, R8.reuse, R18, R4 ;  /* 0x000000120804723c */ /* 0x040ff60000001804 */
[----:B------:R-:W-:Y:S11]  /*1a990*/  @!UPT UIADD3 URZ, URZ, URZ, URZ ;  /* 0x0000003f3f3ff290 */ /* 0x000ff6000fffe03f */
[----:B------:R-:W-:Y:S01]  /*1a9a0*/  @!UPT UIADD3 URZ, URZ, URZ, URZ ;  /* 0x0000003f3f3ff290 */ /* 0x000fe2000fffe03f */
[----:B------:R0:W-:Y:S02]  /*1a9b0*/  STL.64 [R1+0xd0], R4 ;  /* 0x0000d00401007387 */ /* 0x0001e40000100a00 */
[----:B0-----:R-:W-:Y:S02]  /*1a9c0*/  IMAD.MOV.U32 R5, RZ, RZ, R18 ;  /* 0x000000ffff057224 */ /* 0x001fe400078e0012 */
[----:B------:R-:W-:Y:S02]  /*1a9d0*/  IMAD.MOV.U32 R4, RZ, RZ, R19 ;  /* 0x000000ffff047224 */ /* 0x000fe400078e0013 */
[----:B------:R-:W-:Y:S01]  /*1a9e0*/  HMMA.16816.F32 R16, R8, R26, R12 ;  /* 0x0000001a0810723c */ /* 0x000fe2000000180c */
[----:B------:R0:W-:Y:S06]  /*1a9f0*/  STL.64 [R1+0xd8], R6 ;  /* 0x0000d80601007387 */ /* 0x0001ec0000100a00 */
[----:B------:R-:W-:-:S02]  /*1aa00*/  IMAD.MOV.U32 R12, RZ, RZ, R26 ;  /* 0x000000ffff0c7224 */ /* 0x000fc400078e001a */
[----:B0-----:R-:W-:Y:S02]  /*1aa10*/  IMAD.MOV.U32 R7, RZ, RZ, R27 ;  /* 0x000000ffff077224 */ /* 0x001fe400078e001b */
[----:B------:R-:W2:Y:S04]  /*1aa20*/  LDL.LU.64 R26, [R1+0x11b0] ;  /* 0x0011b000011a7983 */ /* 0x000ea80000300a00 */
[----:B------:R-:W2:Y:S09]  /*1aa30*/  LDL.LU.64 R24, [R1+0x11a8] ;  /* 0x0011a80001187983 */ /* 0x000eb20000300a00 */
[----:B------:R-:W-:-:S02]  /*1aa40*/  IMAD.MOV.U32 R2, RZ, RZ, R18 ;  /* 0x000000ffff027224 */ /* 0x000fc400078e0012 */
[----:B------:R-:W-:Y:S02]  /*1aa50*/  IMAD.MOV.U32 R0, RZ, RZ, R19 ;  /* 0x000000ffff007224 */ /* 0x000fe400078e0013 */
[----:B------:R-:W2:Y:S01]  /*1aa60*/  LDL.LU.64 R18, [R1+0x11a0] ;  /* 0x0011a00001127983 */ /* 0x000ea20000300a00 */
[----:B------:R-:W-:Y:S02]  /*1aa70*/  IMAD.MOV.U32 R3, RZ, RZ, R17 ;  /* 0x000000ffff037224 */ /* 0x000fe400078e0011 */
[----:B------:R-:W-:Y:S01]  /*1aa80*/  IMAD.MOV.U32 R28, RZ, RZ, R16 ;  /* 0x000000ffff1c7224 */ /* 0x000fe200078e0010 */
[----:B------:R0:W-:Y:S04]  /*1aa90*/  STL [R1+0x1044], R2 ;  /* 0x0010440201007387 */ /* 0x0001e80000100800 */
[----:B------:R-:W-:Y:S04]  /*1aaa0*/  STL [R1+0x1040], R3 ;  /* 0x0010400301007387 */ /* 0x000fe80000100800 */
[----:B------:R-:W-:Y:S04]  /*1aab0*/  STL [R1+0x103c], R28 ;  /* 0x00103c1c01007387 */ /* 0x000fe80000100800 */
[----:B------:R1:W-:Y:S04]  /*1aac0*/  STL [R1+0x1038], R0 ;  /* 0x0010380001007387 */ /* 0x0003e80000100800 */
[----:B------:R-:W3:Y:S01]  /*1aad0*/  LDL R20, [R1+0x384] ;  /* 0x0003840001147983 */ /* 0x000ee20000100800 */
[----:B--2---:R-:W-:Y:S01]  /*1aae0*/  HMMA.16816.F32 R24, R8, R18, R24 ;  /* 0x000000120818723c */ /* 0x004fe20000001818 */
[----:B0-----:R-:W-:-:S02]  /*1aaf0*/  IMAD.MOV.U32 R2, RZ, RZ, R18 ;  /* 0x000000ffff027224 */ /* 0x001fc400078e0012 */
[----:B-1----:R-:W-:Y:S11]  /*1ab00*/  IMAD.MOV.U32 R0, RZ, RZ, R19 ;  /* 0x000000ffff007224 */ /* 0x002ff600078e0013 */
[----:B------:R-:W-:Y:S09]  /*1ab10*/  @!UPT UIADD3 URZ, URZ, URZ, URZ ;  /* 0x0000003f3f3ff290 */ /* 0x000ff2000fffe03f */
[----:B------:R-:W-:Y:S04]  /*1ab20*/  STL.64 [R1+0xb0], R24 ;  /* 0x0000b01801007387 */ /* 0x000fe80000100a00 */
[----:B------:R0:W-:Y:S04]  /*1ab30*/  STL.64 [R1+0xb8], R26 ;  /* 0x0000b81a01007387 */ /* 0x0001e80000100a00 */
[----:B0-----:R-:W2:Y:S04]  /*1ab40*/  LDL.LU.64 R26, [R1+0x1198] ;  /* 0x00119800011a7983 */ /* 0x001ea80000300a00 */
[----:B------:R-:W2:Y:S04]  /*1ab50*/  LDL.LU.64 R24, [R1+0x1190] ;  /* 0x0011900001187983 */ /* 0x000ea80000300a00 */
[----:B------:R-:W2:Y:S02]  /*1ab60*/  LDL.LU.64 R18, [R1+0x1188] ;  /* 0x0011880001127983 */ /* 0x000ea40000300a00 */
[----:B--2---:R-:W-:Y:S01]  /*1ab70*/  HMMA.16816.F32 R24, R8, R18, R24 ;  /* 0x000000120818723c */ /* 0x004fe20000001818 */
[----:B------:R-:W-:-:S02]  /*1ab80*/  IMAD.MOV.U32 R13, RZ, RZ, R18 ;  /* 0x000000ffff0d7224 */ /* 0x000fc400078e0012 */
[----:B------:R-:W-:Y:S11]  /*1ab90*/  IMAD.MOV.U32 R3, RZ, RZ, R19 ;  /* 0x000000ffff037224 */ /* 0x000ff600078e0013 */
[----:B------:R-:W-:Y:S09]  /*1aba0*/  @!UPT UIADD3 URZ, URZ, URZ, URZ ;  /* 0x0000003f3f3ff290 */ /* 0x000ff2000fffe03f */
[----:B------:R-:W-:Y:S04]  /*1abb0*/  STL.64 [R1+0xa0], R24 ;  /* 0x0000a01801007387 */ /* 0x000fe80000100a00 */
[----:B------:R0:W-:Y:S04]  /*1abc0*/  STL.64 [R1+0xa8], R26 ;  /* 0x0000a81a01007387 */ /* 0x0001e80000100a00 */
[----:B0-----:R-:W2:Y:S04]  /*1abd0*/  LDL.LU.64 R26, [R1+0x1180] ;  /* 0x00118000011a7983 */ /* 0x001ea80000300a00 */
[----:B------:R-:W2:Y:S04]  /*1abe0*/  LDL.LU.64 R24, [R1+0x1178] ;  /* 0x0011780001187983 */ /* 0x000ea80000300a00 */
[----:B------:R-:W2:Y:S02]  /*1abf0*/  LDL.LU.64 R18, [R1+0x1170] ;  /* 0x0011700001127983 */ /* 0x000ea40000300a00 */
[----:B--2---:R-:W-:Y:S01]  /*1ac00*/  HMMA.16816.F32 R24, R8, R18, R24 ;  /* 0x000000120818723c */ /* 0x004fe20000001818 */
[----:B------:R-:W-:Y:S11]  /*1ac10*/  IMAD.MOV.U32 R14, RZ, RZ, R19 ;  /* 0x000000ffff0e7224 */ /* 0x000ff600078e0013 */
[----:B------:R-:W-:Y:S11]  /*1ac20*/  @!UPT UIADD3 URZ, URZ, URZ, URZ ;  /* 0x0000003f3f3ff290 */ /* 0x000ff6000fffe03f */
[----:B------:R-:W-:Y:S04]  /*1ac30*/  STL.64 [R1+0x110], R24 ;  /* 0x0001101801007387 */ /* 0x000fe80000100a00 */
[----:B------:R0:W-:Y:S04]  /*1ac40*/  STL.64 [R1+0x118], R26 ;  /* 0x0001181a01007387 */ /* 0x0001e80000100a00 */
[----:B0-----:R-:W2:Y:S04]  /*1ac50*/  LDL.LU.64 R26, [R1+0x1168] ;  /* 0x00116800011a7983 */ /* 0x001ea80000300a00 */
[----:B------:R-:W2:Y:S04]  /*1ac60*/  LDL.LU.64 R24, [R1+0x1160] ;  /* 0x0011600001187983 */ /* 0x000ea80000300a00 */
[----:B------:R-:W4:Y:S01]  /*1ac70*/  LDL R19, [R1+0x394] ;  /* 0x0003940001137983 */ /* 0x000f220000100800 */
[----:B------:R-:W-:-:S03]  /*1ac80*/  IMAD.MOV.U32 R15, RZ, RZ, R18 ;  /* 0x000000ffff0f7224 */ /* 0x000fc600078e0012 */
[----:B----4-:R0:W-:Y:S04]  /*1ac90*/  STL [R1+0x10a4], R19 ;  /* 0x0010a41301007387 */ /* 0x0101e80000100800 */
[----:B0-----:R-:W2:Y:S02]  /*1aca0*/  LDL.LU.64 R18, [R1+0x8] ;  /* 0x0000080001127983 */ /* 0x001ea40000300a00 */
[----:B--2---:R-:W-:Y:S01]  /*1acb0*/  HMMA.16816.F32 R24, R8, R18, R24 ;  /* 0x000000120818723c */ /* 0x004fe20000001818 */
[----:B------:R-:W-:Y:S02]  /*1acc0*/  IMAD.MOV.U32 R28, RZ, RZ, R18 ;  /* 0x000000ffff1c7224 */ /* 0x000fe400078e0012 */
[----:B------:R-:W-:Y:S11]  /*1acd0*/  IMAD.MOV.U32 R6, RZ, RZ, R19 ;  /* 0x000000ffff067224 */ /* 0x000ff600078e0013 */
[----:B------:R-:W-:Y:S09]  /*1ace0*/  @!UPT UIADD3 URZ, URZ, URZ, URZ ;  /* 0x0000003f3f3ff290 */ /* 0x000ff2000fffe03f */
[----:B------:R-:W-:Y:S04]  /*1acf0*/  STL.64 [R1+0x100], R24 ;  /* 0x0001001801007387 */ /* 0x000fe80000100a00 */
[----:B------:R0:W-:Y:S04]  /*1ad00*/  STL.64 [R1+0x108], R26 ;  /* 0x0001081a01007387 */ /* 0x0001e80000100a00 */
[----:B0-----:R-:W2:Y:S04]  /*1ad10*/  LDL.LU.64 R26, [R1+0x1158] ;  /* 0x00115800011a7983 */ /* 0x001ea80000300a00 */
[----:B------:R-:W4:Y:S04]  /*1ad20*/  LDL.LU.64 R24, [R1+0x1150] ;  /* 0x0011500001187983 */ /* 0x000f280000300a00 */
[----:B------:R-:W2:Y:S04]  /*1ad30*/  LDL.LU R16, [R1+0x200] ;  /* 0x0002000001107983 */ /* 0x000ea80000300800 */
[----:B------:R-:W2:Y:S04]  /*1ad40*/  LDL.LU R17, [R1+0x204] ;  /* 0x0002040001117983 */ /* 0x000ea80000300800 */
[----:B------:R-:W2:Y:S04]  /*1ad50*/  LDL.LU R18, [R1+0x208] ;  /* 0x0002080001127983 */ /* 0x000ea80000300800 */
[----:B------:R-:W2:Y:S04]  /*1ad60*/  LDL.LU R19, [R1+0x20c] ;  /* 0x00020c0001137983 */ /* 0x000ea80000300800 */
[----:B--2---:R0:W-:Y:S04]  /*1ad70*/  STL.64 [R1+0x10b0], R18 ;  /* 0x0010b01201007387 */ /* 0x0041e80000100a00 */
[----:B------:R1:W-:Y:S01]  /*1ad80*/  STL.64 [R1+0x10a8], R16 ;  /* 0x0010a81001007387 */ /* 0x0003e20000100a00 */
[----:B0-----:R-:W-:-:S02]  /*1ad90*/  IMAD.MOV.U32 R18, RZ, RZ, R28 ;  /* 0x000000ffff127224 */ /* 0x001fc400078e001c */
[----:B------:R-:W-:-:S05]  /*1ada0*/  IMAD.MOV.U32 R19, RZ, RZ, R6 ;  /* 0x000000ffff137224 */ /* 0x000fca00078e0006 */
[----:B------:R0:W-:Y:S04]  /*1adb0*/  STL.64 [R1+0x10c8], R18 ;  /* 0x0010c81201007387 */ /* 0x0001e80000100a00 */
[----:B-1----:R-:W2:Y:S04]  /*1adc0*/  LDL.LU R16, [R1+0x190] ;  /* 0x0001900001107983 */ /* 0x002ea80000300800 */
[----:B------:R-:W2:Y:S04]  /*1add0*/  LDL.LU R17, [R1+0x194] ;  /* 0x0001940001117983 */ /* 0x000ea80000300800 */
[----:B0-----:R-:W2:Y:S04]  /*1ade0*/  LDL.LU R18, [R1+0x198] ;  /* 0x0001980001127983 */ /* 0x001ea80000300800 */
[----:B------:R-:W2:Y:S04]  /*1adf0*/  LDL.LU R19, [R1+0x19c] ;  /* 0x00019c0001137983 */ /* 0x000ea80000300800 */
[----:B------:R-:W3:Y:S01]  /*1ae00*/  LDL R6, [R1+0x3a0] ;  /* 0x0003a00001067983 */ /* 0x000ee20000100800 */
[----:B--2---:R-:W-:Y:S11]  /*1ae10*/  HMMA.16816.F32 R16, R8, R26, R16 ;  /* 0x0000001a0810723c */ /* 0x004ff60000001810 */
[----:B------:R-:W-:Y:S11]  /*1ae20*/  @!UPT UIADD3 URZ, URZ, URZ, URZ ;  /* 0x0000003f3f3ff290 */ /* 0x000ff6000fffe03f */
[----:B------:R-:W-:Y:S01]  /*1ae30*/  @!UPT UIADD3 URZ, URZ, URZ, URZ ;  /* 0x0000003f3f3ff290 */ /* 0x000fe2000fffe03f */
[----:B------:R-:W-:Y:S01]  /*1ae40*/  STL.64 [R1+0xf0], R16 ;  /* 0x0000f01001007387 */ /* 0x000fe20000100a00 */
[----:B------:R0:W-:Y:S02]  /*1ae50*/  STL.64 [R1+0xf8], R18 ;  /* 0x0000f81201007387 */ /* 0x0001e40000100a00 */
[----:B0-----:R-:W-:Y:S02]  /*1ae60*/  IMAD.MOV.U32 R18, RZ, RZ, R15 ;  /* 0x000000ffff127224 */ /* 0x001fe400078e000f */
[----:B------:R-:W-:-:S05]  /*1ae70*/  IMAD.MOV.U32 R19, RZ, RZ, R14 ;  /* 0x000000ffff137224 */ /* 0x000fca00078e000e */
[----:B------:R-:W-:Y:S01]  /*1ae80*/  STL.64 [R1+0x10e0], R18 ;  /* 0x0010e01201007387 */ /* 0x000fe20000100a00 */
[----:B------:R-:W-:Y:S02]  /*1ae90*/  STL.64 [R1+0x10c0], R26 ;  /* 0x0010c01a01007387 */ /* 0x000fe40000100a00 */
[----:B----4-:R0:W-:Y:S02]  /*1aea0*/  STL.64 [R1+0x10b8], R24 ;  /* 0x0010b81801007387 */ /* 0x0101e40000100a00 */
[----:B0-----:R-:W2:Y:S01]  /*1aeb0*/  LDL.LU R24, [R1+0x210] ;  /* 0x0002100001187983 */ /* 0x001ea20000300800 */
[----:B------:R-:W2:Y:S02]  /*1aec0*/  LDL.LU R25, [R1+0x214] ;  /* 0x0002140001197983 */ /* 0x000ea40000300800 */
[----:B------:R-:W4:Y:S02]  /*1aed0*/  LDL.LU R26, [R1+0x218] ;  /* 0x00021800011a7983 */ /* 0x000f240000300800 */
[----:B------:R-:W4:Y:S02]  /*1aee0*/  LDL.LU R27, [R1+0x21c] ;  /* 0x00021c00011b7983 */ /* 0x000f240000300800 */
[----:B------:R-:W-:-:S02]  /*1aef0*/  IMAD.MOV.U32 R18, RZ, RZ, R13 ;  /* 0x000000ffff127224 */ /* 0x000fc400078e000d */
[----:B------:R-:W-:-:S05]  /*1af00*/  IMAD.MOV.U32 R19, RZ, RZ, R3 ;  /* 0x000000ffff137224 */ /* 0x000fca00078e0003 */
[----:B------:R0:W-:Y:S02]  /*1af10*/  STL.64 [R1+0x10f8], R18 ;  /* 0x0010f81201007387 */ /* 0x0001e40000100a00 */
[----:B0-----:R-:W-:Y:S02]  /*1af20*/  IMAD.MOV.U32 R18, RZ, RZ, R2 ;  /* 0x000000ffff127224 */ /* 0x001fe400078e0002 */
[----:B------:R-:W-:-:S05]  /*1af30*/  IMAD.MOV.U32 R19, RZ, RZ, R0 ;  /* 0x000000ffff137224 */ /* 0x000fca00078e0000 */
[----:B------:R0:W-:Y:S02]  /*1af40*/  STL.64 [R1+0x1110], R18 ;  /* 0x0011101201007387 */ /* 0x0001e40000100a00 */
[----:B0-----:R-:W-:Y:S02]  /*1af50*/  IMAD.MOV.U32 R18, RZ, RZ, R12 ;  /* 0x000000ffff127224 */ /* 0x001fe400078e000c */
[----:B------:R-:W-:-:S05]  /*1af60*/  IMAD.MOV.U32 R19, RZ, RZ, R7 ;  /* 0x000000ffff137224 */ /* 0x000fca00078e0007 */
[----:B------:R-:W-:Y:S01]  /*1af70*/  STL.64 [R1+0x1128], R18 ;  /* 0x0011281201007387 */ /* 0x000fe20000100a00 */
[----:B------:R-:W3:Y:S02]  /*1af80*/  LDL.LU R12, [R1+0x170] ;  /* 0x00017000010c7983 */ /* 0x000ee40000300800 */
[----:B------:R-:W3:Y:S02]  /*1af90*/  LDL.LU R13, [R1+0x174] ;  /* 0x00017400010d7983 */ /* 0x000ee40000300800 */
[----:B------:R-:W3:Y:S01]  /*1afa0*/  LDL.LU R14, [R1+0x178] ;  /* 0x00017800010e7983 */ /* 0x000ee20000300800 */
[----:B------:R-:W3:Y:S04]  /*1afb0*/  LDL.LU R15, [R1+0x17c] ;  /* 0x00017c00010f7983 */ /* 0x000ee80000300800 */
[----:B----4-:R-:W-:Y:S01]  /*1afc0*/  STL.64 [R1+0x10d8], R26 ;  /* 0x0010d81a01007387 */ /* 0x010fe20000100a00 */
[----:B--2---:R0:W-:Y:S03]  /*1afd0*/  STL.64 [R1+0x10d0], R24 ;  /* 0x0010d01801007387 */ /* 0x0041e60000100a00 */
[----:B0-----:R-:W2:Y:S01]  /*1afe0*/  LDL.LU R24, [R1+0x220] ;  /* 0x0002200001187983 */ /* 0x001ea20000300800 */
[----:B------:R-:W2:Y:S02]  /*1aff0*/  LDL.LU R25, [R1+0x224] ;  /* 0x0002240001197983 */ /* 0x000ea40000300800 */
[----:B------:R-:W4:Y:S02]  /*1b000*/  LDL.LU R26, [R1+0x228] ;  /* 0x00022800011a7983 */ /* 0x000f240000300800 */
[----:B------:R-:W4:Y:S02]  /*1b010*/  LDL.LU R27, [R1+0x22c] ;  /* 0x00022c00011b7983 */ /* 0x000f240000300800 */
        /* <DEDUP_REMOVED lines=17> */
[----:B------:R-:W4:Y:S01]  /*1b130*/  LDL.LU R27, [R1+0x23c] ;  /* 0x00023c00011b7983 */ /* 0x000f220000300800 */
[----:B---3--:R-:W-:Y:S01]  /*1b140*/  HMMA.16816.F32 R8, R8, R22, R12 ;  /* 0x000000160808723c */ /* 0x008fe2000000180c */
[----:B----4-:R-:W-:Y:S01]  /*1b150*/  STL.64 [R1+0x1138], R26 ;  /* 0x0011381a01007387 */ /* 0x010fe20000100a00 */
[----:B--2---:R0:W-:Y:S03]  /*1b160*/  STL.64 [R1+0x1130], R24 ;  /* 0x0011301801007387 */ /* 0x0041e60000100a00 */
[----:B0-----:R-:W2:Y:S01]  /*1b170*/  LDL.LU R24, [R1+0x1f0] ;  /* 0x0001f00001187983 */ /* 0x001ea20000300800 */
[----:B------:R-:W2:Y:S02]  /*1b180*/  LDL.LU R25, [R1+0x1f4] ;  /* 0x0001f40001197983 */ /* 0x000ea40000300800 */
[----:B------:R-:W2:Y:S02]  /*1b190*/  LDL.LU R26, [R1+0x1f8] ;  /* 0x0001f800011a7983 */ /* 0x000ea40000300800 */
[----:B------:R-:W2:Y:S01]  /*1b1a0*/  LDL.LU R27, [R1+0x1fc] ;  /* 0x0001fc00011b7983 */ /* 0x000ea20000300800 */
[----:B------:R-:W2:Y:S01]  /*1b1b0*/  LDL.LU.64 R14, [R1+0x1148] ;  /* 0x00114800010e7983 */ /* 0x000ea20000300a00 */
[----:B------:R-:W2:Y:S02]  /*1b1c0*/  LDL.LU.64 R12, [R1+0x1140] ;  /* 0x00114000010c7983 */ /* 0x000ea40000300a00 */
[----:B------:R-:W-:-:S02]  /*1b1d0*/  IMAD.MOV.U32 R18, RZ, RZ, R5 ;  /* 0x000000ffff127224 */ /* 0x000fc400078e0005 */
[----:B------:R-:W-:-:S07]  /*1b1e0*/  IMAD.MOV.U32 R19, RZ, RZ, R4 ;  /* 0x000000ffff137224 */ /* 0x000fce00078e0004 */
[----:B------:R0:W-:Y:S01]  /*1b1f0*/  STL.64 [R1+0x2b0], R8 ;  /* 0x0002b00801007387 */ /* 0x0001e20000100a00 */
[----:B------:R1:W-:Y:S03]  /*1b200*/  STL.64 [R1+0x2b8], R10 ;  /* 0x0002b80a01007387 */ /* 0x0003e60000100a00 */
[----:B0-----:R-:W3:Y:S01]  /*1b210*/  LDL.LU R8, [R1+0x1e0] ;  /* 0x0001e00001087983 */ /* 0x001ee20000300800 */
[----:B------:R-:W3:Y:S02]  /*1b220*/  LDL.LU R9, [R1+0x1e4] ;  /* 0x0001e40001097983 */ /* 0x000ee40000300800 */
[----:B------:R-:W4:Y:S01]  /*1b230*/  LDL R7, [R1+0x39c] ;  /* 0x00039c0001077983 */ /* 0x000f220000100800 */
[C---:B--2---:R-:W-:Y:S01]  /*1b240*/  HMMA.16816.F32 R16, R12.reuse, R18, R24 ;  /* 0x000000120c10723c */ /* 0x044fe20000001818 */
[----:B------:R-:W2:Y:S01]  /*1b250*/  LDL.LU.64 R26, [R1+0x1138] ;  /* 0x00113800011a7983 */ /* 0x000ea20000300a00 */
[----:B------:R-:W2:Y:S11]  /*1b260*/  LDL.LU.64 R24, [R1+0x1130] ;  /* 0x0011300001187983 */ /* 0x000eb60000300a00 */
[----:B------:R-:W-:Y:S10]  /*1b270*/  @!UPT UIADD3 URZ, URZ, URZ, URZ ;  /* 0x0000003f3f3ff290 */ /* 0x000ff4000fffe03f */
[----:B------:R2:W-:Y:S01]  /*1b280*/  STL [R1+0x90], R16 ;  /* 0x0000901001007387 */ /* 0x0005e20000100800 */
[----:B------:R-:W-:Y:S02]  /*1b290*/  IMAD.MOV.U32 R3, RZ, RZ, R18 ;  /* 0x000000ffff037224 */ /* 0x000fe400078e0012 */
[----:B------:R-:W-:Y:S02]  /*1b2a0*/  IMAD.MOV.U32 R28, RZ, RZ, R19 ;  /* 0x000000ffff1c7224 */ /* 0x000fe400078e0013 */
[----:B------:R-:W2:Y:S01]  /*1b2b0*/  LDL.LU.64 R18, [R1+0x1128] ;  /* 0x0011280001127983 */ /* 0x000ea20000300a00 */
[----:B------:R-:W-:Y:S02]  /*1b2c0*/  IMAD.MOV.U32 R2, RZ, RZ, R17 ;  /* 0x000000ffff027224 */ /* 0x000fe400078e0011 */
[----:B------:R-:W-:Y:S02]  /*1b2d0*/  STL [R1+0x1050], R28 ;  /* 0x0010501c01007387 */ /* 0x000fe40000100800 */
[----:B------:R-:W-:Y:S01]  /*1b2e0*/  STL [R1+0x104c], R3 ;  /* 0x00104c0301007387 */ /* 0x000fe20000100800 */
[----:B------:R-:W-:Y:S01]  /*1b2f0*/  STL [R1+0x1048], R2 ;  /* 0x0010480201007387 */ /* 0x000fe20000100800 */
[----:B-1----:R-:W-:Y:S01]  /*1b300*/  IMAD.MOV.U32 R10, RZ, RZ, R29 ;  /* 0x000000ffff0a7224 */ /* 0x002fe200078e001d */
[C---:B--2---:R-:W-:Y:S02]  /*1b310*/  HMMA.16816.F32 R16, R12.reuse, R18, R24 ;  /* 0x000000120c10723c */ /* 0x044fe40000001818 */
[----:B------:R-:W2:Y:S01]  /*1b320*/  LDL.LU.64 R26, [R1+0x1120] ;  /* 0x00112000011a7983 */ /* 0x000ea20000300a00 */
[----:B------:R-:W2:Y:S11]  /*1b330*/  LDL.LU.64 R24, [R1+0x1118] ;  /* 0x0011180001187983 */ /* 0x000eb60000300a00 */
[----:B------:R-:W-:Y:S09]  /*1b340*/  @!UPT UIADD3 URZ, URZ, URZ, URZ ;  /* 0x0000003f3f3ff290 */ /* 0x000ff2000fffe03f */
[----:B------:R-:W-:Y:S01]  /*1b350*/  STL [R1+0x84], R17 ;  /* 0x0000841101007387 */ /* 0x000fe20000100800 */
[----:B------:R0:W-:Y:S02]  /*1b360*/  STL [R1+0x88], R18 ;  /* 0x0000881201007387 */ /* 0x0001e40000100800 */
[----:B------:R-:W-:Y:S02]  /*1b370*/  IMAD.MOV.U32 R29, RZ, RZ, R19 ;  /* 0x000000ffff1d7224 */ /* 0x000fe400078e0013 */
[----:B0-----:R-:W2:Y:S01]  /*1b380*/  LDL.LU.64 R18, [R1+0x1110] ;  /* 0x0011100001127983 */ /* 0x001ea20000300a00 */
[----:B------:R-:W-:Y:S02]  /*1b390*/  IMAD.MOV.U32 R0, RZ, RZ, R16 ;  /* 0x000000ffff007224 */ /* 0x000fe400078e0010 */
[----:B------:R-:W-:Y:S03]  /*1b3a0*/  STL [R1+0x1058], R29 ;  /* 0x0010581d01007387 */ /* 0x000fe60000100800 */
[----:B------:R-:W-:Y:S01]  /*1b3b0*/  STL [R1+0x1054], R0 ;  /* 0x0010540001007387 */ /* 0x000fe20000100800 */
[C---:B--2---:R-:W-:Y:S03]  /*1b3c0*/  HMMA.16816.F32 R16, R12.reuse, R18, R24 ;  /* 0x000000120c10723c */ /* 0x044fe60000001818 */
[----:B------:R-:W2:Y:S01]  /*1b3d0*/  LDL.LU.64 R26, [R1+0x1108] ;  /* 0x00110800011a7983 */ /* 0x000ea20000300a00 */
[----:B------:R-:W2:Y:S11]  /*1b3e0*/  LDL.LU.64 R24, [R1+0x1100] ;  /* 0x0011000001187983 */ /* 0x000eb60000300a00 */
[----:B------:R-:W-:Y:S08]  /*1b3f0*/  @!UPT UIADD3 URZ, URZ, URZ, URZ ;  /* 0x0000003f3f3ff290 */ /* 0x000ff0000fffe03f */
        /* <DEDUP_REMOVED lines=8> */
[----:B------:R-:W-:Y:S01]  /*1b480*/  IMAD.MOV.U32 R11, RZ, RZ, R21 ;  /* 0x000000ffff0b7224 */ /* 0x000fe200078e0015 */
[C---:B--2---:R-:W-:Y:S02]  /*1b490*/  HMMA.16816.F32 R16, R12.reuse, R18, R24 ;  /* 0x000000120c10723c */ /* 0x044fe40000001818 */
[----:B------:R-:W2:Y:S01]  /*1b4a0*/  LDL.LU.64 R26, [R1+0x10f0] ;  /* 0x0010f000011a7983 */ /* 0x000ea20000300a00 */
[----:B------:R-:W2:Y:S11]  /*1b4b0*/  LDL.LU.64 R24, [R1+0x10e8] ;  /* 0x0010e80001187983 */ /* 0x000eb60000300a00 */
[----:B------:R-:W-:Y:S09]  /*1b4c0*/  @!UPT UIADD3 URZ, URZ, URZ, URZ ;  /* 0x0000003f3f3ff290 */ /* 0x000ff2000fffe03f */
[----:B------:R-:W-:Y:S01]  /*1b4d0*/  STL.64 [R1+0x60], R16 ;  /* 0x0000601001007387 */ /* 0x000fe20000100a00 */
[----:B------:R0:W-:Y:S02]  /*1b4e0*/  STL [R1+0x68], R18 ;  /* 0x0000681201007387 */ /* 0x0001e40000100800 */
[----:B------:R-:W-:Y:S02]  /*1b4f0*/  IMAD.MOV.U32 R21, RZ, RZ, R19 ;  /* 0x000000ffff157224 */ /* 0x000fe400078e0013 */
[----:B0-----:R-:W2:Y:S02]  /*1b500*/  LDL.LU.64 R18, [R1+0x10e0] ;  /* 0x0010e00001127983 */ /* 0x001ea40000300a00 */
[C---:B--2---:R-:W-:Y:S02]  /*1b510*/  HMMA.16816.F32 R16, R12.reuse, R18, R24 ;  /* 0x000000120c10723c */ /* 0x044fe40000001818 */
[----:B------:R-:W2:Y:S01]  /*1b520*/  LDL.LU.64 R26, [R1+0x10d8] ;  /* 0x0010d800011a7983 */ /* 0x000ea20000300a00 */
[----:B------:R-:W2:Y:S11]  /*1b530*/  LDL.LU.64 R24, [R1+0x10d0] ;  /* 0x0010d00001187983 */ /* 0x000eb60000300a00 */
[----:B------:R-:W-:Y:S09]  /*1b540*/  @!UPT UIADD3 URZ, URZ, URZ, URZ ;  /* 0x0000003f3f3ff290 */ /* 0x000ff2000fffe03f */
[----:B------:R-:W-:Y:S01]  /*1b550*/  STL.64 [R1+0x290], R16 ;  /* 0x0002901001007387 */ /* 0x000fe20000100a00 */
[----:B------:R0:W-:Y:S03]  /*1b560*/  STL.64 [R1+0x298], R18 ;  /* 0x0002981201007387 */ /* 0x0001e60000100a00 */
[----:B0-----:R-:W2:Y:S02]  /*1b570*/  LDL.LU.64 R18, [R1+0x10c8] ;  /* 0x0010c80001127983 */ /* 0x001ea40000300a00 */
[C---:B--2---:R-:W-:Y:S02]  /*1b580*/  HMMA.16816.F32 R16, R12.reuse, R18, R24 ;  /* 0x000000120c10723c */ /* 0x044fe40000001818 */
[----:B------:R-:W2:Y:S01]  /*1b590*/  LDL.LU.64 R26, [R1+0x10c0] ;  /* 0x0010c000011a7983 */ /* 0x000ea20000300a00 */
[----:B------:R-:W2:Y:S11]  /*1b5a0*/  LDL.LU.64 R24, [R1+0x10b8] ;  /* 0x0010b80001187983 */ /* 0x000eb60000300a00 */
[----:B------:R-:W-:Y:S09]  /*1b5b0*/  @!UPT UIADD3 URZ, URZ, URZ, URZ ;  /* 0x0000003f3f3ff290 */ /* 0x000ff2000fffe03f */
[----:B------:R-:W-:Y:S01]  /*1b5c0*/  STL.64 [R1+0x280], R16 ;  /* 0x0002801001007387 */ /* 0x000fe20000100a00 */
[----:B------:R0:W-:Y:S03]  /*1b5d0*/  STL.64 [R1+0x288], R18 ;  /* 0x0002881201007387 */ /* 0x0001e60000100a00 */
[----:B0-----:R-:W2:Y:S01]  /*1b5e0*/  LDL.LU.64 R18, [R1+0x10b0] ;  /* 0x0010b00001127983 */ /* 0x001ea20000300a00 */
[----:B------:R-:W2:Y:S02]  /*1b5f0*/  LDL.LU.64 R16, [R1+0x10a8] ;  /* 0x0010a80001107983 */ /* 0x000ea40000300a00 */
[C---:B--2---:R-:W-:Y:S08]  /*1b600*/  HMMA.16816.F32 R16, R12.reuse, R26, R16 ;  /* 0x0000001a0c10723c */ /* 0x044ff00000001810 */
[----:B---3--:R-:W-:Y:S01]  /*1b610*/  HMMA.16816.F32 R12, R12, R22, R8 ;  /* 0x000000160c0c723c */ /* 0x008fe20000001808 */
[----:B------:R-:W-:Y:S11]  /*1b620*/  LDSM.16.M88.4 R8, [R20] ;  /* 0x000000001408783b */ /* 0x000ff60000000200 */
[----:B------:R-:W-:Y:S03]  /*1b630*/  @!UPT UIADD3 URZ, URZ, URZ, URZ ;  /* 0x0000003f3f3ff290 */ /* 0x000fe6000fffe03f */
[----:B------:R-:W-:Y:S01]  /*1b640*/  STL.64 [R1+0x260], R16 ;  /* 0x0002601001007387 */ /* 0x000fe20000100a00 */
[----:B------:R0:W-:Y:S03]  /*1b650*/  STL.64 [R1+0x268], R18 ;  /* 0x0002681201007387 */ /* 0x0001e60000100a00 */
[----:B0-----:R-:W2:Y:S04]  /*1b660*/  LDL.LU R19, [R1+0x10a4] ;  /* 0x0010a40001137983 */ /* 0x001ea80000300800 */
[----:B------:R-:W-:Y:S02]  /*1b670*/  STL.64 [R1+0x220], R12 ;  /* 0x0002200c01007387 */ /* 0x000fe40000100a00 */
[----:B------:R-:W-:Y:S02]  /*1b680*/  STL.64 [R1+0x228], R14 ;  /* 0x0002280e01007387 */ /* 0x000fe40000100a00 */
[----:B------:R-:W0:Y:S04]  /*1b690*/  LDSM.16.MT88.4 R12, [R6+0x9000] ;  /* 0x00900000060c783b */ /* 0x000e280000004200 */
[----:B0-----:R-:W-:Y:S01]  /*1b6a0*/  STL.64 [R1+0x1088], R14 ;  /* 0x0010880e01007387 */ /* 0x001fe20000100a00 */
[----:B------:R-:W-:Y:S02]  /*1b6b0*/  STL.64 [R1+0x50], R8 ;  /* 0x0000500801007387 */ /* 0x000fe40000100a00 */
[----:B------:R-:W-:Y:S02]  /*1b6c0*/  STL.64 [R1+0x58], R10 ;  /* 0x0000580a01007387 */ /* 0x000fe40000100a00 */
[----:B----4-:R-:W0:Y:S04]  /*1b6d0*/  LDSM.16.MT88.4 R8, [R7+0x9000] ;  /* 0x009000000708783b */ /* 0x010e280000004200 */
[----:B------:R1:W-:Y:S04]  /*1b6e0*/  STL.64 [R1+0x1080], R12 ;  /* 0x0010800c01007387 */ /* 0x0003e80000100a00 */
[----:B------:R-:W3:Y:S04]  /*1b6f0*/  LDSM.16.MT88.4 R4, [R25+0x9000] ;  /* 0x009000001904783b */ /* 0x000ee80000004200 */
[----:B-1----:R-:W4:Y:S04]  /*1b700*/  LDL.LU.64 R12, [R1+0x50] ;  /* 0x00005000010c7983 */ /* 0x002f280000300a00 */
[----:B0-----:R0:W-:Y:S01]  /*1b710*/  STL.64 [R1+0x1070], R10 ;  /* 0x0010700a01007387 */ /* 0x0011e20000100a00 */
[----:B------:R1:W-:Y:S02]  /*1b720*/  STL.64 [R1+0x1068], R8 ;  /* 0x0010680801007387 */ /* 0x0003e40000100a00 */
[----:B0-----:R-:W-:Y:S01]  /*1b730*/  IMAD.MOV.U32 R10, RZ, RZ, R24 ;  /* 0x000000ffff0a7224 */ /* 0x001fe200078e0018 */
[----:B-1----:R-:W3:Y:S01]  /*1b740*/  LDL.LU R8, [R1+0x160] ;  /* 0x0001600001087983 */ /* 0x002ee20000300800 */
[----:B------:R-:W3:Y:S02]  /*1b750*/  LDL.LU R9, [R1+0x164] ;  /* 0x0001640001097983 */ /* 0x000ee40000300800 */
[----:B------:R-:W3:Y:S02]  /*1b760*/  LDL.LU R24, [R1+0x10a0] ;  /* 0x0010a00001187983 */ /* 0x000ee40000300800 */
[----:B------:R-:W3:Y:S01]  /*1b770*/  LDL.LU R11, [R1+0x16c] ;  /* 0x00016c00010b7983 */ /* 0x000ee20000300800 */
[----:B--2---:R-:W-:Y:S04]  /*1b780*/  LDSM.16.MT88.4 R16, [R19+0x9000] ;  /* 0x009000001310783b */ /* 0x004fe80000004200 */
[----:B---3--:R-:W-:Y:S01]  /*1b790*/  STL.64 [R1+0x1098], R10 ;  /* 0x0010980a01007387 */ /* 0x008fe20000100a00 */
[----:B------:R0:W-:Y:S03]  /*1b7a0*/  STL.64 [R1+0x1090], R8 ;  /* 0x0010900801007387 */ /* 0x0001e60000100a00 */
[----:B0-----:R-:W2:Y:S01]  /*1b7b0*/  LDL.LU R8, [R1+0x270] ;  /* 0x0002700001087983 */ /* 0x001ea20000300800 */
[----:B------:R-:W2:Y:S02]  /*1b7c0*/  LDL.LU R9, [R1+0x274] ;  /* 0x0002740001097983 */ /* 0x000ea40000300800 */
[----:B------:R-:W2:Y:S02]  /*1b7d0*/  LDL.LU R10, [R1+0x278] ;  /* 0x00027800010a7983 */ /* 0x000ea40000300800 */
[----:B------:R-:W-:-:S02]  /*1b7e0*/  IMAD.MOV.U32 R11, RZ, RZ, R24 ;  /* 0x000000ffff0b7224 */ /* 0x000fc400078e0018 */
[----:B------:R-:W0:Y:S04]  /*1b7f0*/  LDSM.16.M88.4 R24, [R20+0x1000] ;  /* 0x001000001418783b */ /* 0x000e280000000200 */
[----:B------:R4:W-:Y:S01]  /*1b800*/  STL [R1+0x107c], R7 ;  /* 0x00107c0701007387 */ /* 0x0009e20000100800 */
[----:B0-----:R-:W-:-:S03]  /*1b810*/  IMAD.MOV.U32 R29, RZ, RZ, R24 ;  /* 0x000000ffff1d7224 */ /* 0x001fc600078e0018 */
[----:B------:R-:W-:Y:S01]  /*1b820*/  STL.64 [R1+0x48], R26 ;  /* 0x0000481a01007387 */ /* 0x000fe20000100a00 */
[----:B------:R-:W-:Y:S02]  /*1b830*/  IMAD.MOV.U32 R0, RZ, RZ, R25 ;  /* 0x000000ffff007224 */ /* 0x000fe400078e0019 */
[----:B------:R-:W0:Y:S04]  /*1b840*/  LDSM.16.M88.4 R24, [R20+0x2000] ;  /* 0x002000001418783b */ /* 0x000e280000000200 */
[----:B----4-:R-:W-:Y:S02]  /*1b850*/  IMAD.MOV.U32 R7, RZ, RZ, R12 ;  /* 0x000000ffff077224 */ /* 0x010fe400078e000c */
[----:B------:R-:W-:Y:S02]  /*1b860*/  IMAD.MOV.U32 R2, RZ, RZ, R13 ;  /* 0x000000ffff027224 */ /* 0x000fe400078e000d */
[----:B0-----:R-:W-:Y:S01]  /*1b870*/  IMAD.MOV.U32 R3, RZ, RZ, R24 ;  /* 0x000000ffff037224 */ /* 0x001fe200078e0018 */
[----:B------:R-:W-:Y:S01]  /*1b880*/  STL.64 [R1+0x38], R26 ;  /* 0x0000381a01007387 */ /* 0x000fe20000100a00 */
[----:B------:R-:W-:-:S02]  /*1b890*/  IMAD.MOV.U32 R28, RZ, RZ, R25 ;  /* 0x000000ffff1c7224 */ /* 0x000fc400078e0019 */
[----:B------:R-:W0:Y:S04]  /*1b8a0*/  LDSM.16.M88.4 R24, [R20+0x3000] ;  /* 0x003000001418783b */ /* 0x000e280000000200 */
[----:B------:R1:W-:Y:S02]  /*1b8b0*/  STL.64 [R1+0xf78], R20 ;  /* 0x000f781401007387 */ /* 0x0003e40000100a00 */
[----:B-1----:R-:W3:Y:S01]  /*1b8c0*/  LDL.LU R20, [R1+0xd0] ;  /* 0x0000d00001147983 */ /* 0x002ee20000300800 */
[----:B------:R-:W3:Y:S02]  /*1b8d0*/  LDL.LU R21, [R1+0xd4] ;  /* 0x0000d40001157983 */ /* 0x000ee40000300800 */
[----:B------:R-:W3:Y:S02]  /*1b8e0*/  LDL.LU R22, [R1+0xd8] ;  /* 0x0000d80001167983 */ /* 0x000ee40000300800 */
[----:B------:R-:W3:Y:S01]  /*1b8f0*/  LDL.LU R23, [R1+0xdc] ;  /* 0x0000dc0001177983 */ /* 0x000ee20000300800 */
[----:B--2---:R-:W-:Y:S11]  /*1b900*/  HMMA.16816.F32 R8, R16, R12, R8 ;  /* 0x0000000c1008723c */ /* 0x004ff60000001808 */
[----:B------:R-:W-:Y:S11]  /*1b910*/  @!UPT UIADD3 URZ, URZ, URZ, URZ ;  /* 0x0000003f3f3ff290 */ /* 0x000ff6000fffe03f */
[----:B------:R-:W-:Y:S01]  /*1b920*/  @!UPT UIADD3 URZ, URZ, URZ, URZ ;  /* 0x0000003f3f3ff290 */ /* 0x000fe2000fffe03f */
[----:B------:R-:W-:Y:S01]  /*1b930*/  STL.64 [R1+0x240], R8 ;  /* 0x0002400801007387 */ /* 0x000fe20000100a00 */
[----:B------:R1:W-:Y:S03]  /*1b940*/  STL.64 [R1+0x248], R10 ;  /* 0x0002480a01007387 */ /* 0x0003e60000100a00 */
[----:B-1----:R-:W2:Y:S01]  /*1b950*/  LDL.LU.64 R10, [R1+0x1098] ;  /* 0x00109800010a7983 */ /* 0x002ea20000300a00 */
[----:B------:R-:W2:Y:S02]  /*1b960*/  LDL.LU.64 R8, [R1+0x1090] ;  /* 0x0010900001087983 */ /* 0x000ea40000300a00 */
[----:B------:R-:W2:Y:S02]  /*1b970*/  LDL.LU.64 R14, [R1+0x1088] ;  /* 0x00108800010e7983 */ /* 0x000ea40000300a00 */
[----:B------:R-:W2:Y:S01]  /*1b980*/  LDL.LU.64 R12, [R1+0x1080] ;  /* 0x00108000010c7983 */ /* 0x000ea20000300a00 */
[----:B------:R-:W-:Y:S01]  /*1b990*/  STL.64 [R1+0x1028], R18 ;  /* 0x0010281201007387 */ /* 0x000fe20000100a00 */
[----:B------:R1:W-:Y:S02]  /*1b9a0*/  STL.64 [R1+0x1020], R16 ;  /* 0x0010201001007387 */ /* 0x0003e40000100a00 */
[----:B-1----:R-:W-:-:S02]  /*1b9b0*/  IMAD.MOV.U32 R16, RZ, RZ, R7 ;  /* 0x000000ffff107224 */ /* 0x002fc400078e0007 */
[----:B------:R-:W-:Y:S01]  /*1b9c0*/  IMAD.MOV.U32 R17, RZ, RZ, R2 ;  /* 0x000000ffff117224 */ /* 0x000fe200078e0002 */
[----:B------:R-:W4:Y:S01]  /*1b9d0*/  LDL.LU R7, [R1+0x107c] ;  /* 0x00107c0001077983 */ /* 0x000f220000300800 */
[----:B------:R-:W3:Y:S05]  /*1b9e0*/  LDL.LU R2, [R1+0x1078] ;  /* 0x0010780001027983 */ /* 0x000eea0000300800 */
[-C--:B--2---:R-:W-:Y:S11]  /*1b9f0*/  HMMA.16816.F32 R8, R12, R16.reuse, R8 ;  /* 0x000000100c08723c */ /* 0x084ff60000001808 */
[----:B------:R-:W-:Y:S11]  /*1ba00*/  @!UPT UIADD3 URZ, URZ, URZ, URZ ;  /* 0x0000003f3f3ff290 */ /* 0x000ff6000fffe03f */
[----:B------:R-:W-:Y:S01]  /*1ba10*/  @!UPT UIADD3 URZ, URZ, URZ, URZ ;  /* 0x0000003f3f3ff290 */ /* 0x000fe2000fffe03f */
[----:B------:R-:W-:Y:S01]  /*1ba20*/  STL.64 [R1+0x270], R8 ;  /* 0x0002700801007387 */ /* 0x000fe20000100a00 */
[----:B------:R1:W-:Y:S03]  /*1ba30*/  STL.64 [R1+0x278], R10 ;  /* 0x0002780a01007387 */ /* 0x0003e60000100a00 */
[----:B-1----:R-:W3:Y:S01]  /*1ba40*/  LDL.LU.64 R10, [R1+0x1070] ;  /* 0x00107000010a7983 */ /* 0x002ee20000300a00 */
[----:B------:R-:W3:Y:S02]  /*1ba50*/  LDL.LU.64 R8, [R1+0x1068] ;  /* 0x0010680001087983 */ /* 0x000ee40000300a00 */
[----:B------:R-:W-:Y:S02]  /*1ba60*/  STL.64 [R1+0x1018], R14 ;  /* 0x0010180e01007387 */ /* 0x000fe40000100a00 */
[----:B------:R3:W-:Y:S02]  /*1ba70*/  STL.64 [R1+0x1010], R12 ;  /* 0x0010100c01007387 */ /* 0x0007e40000100a00 */
[----:B---3--:R-:W-:Y:S01]  /*1ba80*/  HMMA.16816.F32 R12, R8, R16, R20 ;  /* 0x00000010080c723c */ /* 0x008fe20000001814 */
[----:B------:R-:W-:Y:S01]  /*1ba90*/  STL.64 [R1+0x1008], R10 ;  /* 0x0010080a01007387 */ /* 0x000fe20000100a00 */
[----:B------:R-:W-:Y:S11]  /*1baa0*/  STL.64 [R1+0x1000], R8 ;  /* 0x0010000801007387 */ /* 0x000ff60000100a00 */
[----:B------:R-:W-:Y:S10]  /*1bab0*/  @!UPT UIADD3 URZ, URZ, URZ, URZ ;  /* 0x0000003f3f3ff290 */ /* 0x000ff4000fffe03f */
[----:B------:R-:W-:Y:S01]  /*1bac0*/  STL.64 [R1+0x250], R12 ;  /* 0x0002500c01007387 */ /* 0x000fe20000100a00 */
[----:B------:R-:W-:Y:S02]  /*1bad0*/  STL.64 [R1+0x258], R14 ;  /* 0x0002580e01007387 */ /* 0x000fe40000100a00 */
[----:B------:R-:W2:Y:S02]  /*1bae0*/  LDL.LU R20, [R1+0x130] ;  /* 0x0001300001147983 */ /* 0x000ea40000300800 */
[----:B------:R-:W2:Y:S01]  /*1baf0*/  LDL.LU R21, [R1+0x134] ;  /* 0x0001340001157983 */ /* 0x000ea20000300800 */
[----:B------:R-:W3:Y:S01]  /*1bb00*/  LDL.LU R22, [R1+0x138] ;  /* 0x0001380001167983 */ /* 0x000ee20000300800 */
[----:B------:R-:W3:Y:S03]  /*1bb10*/  LDL.LU R23, [R1+0x13c] ;  /* 0x00013c0001177983 */ /* 0x000ee60000300800 */
[----:B---3--:R-:W-:Y:S01]  /*1bb20*/  STL.64 [R1+0xf88], R22 ;  /* 0x000f881601007387 */ /* 0x008fe20000100a00 */
[----:B--2---:R1:W-:Y:S03]  /*1bb30*/  STL.64 [R1+0xf80], R20 ;  /* 0x000f801401007387 */ /* 0x0043e60000100a00 */
[----:B-1----:R-:W2:Y:S01]  /*1bb40*/  LDL.LU R20, [R1+0x2d0] ;  /* 0x0002d00001147983 */ /* 0x002ea20000300800 */
[----:B------:R-:W2:Y:S02]  /*1bb50*/  LDL.LU R21, [R1+0x2d4] ;  /* 0x0002d40001157983 */ /* 0x000ea40000300800 */
[----:B------:R-:W3:Y:S02]  /*1bb60*/  LDL.LU R22, [R1+0x2d8] ;  /* 0x0002d80001167983 */ /* 0x000ee40000300800 */
[----:B------:R-:W3:Y:S02]  /*1bb70*/  LDL.LU R23, [R1+0x2dc] ;  /* 0x0002dc0001177983 */ /* 0x000ee40000300800 */
[----:B---3--:R-:W-:Y:S01]  /*1bb80*/  STL.64 [R1+0xf98], R22 ;  /* 0x000f981601007387 */ /* 0x008fe20000100a00 */
[----:B--2---:R1:W-:Y:S02]  /*1bb90*/  STL.64 [R1+0xf90], R20 ;  /* 0x000f901401007387 */ /* 0x0043e40000100a00 */
[----:B-1----:R-:W-:-:S02]  /*1bba0*/  IMAD.MOV.U32 R20, RZ, RZ, R3 ;  /* 0x000000ffff147224 */ /* 0x002fc400078e0003 */
[----:B------:R-:W-:Y:S01]  /*1bbb0*/  IMAD.MOV.U32 R21, RZ, RZ, R28 ;  /* 0x000000ffff157224 */ /* 0x000fe200078e001c */
[----:B------:R-:W2:Y:S01]  /*1bbc0*/  LDL.LU R3, [R1+0x1060] ;  /* 0x0010600001037983 */ /* 0x000ea20000300800 */
[----:B------:R-:W3:Y:S03]  /*1bbd0*/  LDL.LU R28, [R1+0x105c] ;  /* 0x00105c00011c7983 */ /* 0x000ee60000300800 */
[----:B------:R1:W-:Y:S02]  /*1bbe0*/  STL.64 [R1+0xfd8], R20 ;  /* 0x000fd81401007387 */ /* 0x0003e40000100a00 */
[----:B-1----:R-:W-:Y:S02]  /*1bbf0*/  IMAD.MOV.U32 R20, RZ, RZ, R29 ;  /* 0x000000ffff147224 */ /* 0x002fe400078e001d */
[----:B------:R-:W-:Y:S01]  /*1bc00*/  IMAD.MOV.U32 R21, RZ, RZ, R0 ;  /* 0x000000ffff157224 */ /* 0x000fe200078e0000 */
[----:B------:R-:W4:Y:S01]  /*1bc10*/  LDL.LU R29, [R1+0x1058] ;  /* 0x00105800011d7983 */ /* 0x000f220000300800 */
[----:B------:R-:W4:Y:S03]  /*1bc20*/  LDL.LU R0, [R1+0x1054] ;  /* 0x0010540001007983 */ /* 0x000f260000300800 */
[----:B------:R-:W-:Y:S01]  /*1bc30*/  STL.64 [R1+0x1030], R20 ;  /* 0x0010301401007387 */ /* 0x000fe20000100a00 */
[----:B0-----:R-:W-:Y:S02]  /*1bc40*/  STL.64 [R1+0x28], R26 ;  /* 0x0000281a01007387 */ /* 0x001fe40000100a00 */
[----:B------:R0:W-:Y:S02]  /*1bc50*/  STL.64 [R1+0xfa0], R24 ;  /* 0x000fa01801007387 */ /* 0x0001e40000100a00 */
[----:B0-----:R-:W4:Y:S01]  /*1bc60*/  LDL.LU R24, [R1+0x70] ;  /* 0x0000700001187983 */ /* 0x001f220000300800 */
[----:B------:R-:W-:-:S02]  /*1bc70*/  IMAD.MOV.U32 R27, RZ, RZ, R2 ;  /* 0x000000ffff1b7224 */ /* 0x000fc400078e0002 */
[----:B--2---:R-:W-:Y:S02]  /*1bc80*/  IMAD.MOV.U32 R26, RZ, RZ, R3 ;  /* 0x000000ffff1a7224 */ /* 0x004fe400078e0003 */
[----:B---3--:R-:W-:Y:S02]  /*1bc90*/  IMAD.MOV.U32 R25, RZ, RZ, R28 ;  /* 0x000000ffff197224 */ /* 0x008fe400078e001c */
[----:B------:R-:W2:Y:S01]  /*1bca0*/  LDL.LU R28, [R1+0x1050] ;  /* 0x00105000011c7983 */ /* 0x000ea20000300800 */
[----:B------:R-:W3:Y:S02]  /*1bcb0*/  LDL.LU R3, [R1+0x104c] ;  /* 0x00104c0001037983 */ /* 0x000ee40000300800 */
[----:B------:R-:W3:Y:S02]  /*1bcc0*/  LDL.LU R2, [R1+0x1048] ;  /* 0x0010480001027983 */ /* 0x000ee40000300800 */
[----:B------:R-:W-:Y:S01]  /*1bcd0*/  STL.64 [R1+0xfb0], R26 ;  /* 0x000fb01a01007387 */ /* 0x000fe20000100a00 */
[----:B----4-:R0:W-:Y:S04]  /*1bce0*/  STL.64 [R1+0xfa8], R24 ;  /* 0x000fa81801007387 */ /* 0x0101e80000100a00 */
[----:B0-----:R-:W4:Y:S01]  /*1bcf0*/  LDL.LU R24, [R1+0xb0] ;  /* 0x0000b00001187983 */ /* 0x001f220000300800 */
[----:B------:R-:W4:Y:S02]  /*1bd00*/  LDL.LU R25, [R1+0xb4] ;  /* 0x0000b40001197983 */ /* 0x000f240000300800 */
[----:B------:R-:W4:Y:S02]  /*1bd10*/  LDL.LU R26, [R1+0xb8] ;  /* 0x0000b800011a7983 */ /* 0x000f240000300800 */
[----:B------:R-:W4:Y:S01]  /*1bd20*/  LDL.LU R27, [R1+0xbc] ;  /* 0x0000bc00011b7983 */ /* 0x000f220000300800 */
[----:B------:R-:W4:Y:S01]  /*1bd30*/  LDL.LU R20, [R1+0x90] ;  /* 0x0000900001147983 */ /* 0x000f220000300800 */
[----:B--2---:R-:W-:-:S02]  /*1bd40*/  IMAD.MOV.U32 R23, RZ, RZ, R28 ;  /* 0x000000ffff177224 */ /* 0x004fc400078e001c */
[----:B---3--:R-:W-:Y:S02]  /*1bd50*/  IMAD.MOV.U32 R22, RZ, RZ, R3 ;  /* 0x000000ffff167224 */ /* 0x008fe400078e0003 */
[----:B------:R-:W-:Y:S02]  /*1bd60*/  IMAD.MOV.U32 R21, RZ, RZ, R2 ;  /* 0x000000ffff157224 */ /* 0x000fe400078e0002 */
[----:B------:R-:W2:Y:S01]  /*1bd70*/  LDL.LU R2, [R1+0x1044] ;  /* 0x0010440001027983 */ /* 0x000ea20000300800 */
[----:B------:R-:W3:Y:S02]  /*1bd80*/  LDL.LU R3, [R1+0x1040] ;  /* 0x0010400001037983 */ /* 0x000ee40000300800 */
[----:B------:R-:W2:Y:S02]  /*1bd90*/  LDL.LU R28, [R1+0x103c] ;  /* 0x00103c00011c7983 */ /* 0x000ea40000300800 */
[----:B------:R-:W2:Y:S01]  /*1bda0*/  LDL.LU R8, [R1+0x150] ;  /* 0x0001500001087983 */ /* 0x000ea20000300800 */
[----:B------:R-:W2:Y:S01]  /*1bdb0*/  LDL.LU R9, [R1+0x154] ;  /* 0x0001540001097983 */ /* 0x000ea20000300800 */
[----:B------:R-:W2:Y:S02]  /*1bdc0*/  LDL.LU R10, [R1+0x158] ;  /* 0x00015800010a7983 */ /* 0x000ea40000300800 */
[----:B------:R-:W2:Y:S02]  /*1bdd0*/  LDL.LU R11, [R1+0x15c] ;  /* 0x00015c00010b7983 */ /* 0x000ea40000300800 */
[----:B------:R-:W2:Y:S01]  /*1bde0*/  LDL.LU R12, [R1+0x2a0] ;  /* 0x0002a000010c7983 */ /* 0x000ea20000300800 */
[----:B------:R-:W2:Y:S01]  /*1bdf0*/  LDL.LU R13, [R1+0x2a4] ;  /* 0x0002a400010d7983 */ /* 0x000ea20000300800 */
[----:B------:R-:W2:Y:S02]  /*1be00*/  LDL.LU R14, [R1+0x2a8] ;  /* 0x0002a800010e7983 */ /* 0x000ea40000300800 */
[----:B------:R-:W2:Y:S01]  /*1be10*/  LDL.LU R15, [R1+0x2ac] ;  /* 0x0002ac00010f7983 */ /* 0x000ea20000300800 */
[----:B----4-:R-:W-:Y:S01]  /*1be20*/  STL.64 [R1+0xfc0], R26 ;  /* 0x000fc01a01007387 */ /* 0x010fe20000100a00 */
[----:B------:R0:W-:Y:S03]  /*1be30*/  STL.64 [R1+0xfb8], R24 ;  /* 0x000fb81801007387 */ /* 0x0001e60000100a00 */
[----:B0-----:R-:W4:Y:S01]  /*1be40*/  LDL.LU R24, [R1+0x140] ;  /* 0x0001400001187983 */ /* 0x001f220000300800 */
[----:B------:R-:W4:Y:S02]  /*1be50*/  LDL.LU R25, [R1+0x144] ;  /* 0x0001440001197983 */ /* 0x000f240000300800 */
[----:B------:R-:W2:Y:S02]  /*1be60*/  LDL.LU R26, [R1+0x148] ;  /* 0x00014800011a7983 */ /* 0x000ea40000300800 */
[----:B------:R-:W2:Y:S02]  /*1be70*/  LDL.LU R27, [R1+0x14c] ;  /* 0x00014c00011b7983 */ /* 0x000ea40000300800 */
[----:B--2---:R-:W-:Y:S01]  /*1be80*/  STL.64 [R1+0xfd0], R26 ;  /* 0x000fd01a01007387 */ /* 0x004fe20000100a00 */
[----:B----4-:R0:W-:Y:S03]  /*1be90*/  STL.64 [R1+0xfc8], R24 ;  /* 0x000fc81801007387 */ /* 0x0101e60000100a00 */
[----:B0-----:R-:W2:Y:S01]  /*1bea0*/  LDL.LU R24, [R1+0x2c0] ;  /* 0x0002c00001187983 */ /* 0x001ea20000300800 */
[----:B------:R-:W2:Y:S02]  /*1beb0*/  LDL.LU R25, [R1+0x2c4] ;  /* 0x0002c40001197983 */ /* 0x000ea40000300800 */
[----:B------:R-:W4:Y:S02]  /*1bec0*/  LDL.LU R26, [R1+0x2c8] ;  /* 0x0002c800011a7983 */ /* 0x000f240000300800 */
[----:B------:R-:W4:Y:S01]  /*1bed0*/  LDL.LU R27, [R1+0x2cc] ;  /* 0x0002cc00011b7983 */ /* 0x000f220000300800 */
[----:B------:R-:W-:Y:S01]  /*1bee0*/  HMMA.16816.F32 R16, R4, R16, R20 ;  /* 0x000000100410723c */ /* 0x000fe20000001814 */
[----:B----4-:R-:W-:Y:S01]  /*1bef0*/  STL.64 [R1+0xfe8], R26 ;  /* 0x000fe81a01007387 */ /* 0x010fe20000100a00 */
[----:B--2---:R0:W-:Y:S02]  /*1bf00*/  STL.64 [R1+0xfe0], R24 ;  /* 0x000fe01801007387 */ /* 0x0041e40000100a00 */
[----:B0-----:R-:W-:-:S02]  /*1bf10*/  IMAD.MOV.U32 R24, RZ, RZ, R0 ;  /* 0x000000ffff187224 */ /* 0x001fc400078e0000 */
[----:B------:R-:W2:Y:S01]  /*1bf20*/  LDL.LU R0, [R1+0x1038] ;  /* 0x0010380001007983 */ /* 0x000ea20000300800 */
[----:B------:R-:W4:Y:S02]  /*1bf30*/  LDL.LU R25, [R1+0x84] ;  /* 0x0000840001197983 */ /* 0x000f240000300800 */
[----:B------:R-:W2:Y:S02]  /*1bf40*/  LDL.LU R26, [R1+0x88] ;  /* 0x00008800011a7983 */ /* 0x000ea40000300800 */
[----:B------:R-:W-:Y:S11]  /*1bf50*/  IMAD.MOV.U32 R27, RZ, RZ, R29 ;  /* 0x000000ffff1b7224 */ /* 0x000ff600078e001d */
[----:B------:R-:W-:Y:S02]  /*1bf60*/  @!UPT UIADD3 URZ, URZ, URZ, URZ ;  /* 0x0000003f3f3ff290 */ /* 0x000fe4000fffe03f */
[----:B------:R-:W-:Y:S01]  /*1bf70*/  IMAD.MOV.U32 R29, RZ, RZ, R16 ;  /* 0x000000ffff1d7224 */ /* 0x000fe200078e0010 */
[----:B--2---:R0:W-:Y:S01]  /*1bf80*/  STL.64 [R1+0xff8], R26 ;  /* 0x000ff81a01007387 */ /* 0x0041e20000100a00 */
[----:B----4-:R1:W-:Y:S02]  /*1bf90*/  STL.64 [R1+0xff0], R24 ;  /* 0x000ff01801007387 */ /* 0x0103e40000100a00 */
[----:B------:R-:W2:Y:S02]  /*1bfa0*/  LDL.LU.64 R20, [R1+0x1030] ;  /* 0x0010300001147983 */ /* 0x000ea40000300a00 */
[----:B0-----:R-:W-:Y:S02]  /*1bfb0*/  IMAD.MOV.U32 R26, RZ, RZ, R2 ;  /* 0x000000ffff1a7224 */ /* 0x001fe400078e0002 */
[----:B-1----:R-:W-:Y:S02]  /*1bfc0*/  IMAD.MOV.U32 R24, RZ, RZ, R28 ;  /* 0x000000ffff187224 */ /* 0x002fe400078e001c */
[----:B---3--:R-:W-:-:S02]  /*1bfd0*/  IMAD.MOV.U32 R25, RZ, RZ, R3 ;  /* 0x000000ffff197224 */ /* 0x008fc400078e0003 */
[----:B------:R-:W-:Y:S02]  /*1bfe0*/  IMAD.MOV.U32 R3, RZ, RZ, R18 ;  /* 0x000000ffff037224 */ /* 0x000fe400078e0012 */
[----:B------:R-:W-:Y:S02]  /*1bff0*/  IMAD.MOV.U32 R28, RZ, RZ, R19 ;  /* 0x000000ffff1c7224 */ /* 0x000fe400078e0013 */
[----:B------:R-:W-:Y:S01]  /*1c000*/  IMAD.MOV.U32 R2, RZ, RZ, R17 ;  /* 0x000000ffff027224 */ /* 0x000fe200078e0011 */
[----:B------:R-:W2:Y:S01]  /*1c010*/  LDL.LU.64 R18, [R1+0x1028] ;  /* 0x0010280001127983 */ /* 0x000ea20000300a00 */
[----:B------:R-:W2:Y:S02]  /*1c020*/  LDL.LU.64 R16, [R1+0x1020] ;  /* 0x0010200001107983 */ /* 0x000ea40000300a00 */
[----:B------:R-:W-:Y:S01]  /*1c030*/  STL [R1+0xc88], R29 ;  /* 0x000c881d01007387 */ /* 0x000fe20000100800 */
[----:B------:R-:W-:Y:S01]  /*1c040*/  STL [R1+0xc84], R2 ;  /* 0x000c840201007387 */ /* 0x000fe20000100800 */
[----:B------:R-:W-:Y:S02]  /*1c050*/  STL [R1+0xc80], R3 ;  /* 0x000c800301007387 */ /* 0x000fe40000100800 */
[----:B------:R-:W-:Y:S01]  /*1c060*/  STL [R1+0xc7c], R28 ;  /* 0x000c7c1c01007387 */ /* 0x000fe20000100800 */
[-C--:B--2---:R-:W-:Y:S11]  /*1c070*/  HMMA.16816.F32 R12, R16, R20.reuse, R12 ;  /* 0x00000014100c723c */ /* 0x084ff6000000180c */
[----:B------:R-:W-:Y:S11]  /*1c080*/  @!UPT UIADD3 URZ, URZ, URZ, URZ ;  /* 0x0000003f3f3ff290 */ /* 0x000ff6000fffe03f */
[----:B------:R-:W-:Y:S01]  /*1c090*/  @!UPT UIADD3 URZ, URZ, URZ, URZ ;  /* 0x0000003f3f3ff290 */ /* 0x000fe2000fffe03f */
[----:B------:R-:W-:Y:S01]  /*1c0a0*/  STL.64 [R1+0x1f0], R12 ;  /* 0x0001f00c01007387 */ /* 0x000fe20000100a00 */
[----:B------:R0:W-:Y:S03]  /*1c0b0*/  STL.64 [R1+0x1f8], R14 ;  /* 0x0001f80e01007387 */ /* 0x0001e60000100a00 */
[----:B0-----:R-:W2:Y:S01]  /*1c0c0*/  LDL.LU.64 R14, [R1+0x1018] ;  /* 0x00101800010e7983 */ /* 0x001ea20000300a00 */
[----:B------:R-:W2:Y:S02]  /*1c0d0*/  LDL.LU.64 R12, [R1+0x1010] ;  /* 0x00101000010c7983 */ /* 0x000ea40000300a00 */
[----:B--2---:R-:W-:Y:S11]  /*1c0e0*/  HMMA.16816.F32 R8, R12, R20, R8 ;  /* 0x000000140c08723c */ /* 0x004ff60000001808 */
[----:B------:R-:W-:Y:S11]  /*1c0f0*/  @!UPT UIADD3 URZ, URZ, URZ, URZ ;  /* 0x0000003f3f3ff290 */ /* 0x000ff6000fffe03f */
[----:B------:R-:W-:Y:S01]  /*1c100*/  @!UPT UIADD3 URZ, URZ, URZ, URZ ;  /* 0x0000003f3f3ff290 */ /* 0x000fe2000fffe03f */
[----:B------:R-:W-:Y:S01]  /*1c110*/  STL.64 [R1+0x210], R8 ;  /* 0x0002100801007387 */ /* 0x000fe20000100a00 */
[----:B------:R0:W-:Y:S03]  /*1c120*/  STL.64 [R1+0x218], R10 ;  /* 0x0002180a01007387 */ /* 0x0001e60000100a00 */
[----:B0-----:R-:W2:Y:S01]  /*1c130*/  LDL.LU.64 R10, [R1+0x1008] ;  /* 0x00100800010a7983 */ /* 0x001ea20000300a00 */
[----:B------:R-:W2:Y:S02]  /*1c140*/  LDL.LU.64 R8, [R1+0x1000] ;  /* 0x0010000001087983 */ /* 0x000ea40000300a00 */
[----:B------:R-:W-:-:S07]  /*1c150*/  IMAD.MOV.U32 R27, RZ, RZ, R0 ;  /* 0x000000ffff1b7224 */ /* 0x000fce00078e0000 */
[-C--:B--2---:R-:W-:Y:S11]  /*1c160*/  HMMA.16816.F32 R24, R8, R20.reuse, R24 ;  /* 0x000000140818723c */ /* 0x084ff60000001818 */
[----:B------:R-:W-:Y:S11]  /*1c170*/  @!UPT UIADD3 URZ, URZ, URZ, URZ ;  /* 0x0000003f3f3ff290 */ /* 0x000ff6000fffe03f */
[----:B------:R-:W-:Y:S01]  /*1c180*/  @!UPT UIADD3 URZ, URZ, URZ, URZ ;  /* 0x0000003f3f3ff290 */ /* 0x000fe2000fffe03f */
[----:B------:R-:W-:Y:S01]  /*1c190*/  STL.64 [R1+0x200], R24 ;  /* 0x0002001801007387 */ /* 0x000fe20000100a00 */
[----:B------:R0:W-:Y:S03]  /*1c1a0*/  STL.64 [R1+0x208], R26 ;  /* 0x0002081a01007387 */ /* 0x0001e60000100a00 */
[----:B0-----:R-:W2:Y:S01]  /*1c1b0*/  LDL.LU.64 R26, [R1+0xff8] ;  /* 0x000ff800011a7983 */ /* 0x001ea20000300a00 */
[----:B------:R-:W2:Y:S02]  /*1c1c0*/  LDL.LU.64 R24, [R1+0xff0] ;  /* 0x000ff00001187983 */ /* 0x000ea40000300a00 */
[----:B--2---:R-:W-:Y:S01]  /*1c1d0*/  HMMA.16816.F32 R20, R4, R20, R24 ;  /* 0x000000140414723c */ /* 0x004fe20000001818 */
[----:B------:R-:W2:Y:S01]  /*1c1e0*/  LDL.LU.64 R26, [R1+0xfe8] ;  /* 0x000fe800011a7983 */ /* 0x000ea20000300a00 */
[----:B------:R-:W2:Y:S11]  /*1c1f0*/  LDL.LU.64 R24, [R1+0xfe0] ;  /* 0x000fe00001187983 */ /* 0x000eb60000300a00 */
[----:B------:R-:W-:Y:S11]  /*1c200*/  @!UPT UIADD3 URZ, URZ, URZ, URZ ;  /* 0x0000003f3f3ff290 */ /* 0x000ff6000fffe03f */
[----:B------:R-:W-:Y:S02]  /*1c210*/  IMAD.MOV.U32 R2, RZ, RZ, R20 ;  /* 0x000000ffff027224 */ /* 0x000fe400078e0014 */
[----:B------:R-:W-:Y:S02]  /*1c220*/  IMAD.MOV.U32 R3, RZ, RZ, R21 ;  /* 0x000000ffff037224 */ /* 0x000fe400078e0015 */
[----:B------:R-:W2:Y:S01]  /*1c230*/  LDL.LU.64 R20, [R1+0xfd8] ;  /* 0x000fd80001147983 */ /* 0x000ea20000300a00 */
[----:B------:R-:W-:Y:S02]  /*1c240*/  IMAD.MOV.U32 R28, RZ, RZ, R22 ;  /* 0x000000ffff1c7224 */ /* 0x000fe400078e0016 */
[----:B------:R-:W-:Y:S02]  /*1c250*/  IMAD.MOV.U32 R0, RZ, RZ, R23 ;  /* 0x000000ffff007224 */ /* 0x000fe400078e0017 */
        /* <DEDUP_REMOVED lines=26> */
[----:B------:R-:W2:Y:S11]  /*1c400*/  LDL.LU.64 R24, [R1+0xfa0] ;  /* 0x000fa00001187983 */ /* 0x000eb60000300a00 */
[----:B------:R-:W-:Y:S11]  /*1c410*/  @!UPT UIADD3 URZ, URZ, URZ, URZ ;  /* 0x0000003f3f3ff290 */ /* 0x000ff6000fffe03f */
[----:B------:R-:W-:Y:S01]  /*1c420*/  @!UPT UIADD3 URZ, URZ, URZ, URZ ;  /* 0x0000003f3f3ff290 */ /* 0x000fe2000fffe03f */
[----:B------:R-:W-:Y:S02]  /*1c430*/  IMAD.MOV.U32 R0, RZ, RZ, R22 ;  /* 0x000000ffff007224 */ /* 0x000fe400078e0016 */
        /* <DEDUP_REMOVED lines=19> */
[----:B------:R0:W-:Y:S01]  /*1c570*/  STL.64 [R1+0x1b0], R20 ;  /* 0x0001b01401007387 */ /* 0x0001e20000100a00 */
[----:B------:R-:W-:Y:S03]  /*1c580*/  STL.64 [R1+0x1b8], R22 ;  /* 0x0001b81601007387 */ /* 0x000fe60000100a00 */
[----:B0-----:R-:W2:Y:S01]  /*1c590*/  LDL.LU.64 R20, [R1+0xf78] ;  /* 0x000f780001147983 */ /* 0x001ea20000300a00 */
[----:B------:R-:W-:Y:S02]  /*1c5a0*/  STL.64 [R1+0xf40], R14 ;  /* 0x000f400e01007387 */ /* 0x000fe40000100a00 */
[----:B------:R0:W-:Y:S02]  /*1c5b0*/  STL.64 [R1+0xf38], R12 ;  /* 0x000f380c01007387 */ /* 0x0001e40000100a00 */
[----:B0-----:R-:W3:Y:S01]  /*1c5c0*/  LDL.LU R12, [R1+0xa0] ;  /* 0x0000a000010c7983 */ /* 0x001ee20000300800 */
[----:B------:R-:W3:Y:S02]  /*1c5d0*/  LDL.LU R13, [R1+0xa4] ;  /* 0x0000a400010d7983 */ /* 0x000ee40000300800 */
[----:B------:R-:W3:Y:S02]  /*1c5e0*/  LDL.LU R14, [R1+0xa8] ;  /* 0x0000a800010e7983 */ /* 0x000ee40000300800 */
[----:B------:R-:W3:Y:S02]  /*1c5f0*/  LDL.LU R15, [R1+0xac] ;  /* 0x0000ac00010f7983 */ /* 0x000ee40000300800 */
[-C--:B---3--:R-:W-:Y:S11]  /*1c600*/  HMMA.16816.F32 R12, R8, R24.reuse, R12 ;  /* 0x00000018080c723c */ /* 0x088ff6000000180c */
[----:B------:R-:W-:Y:S11]  /*1c610*/  @!UPT UIADD3 URZ, URZ, URZ, URZ ;  /* 0x0000003f3f3ff290 */ /* 0x000ff6000fffe03f */
[----:B------:R-:W-:Y:S01]  /*1c620*/  @!UPT UIADD3 URZ, URZ, URZ, URZ ;  /* 0x0000003f3f3ff290 */ /* 0x000fe2000fffe03f */
[----:B------:R0:W-:Y:S01]  /*1c630*/  STL.64 [R1+0x180], R12 ;  /* 0x0001800c01007387 */ /* 0x0001e20000100a00 */
[----:B------:R1:W-:Y:S03]  /*1c640*/  STL.64 [R1+0x188], R14 ;  /* 0x0001880e01007387 */ /* 0x0003e60000100a00 */
[----:B0-----:R-:W3:Y:S01]  /*1c650*/  LDL.LU R12, [R1+0x330] ;  /* 0x00033000010c7983 */ /* 0x001ee20000300800 */
[----:B------:R-:W3:Y:S02]  /*1c660*/  LDL.LU R13, [R1+0x334] ;  /* 0x00033400010d7983 */ /* 0x000ee40000300800 */
[----:B-1----:R-:W4:Y:S02]  /*1c670*/  LDL.LU R14, [R1+0x338] ;  /* 0x00033800010e7983 */ /* 0x002f240000300800 */
[----:B------:R-:W4:Y:S02]  /*1c680*/  LDL.LU R15, [R1+0x33c] ;  /* 0x00033c00010f7983 */ /* 0x000f240000300800 */
[----:B----4-:R-:W-:Y:S01]  /*1c690*/  STL.64 [R1+0xf50], R14 ;  /* 0x000f500e01007387 */ /* 0x010fe20000100a00 */
[----:B---3--:R0:W-:Y:S03]  /*1c6a0*/  STL.64 [R1+0xf48], R12 ;  /* 0x000f480c01007387 */ /* 0x0081e60000100a00 */
[----:B0-----:R-:W3:Y:S01]  /*1c6b0*/  LDL.LU R12, [R1+0x340] ;  /* 0x00034000010c7983 */ /* 0x001ee20000300800 */
[----:B------:R-:W3:Y:S02]  /*1c6c0*/  LDL.LU R13, [R1+0x344] ;  /* 0x00034400010d7983 */ /* 0x000ee40000300800 */
[----:B------:R-:W4:Y:S02]  /*1c6d0*/  LDL.LU R14, [R1+0x348] ;  /* 0x00034800010e7983 */ /* 0x000f240000300800 */
[----:B------:R-:W4:Y:S02]  /*1c6e0*/  LDL.LU R15, [R1+0x34c] ;  /* 0x00034c00010f7983 */ /* 0x000f240000300800 */
[----:B----4-:R-:W-:Y:S01]  /*1c6f0*/  STL.64 [R1+0xf70], R14 ;  /* 0x000f700e01007387 */ /* 0x010fe20000100a00 */
[----:B---3--:R0:W-:Y:S03]  /*1c700*/  STL.64 [R1+0xf68], R12 ;  /* 0x000f680c01007387 */ /* 0x0081e60000100a00 */
[----:B0-----:R-:W3:Y:S01]  /*1c710*/  LDL.LU R12, [R1+0x350] ;  /* 0x00035000010c7983 */ /* 0x001ee20000300800 */
[----:B------:R-:W3:Y:S02]  /*1c720*/  LDL.LU R13, [R1+0x354] ;  /* 0x00035400010d7983 */ /* 0x000ee40000300800 */
[----:B------:R-:W3:Y:S02]  /*1c730*/  LDL.LU R14, [R1+0x358] ;  /* 0x00035800010e7983 */ /* 0x000ee40000300800 */
[----:B------:R-:W3:Y:S01]  /*1c740*/  LDL.LU R15, [R1+0x35c] ;  /* 0x00035c00010f7983 */ /* 0x000ee20000300800 */
[----:B------:R-:W4:Y:S01]  /*1c750*/  LDL R3, [R1+0x394] ;  /* 0x0003940001037983 */ /* 0x000f220000100800 */
[----:B------:R-:W-:Y:S02]  /*1c760*/  STL.64 [R1+0xf00], R10 ;  /* 0x000f000a01007387 */ /* 0x000fe40000100a00 */
[----:B------:R0:W-:Y:S02]  /*1c770*/  STL.64 [R1+0xef8], R8 ;  /* 0x000ef80801007387 */ /* 0x0001e40000100a00 */
[----:B0-----:R-:W2:Y:S01]  /*1c780*/  LDL.LU R8, [R1+0x320] ;  /* 0x0003200001087983 */ /* 0x001ea20000300800 */
[----:B------:R-:W2:Y:S02]  /*1c790*/  LDL.LU R9, [R1+0x324] ;  /* 0x0003240001097983 */ /* 0x000ea40000300800 */
[----:B------:R-:W2:Y:S02]  /*1c7a0*/  LDL.LU R10, [R1+0x328] ;  /* 0x00032800010a7983 */ /* 0x000ea40000300800 */
[----:B------:R-:W2:Y:S02]  /*1c7b0*/  LDL.LU R11, [R1+0x32c] ;  /* 0x00032c00010b7983 */ /* 0x000ea40000300800 */
[----:B--2---:R-:W-:Y:S01]  /*1c7c0*/  STL.64 [R1+0xf60], R10 ;  /* 0x000f600a01007387 */ /* 0x004fe20000100a00 */
[----:B------:R0:W-:Y:S03]  /*1c7d0*/  STL.64 [R1+0xf58], R8 ;  /* 0x000f580801007387 */ /* 0x0001e60000100a00 */
[----:B0-----:R-:W2:Y:S01]  /*1c7e0*/  LDL.LU R8, [R1+0x60] ;  /* 0x0000600001087983 */ /* 0x001ea20000300800 */
[----:B------:R-:W2:Y:S02]  /*1c7f0*/  LDL.LU R9, [R1+0x64] ;  /* 0x0000640001097983 */ /* 0x000ea40000300800 */
[----:B------:R-:W2:Y:S02]  /*1c800*/  LDL.LU R10, [R1+0x68] ;  /* 0x00006800010a7983 */ /* 0x000ea40000300800 */
[----:B------:R-:W-:Y:S01]  /*1c810*/  IMAD.MOV.U32 R11, RZ, RZ, R21 ;  /* 0x000000ffff0b7224 */ /* 0x000fe200078e0015 */
[----:B------:R-:W-:Y:S01]  /*1c820*/  STL.64 [R1+0xec0], R6 ;  /* 0x000ec00601007387 */ /* 0x000fe20000100a00 */
[----:B------:R-:W-:Y:S05]  /*1c830*/  STL.64 [R1+0xeb8], R4 ;  /* 0x000eb80401007387 */ /* 0x000fea0000100a00 */
[----:B--2---:R-:W-:Y:S01]  /*1c840*/  HMMA.16816.F32 R24, R4, R24, R8 ;  /* 0x000000180418723c */ /* 0x004fe20000001808 */
[----:B------:R-:W3:Y:S04]  /*1c850*/  LDSM.16.M88.4 R4, [R20+0x4000] ;  /* 0x004000001404783b */ /* 0x000ee80000000200 */
[----:B------:R-:W-:Y:S11]  /*1c860*/  LDSM.16.M88.4 R8, [R20+0x5000] ;  /* 0x005000001408783b */ /* 0x000ff60000000200 */
[----:B------:R-:W-:Y:S08]  /*1c870*/  @!UPT UIADD3 URZ, URZ, URZ, URZ ;  /* 0x0000003f3f3ff290 */ /* 0x000ff0000fffe03f */
[----:B------:R-:W-:Y:S02]  /*1c880*/  IMAD.MOV.U32 R28, RZ, RZ, R24 ;  /* 0x000000ffff1c7224 */ /* 0x000fe400078e0018 */
[----:B------:R-:W-:Y:S02]  /*1c890*/  IMAD.MOV.U32 R0, RZ, RZ, R25 ;  /* 0x000000ffff007224 */ /* 0x000fe400078e0019 */
[----:B------:R-:W-:Y:S02]  /*1c8a0*/  IMAD.MOV.U32 R29, RZ, RZ, R26 ;  /* 0x000000ffff1d7224 */ /* 0x000fe400078e001a */
[----:B------:R-:W-:Y:S02]  /*1c8b0*/  IMAD.MOV.U32 R2, RZ, RZ, R27 ;  /* 0x000000ffff027224 */ /* 0x000fe400078e001b */
[----:B------:R-:W0:Y:S01]  /*1c8c0*/  LDSM.16.M88.4 R24, [R20+0x6000] ;  /* 0x006000001418783b */ /* 0x000e220000000200 */
[----:B---3--:R-:W-:Y:S03]  /*1c8d0*/  HMMA.16816.F32 R12, R16, R4, R12 ;  /* 0x00000004100c723c */ /* 0x008fe6000000180c */
[----:B------:R-:W-:Y:S01]  /*1c8e0*/  STL [R1+0xcb8], R28 ;  /* 0x000cb81c01007387 */ /* 0x000fe20000100800 */
[----:B------:R-:W-:Y:S02]  /*1c8f0*/  STL [R1+0xcb4], R0 ;  /* 0x000cb40001007387 */ /* 0x000fe40000100800 */
[----:B------:R-:W-:Y:S02]  /*1c900*/  STL [R1+0xcb0], R29 ;  /* 0x000cb01d01007387 */ /* 0x000fe40000100800 */
[----:B------:R-:W-:Y:S01]  /*1c910*/  STL [R1+0xcac], R2 ;  /* 0x000cac0201007387 */ /* 0x000fe20000100800 */
[----:B------:R-:W1:Y:S04]  /*1c920*/  LDSM.16.M88.4 R20, [R20+0x7000] ;  /* 0x007000001414783b */ /* 0x000e680000000200 */
[----:B0-----:R-:W-:Y:S01]  /*1c930*/  STL [R1+0xe44], R26 ;  /* 0x000e441a01007387 */ /* 0x001fe20000100800 */
[----:B------:R-:W-:Y:S02]  /*1c940*/  STL.64 [R1+0x18], R6 ;  /* 0x0000180601007387 */ /* 0x000fe40000100a00 */
[----:B------:R-:W-:Y:S02]  /*1c950*/  STL.64 [R1+0x8], R10 ;  /* 0x0000080a01007387 */ /* 0x000fe40000100a00 */
[----:B------:R-:W-:Y:S05]  /*1c960*/  STL [R1+0xe40], R27 ;  /* 0x000e401b01007387 */ /* 0x000fea0000100800 */
[----:B------:R-:W-:Y:S01]  /*1c970*/  STL.64 [R1+0xe0], R12 ;  /* 0x0000e00c01007387 */ /* 0x000fe20000100a00 */
[----:B------:R0:W-:Y:S03]  /*1c980*/  STL.64 [R1+0xe8], R14 ;  /* 0x0000e80e01007387 */ /* 0x0001e60000100a00 */
[----:B0-----:R-:W2:Y:S01]  /*1c990*/  LDL.LU.64 R14, [R1+0xf70] ;  /* 0x000f7000010e7983 */ /* 0x001ea20000300a00 */
[----:B------:R-:W2:Y:S02]  /*1c9a0*/  LDL.LU.64 R12, [R1+0xf68] ;  /* 0x000f6800010c7983 */ /* 0x000ea40000300a00 */
[----:B------:R-:W-:-:S02]  /*1c9b0*/  IMAD.MOV.U32 R2, RZ, RZ, R8 ;  /* 0x000000ffff027224 */ /* 0x000fc400078e0008 */
[----:B------:R-:W-:Y:S01]  /*1c9c0*/  IMAD.MOV.U32 R0, RZ, RZ, R9 ;  /* 0x000000ffff007224 */ /* 0x000fe200078e0009 */
[----:B------:R-:W1:Y:S01]  /*1c9d0*/  LDL.LU.64 R10, [R1+0xf60] ;  /* 0x000f6000010a7983 */ /* 0x000e620000300a00 */
[C---:B--2---:R-:W-:Y:S03]  /*1c9e0*/  HMMA.16816.F32 R12, R16.reuse, R8, R12 ;  /* 0x00000008100c723c */ /* 0x044fe6000000180c */
[----:B------:R-:W1:Y:S11]  /*1c9f0*/  LDL.LU.64 R8, [R1+0xf58] ;  /* 0x000f580001087983 */ /* 0x000e760000300a00 */
[----:B------:R-:W-:Y:S09]  /*1ca00*/  @!UPT UIADD3 URZ, URZ, URZ, URZ ;  /* 0x0000003f3f3ff290 */ /* 0x000ff2000fffe03f */
[----:B------:R0:W-:Y:S01]  /*1ca10*/  STL.64 [R1+0xd0], R12 ;  /* 0x0000d00c01007387 */ /* 0x0001e20000100a00 */
[----:B------:R-:W-:Y:S02]  /*1ca20*/  IMAD.MOV.U32 R26, RZ, RZ, R14 ;  /* 0x000000ffff1a7224 */ /* 0x000fe400078e000e */
[----:B------:R-:W-:Y:S02]  /*1ca30*/  IMAD.MOV.U32 R27, RZ, RZ, R15 ;  /* 0x000000ffff1b7224 */ /* 0x000fe400078e000f */
[----:B------:R-:W2:Y:S04]  /*1ca40*/  LDL.LU.64 R14, [R1+0xf50] ;  /* 0x000f5000010e7983 */ /* 0x000ea80000300a00 */
[----:B0-----:R-:W2:Y:S01]  /*1ca50*/  LDL.LU.64 R12, [R1+0xf48] ;  /* 0x000f4800010c7983 */ /* 0x001ea20000300a00 */
[C---:B-1----:R-:W-:Y:S08]  /*1ca60*/  HMMA.16816.F32 R8, R16.reuse, R20, R8 ;  /* 0x000000141008723c */ /* 0x042ff00000001808 */
[----:B--2---:R-:W-:Y:S01]  /*1ca70*/  HMMA.16816.F32 R12, R16, R24, R12 ;  /* 0x00000018100c723c */ /* 0x004fe2000000180c */
[----:B----4-:R-:W0:Y:S11]  /*1ca80*/  LDSM.16.MT88.4 R16, [R3+0x9800] ;  /* 0x009800000310783b */ /* 0x010e360000004200 */
[----:B------:R-:W-:Y:S11]  /*1ca90*/  @!UPT UIADD3 URZ, URZ, URZ, URZ ;  /* 0x0000003f3f3ff290 */ /* 0x000ff6000fffe03f */
[----:B------:R-:W-:Y:S01]  /*1caa0*/  STL.64 [R1+0xc0], R12 ;  /* 0x0000c00c01007387 */ /* 0x000fe20000100a00 */
[----:B------:R1:W-:Y:S03]  /*1cab0*/  STL.64 [R1+0xc8], R14 ;  /* 0x0000c80e01007387 */ /* 0x0003e60000100a00 */
[----:B-1----:R-:W2:Y:S01]  /*1cac0*/  LDL.LU.64 R14, [R1+0xf40] ;  /* 0x000f4000010e7983 */ /* 0x002ea20000300a00 */
[----:B------:R-:W2:Y:S02]  /*1cad0*/  LDL.LU.64 R12, [R1+0xf38] ;  /* 0x000f3800010c7983 */ /* 0x000ea40000300a00 */
[----:B------:R-:W-:Y:S02]  /*1cae0*/  STL.64 [R1+0xf20], R26 ;  /* 0x000f201a01007387 */ /* 0x000fe40000100a00 */
[----:B------:R-:W-:Y:S01]  /*1caf0*/  STL.64 [R1+0xf18], R24 ;  /* 0x000f181801007387 */ /* 0x000fe20000100a00 */
[----:B------:R-:W-:Y:S01]  /*1cb00*/  STL.64 [R1+0xf10], R22 ;  /* 0x000f101601007387 */ /* 0x000fe20000100a00 */
[----:B------:R-:W-:Y:S02]  /*1cb10*/  STL.64 [R1+0xf08], R20 ;  /* 0x000f081401007387 */ /* 0x000fe40000100a00 */
[----:B------:R1:W-:Y:S02]  /*1cb20*/  STL.64 [R1+0x70], R8 ;  /* 0x0000700801007387 */ /* 0x0003e40000100a00 */
[----:B------:R3:W-:Y:S01]  /*1cb30*/  STL.64 [R1+0x78], R10 ;  /* 0x0000780a01007387 */ /* 0x0007e20000100a00 */
[----:B-1----:R-:W4:Y:S01]  /*1cb40*/  LDL.LU R8, [R1+0x2e0] ;  /* 0x0002e00001087983 */ /* 0x002f220000300800 */
[----:B------:R-:W4:Y:S02]  /*1cb50*/  LDL.LU R9, [R1+0x2e4] ;  /* 0x0002e40001097983 */ /* 0x000f240000300800 */
[----:B---3--:R-:W3:Y:S02]  /*1cb60*/  LDL.LU R10, [R1+0x2e8] ;  /* 0x0002e800010a7983 */ /* 0x008ee40000300800 */
[----:B------:R-:W3:Y:S02]  /*1cb70*/  LDL.LU R11, [R1+0x2ec] ;  /* 0x0002ec00010b7983 */ /* 0x000ee40000300800 */
[----:B---3--:R-:W-:Y:S01]  /*1cb80*/  STL.64 [R1+0xf30], R10 ;  /* 0x000f300a01007387 */ /* 0x008fe20000100a00 */
[----:B----4-:R1:W-:Y:S03]  /*1cb90*/  STL.64 [R1+0xf28], R8 ;  /* 0x000f280801007387 */ /* 0x0103e60000100a00 */
[----:B-1----:R-:W2:Y:S01]  /*1cba0*/  LDL.LU R8, [R1+0x310] ;  /* 0x0003100001087983 */ /* 0x002ea20000300800 */
[----:B------:R-:W2:Y:S02]  /*1cbb0*/  LDL.LU R9, [R1+0x314] ;  /* 0x0003140001097983 */ /* 0x000ea40000300800 */
[----:B------:R-:W2:Y:S02]  /*1cbc0*/  LDL.LU R10, [R1+0x318] ;  /* 0x00031800010a7983 */ /* 0x000ea40000300800 */
[----:B------:R-:W2:Y:S01]  /*1cbd0*/  LDL.LU R11, [R1+0x31c] ;  /* 0x00031c00010b7983 */ /* 0x000ea20000300800 */
[----:B------:R-:W3:Y:S01]  /*1cbe0*/  LDL.LU R24, [R1+0x300] ;  /* 0x0003000001187983 */ /* 0x000ee20000300800 */
[----:B------:R-:W3:Y:S02]  /*1cbf0*/  LDL.LU R25, [R1+0x304] ;  /* 0x0003040001197983 */ /* 0x000ee40000300800 */
[----:B------:R-:W3:Y:S02]  /*1cc00*/  LDL.LU R26, [R1+0x308] ;  /* 0x00030800011a7983 */ /* 0x000ee40000300800 */
[----:B------:R-:W3:Y:S01]  /*1cc10*/  LDL.LU R27, [R1+0x30c] ;  /* 0x00030c00011b7983 */ /* 0x000ee20000300800 */
[----:B------:R-:W4:Y:S01]  /*1cc20*/  LDL.LU R20, [R1+0x2f0] ;  /* 0x0002f00001147983 */ /* 0x000f220000300800 */
[----:B------:R-:W4:Y:S02]  /*1cc30*/  LDL.LU R21, [R1+0x2f4] ;  /* 0x0002f40001157983 */ /* 0x000f240000300800 */
[----:B------:R-:W4:Y:S02]  /*1cc40*/  LDL.LU R22, [R1+0x2f8] ;  /* 0x0002f80001167983 */ /* 0x000f240000300800 */
[----:B------:R-:W4:Y:S01]  /*1cc50*/  LDL.LU R23, [R1+0x2fc] ;  /* 0x0002fc0001177983 */ /* 0x000f220000300800 */
[----:B0-----:R-:W-:Y:S01]  /*1cc60*/  STL.64 [R1+0xe88], R18 ;  /* 0x000e881201007387 */ /* 0x001fe20000100a00 */
[----:B------:R0:W-:Y:S02]  /*1cc70*/  STL.64 [R1+0xe80], R16 ;  /* 0x000e801001007387 */ /* 0x0001e40000100a00 */
[----:B0-----:R-:W-:-:S02]  /*1cc80*/  IMAD.MOV.U32 R16, RZ, RZ, R2 ;  /* 0x000000ffff107224 */ /* 0x001fc400078e0002 */
[----:B------:R-:W-:Y:S02]  /*1cc90*/  IMAD.MOV.U32 R17, RZ, RZ, R0 ;  /* 0x000000ffff117224 */ /* 0x000fe400078e0000 */
[----:B------:R-:W-:Y:S02]  /*1cca0*/  IMAD.MOV.U32 R2, RZ, RZ, R4 ;  /* 0x000000ffff027224 */ /* 0x000fe400078e0004 */
[----:B------:R-:W-:Y:S01]  /*1ccb0*/  IMAD.MOV.U32 R0, RZ, RZ, R5 ;  /* 0x000000ffff007224 */ /* 0x000fe200078e0005 */
[C---:B--2---:R-:W-:Y:S11]  /*1ccc0*/  HMMA.16816.F32 R8, R12.reuse, R4, R8 ;  /* 0x000000040c08723c */ /* 0x044ff60000001808 */
[----:B------:R-:W-:Y:S11]  /*1ccd0*/  @!UPT UIADD3 URZ, URZ, URZ, URZ ;  /* 0x0000003f3f3ff290 */ /* 0x000ff6000fffe03f */
[----:B------:R-:W-:Y:S01]  /*1cce0*/  @!UPT UIADD3 URZ, URZ, URZ, URZ ;  /* 0x0000003f3f3ff290 */ /* 0x000fe2000fffe03f */
[----:B------:R-:W-:Y:S01]  /*1ccf0*/  STL.64 [R1+0x150], R8 ;  /* 0x0001500801007387 */ /* 0x000fe20000100a00 */
[----:B------:R0:W-:Y:S03]  /*1cd00*/  STL.64 [R1+0x158], R10 ;  /* 0x0001580a01007387 */ /* 0x0001e60000100a00 */
[----:B0-----:R-:W2:Y:S01]  /*1cd10*/  LDL.LU.64 R10, [R1+0xf30] ;  /* 0x000f3000010a7983 */ /* 0x001ea20000300a00 */
[----:B------:R-:W2:Y:S02]  /*1cd20*/  LDL.LU.64 R8, [R1+0xf28] ;  /* 0x000f280001087983 */ /* 0x000ea40000300a00 */
[----:B------:R-:W2:Y:S02]  /*1cd30*/  LDL.LU R4, [R1+0x2b0] ;  /* 0x0002b00001047983 */ /* 0x000ea40000300800 */
[----:B------:R-:W2:Y:S01]  /*1cd40*/  LDL.LU R5, [R1+0x2b4] ;  /* 0x0002b40001057983 */ /* 0x000ea20000300800 */
[----:B------:R-:W2:Y:S01]  /*1cd50*/  LDL.LU R6, [R1+0x2b8] ;  /* 0x0002b80001067983 */ /* 0x000ea20000300800 */
[----:B------:R-:W2:Y:S03]  /*1cd60*/  LDL.LU R7, [R1+0x2bc] ;  /* 0x0002bc0001077983 */ /* 0x000ea60000300800 */
[----:B--2---:R-:W-:Y:S01]  /*1cd70*/  STL.64 [R1+0xed0], R6 ;  /* 0x000ed00601007387 */ /* 0x004fe20000100a00 */
[----:B------:R0:W-:Y:S03]  /*1cd80*/  STL.64 [R1+0xec8], R4 ;  /* 0x000ec80401007387 */ /* 0x0001e60000100a00 */
[----:B0-----:R-:W2:Y:S01]  /*1cd90*/  LDL.LU R4, [R1+0xf0] ;  /* 0x0000f00001047983 */ /* 0x001ea20000300800 */
[----:B------:R-:W2:Y:S02]  /*1cda0*/  LDL.LU R5, [R1+0xf4] ;  /* 0x0000f40001057983 */ /* 0x000ea40000300800 */
[----:B------:R-:W2:Y:S02]  /*1cdb0*/  LDL.LU R6, [R1+0xf8] ;  /* 0x0000f80001067983 */ /* 0x000ea40000300800 */
[----:B------:R-:W2:Y:S01]  /*1cdc0*/  LDL.LU R7, [R1+0xfc] ;  /* 0x0000fc0001077983 */ /* 0x000ea20000300800 */
[C---:B---3--:R-:W-:Y:S01]  /*1cdd0*/  HMMA.16816.F32 R24, R12.reuse, R16, R24 ;  /* 0x000000100c18723c */ /* 0x048fe20000001818 */
[----:B--2---:R-:W-:Y:S01]  /*1cde0*/  STL.64 [R1+0xee0], R6 ;  /* 0x000ee00601007387 */ /* 0x004fe20000100a00 */
[----:B------:R0:W-:Y:S03]  /*1cdf0*/  STL.64 [R1+0xed8], R4 ;  /* 0x000ed80401007387 */ /* 0x0001e60000100a00 */
[----:B0-----:R-:W2:Y:S01]  /*1ce00*/  LDL.LU R4, [R1+0x100] ;  /* 0x0001000001047983 */ /* 0x001ea20000300800 */
[----:B------:R-:W2:Y:S02]  /*1ce10*/  LDL.LU R5, [R1+0x104] ;  /* 0x0001040001057983 */ /* 0x000ea40000300800 */
[----:B------:R-:W3:Y:S02]  /*1ce20*/  LDL.LU R6, [R1+0x108] ;  /* 0x0001080001067983 */ /* 0x000ee40000300800 */
[----:B------:R-:W3:Y:S02]  /*1ce30*/  LDL.LU R7, [R1+0x10c] ;  /* 0x00010c0001077983 */ /* 0x000ee40000300800 */
[----:B---3--:R-:W-:Y:S01]  /*1ce40*/  STL.64 [R1+0xef0], R6 ;  /* 0x000ef00601007387 */ /* 0x008fe20000100a00 */
[----:B--2---:R0:W-:Y:S03]  /*1ce50*/  STL.64 [R1+0xee8], R4 ;  /* 0x000ee80401007387 */ /* 0x0041e60000100a00 */
[----:B0-----:R-:W2:Y:S01]  /*1ce60*/  LDL.LU R4, [R1+0x110] ;  /* 0x0001100001047983 */ /* 0x001ea20000300800 */
[----:B------:R-:W2:Y:S02]  /*1ce70*/  LDL.LU R5, [R1+0x114] ;  /* 0x0001140001057983 */ /* 0x000ea40000300800 */
[----:B------:R-:W2:Y:S02]  /*1ce80*/  LDL.LU R6, [R1+0x118] ;  /* 0x0001180001067983 */ /* 0x000ea40000300800 */
[----:B------:R-:W2:Y:S02]  /*1ce90*/  LDL.LU R7, [R1+0x11c] ;  /* 0x00011c0001077983 */ /* 0x000ea40000300800 */
[----:B------:R-:W-:Y:S01]  /*1cea0*/  STL.64 [R1+0x140], R24 ;  /* 0x0001401801007387 */ /* 0x000fe20000100a00 */
[----:B------:R0:W-:Y:S03]  /*1ceb0*/  STL.64 [R1+0x148], R26 ;  /* 0x0001481a01007387 */ /* 0x0001e60000100a00 */
[----:B0-----:R-:W3:Y:S01]  /*1cec0*/  LDL.LU.64 R26, [R1+0xf20] ;  /* 0x000f2000011a7983 */ /* 0x001ee20000300a00 */
[----:B------:R-:W4:Y:S02]  /*1ced0*/  LDL.LU.64 R24, [R1+0xf18] ;  /* 0x000f180001187983 */ /* 0x000f240000300a00 */
[C---:B----4-:R-:W-:Y:S11]  /*1cee0*/  HMMA.16816.F32 R20, R12.reuse, R24, R20 ;  /* 0x000000180c14723c */ /* 0x050ff60000001814 */
[----:B------:R-:W-:Y:S11]  /*1cef0*/  @!UPT UIADD3 URZ, URZ, URZ, URZ ;  /* 0x0000003f3f3ff290 */ /* 0x000ff6000fffe03f */
[----:B------:R-:W-:Y:S01]  /*1cf00*/  @!UPT UIADD3 URZ, URZ, URZ, URZ ;  /* 0x0000003f3f3ff290 */ /* 0x000fe2000fffe03f */
[----:B------:R-:W-:Y:S01]  /*1cf10*/  STL.64 [R1+0x130], R20 ;  /* 0x0001301401007387 */ /* 0x000fe20000100a00 */
[----:B------:R0:W-:Y:S03]  /*1cf20*/  STL.64 [R1+0x138], R22 ;  /* 0x0001381601007387 */ /* 0x0001e60000100a00 */
[----:B0-----:R-:W4:Y:S01]  /*1cf30*/  LDL.LU.64 R22, [R1+0xf10] ;  /* 0x000f100001167983 */ /* 0x001f220000300a00 */
[----:B------:R-:W2:Y:S02]  /*1cf40*/  LDL.LU.64 R20, [R1+0xf08] ;  /* 0x000f080001147983 */ /* 0x000ea40000300a00 */
[----:B--2---:R-:W-:Y:S11]  /*1cf50*/  HMMA.16816.F32 R8, R12, R20, R8 ;  /* 0x000000140c08723c */ /* 0x004ff60000001808 */
[----:B------:R-:W-:Y:S11]  /*1cf60*/  @!UPT UIADD3 URZ, URZ, URZ, URZ ;  /* 0x0000003f3f3ff290 */ /* 0x000ff6000fffe03f */
[----:B------:R-:W-:Y:S02]  /*1cf70*/  @!UPT UIADD3 URZ, URZ, URZ, URZ ;  /* 0x0000003f3f3ff290 */ /* 0x000fe4000fffe03f */
[----:B------:R-:W-:Y:S02]  /*1cf80*/  IMAD.MOV.U32 R14, RZ, RZ, R9 ;  /* 0x000000ffff0e7224 */ /* 0x000fe400078e0009 */
[----:B------:R-:W-:Y:S02]  /*1cf90*/  IMAD.MOV.U32 R13, RZ, RZ, R10 ;  /* 0x000000ffff0d7224 */ /* 0x000fe400078e000a */
[----:B------:R-:W-:Y:S01]  /*1cfa0*/  IMAD.MOV.U32 R12, RZ, RZ, R11 ;  /* 0x000000ffff0c7224 */ /* 0x000fe200078e000b */
[----:B------:R0:W-:Y:S01]  /*1cfb0*/  STL [R1+0x120], R8 ;  /* 0x0001200801007387 */ /* 0x0001e20000100800 */
[----:B------:R-:W2:Y:S03]  /*1cfc0*/  LDL.LU.64 R10, [R1+0xf00] ;  /* 0x000f0000010a7983 */ /* 0x000ea60000300a00 */
[----:B0-----:R-:W2:Y:S01]  /*1cfd0*/  LDL.LU.64 R8, [R1+0xef8] ;  /* 0x000ef80001087983 */ /* 0x001ea20000300a00 */
[----:B------:R-:W-:Y:S02]  /*1cfe0*/  STL [R1+0xe30], R14 ;  /* 0x000e300e01007387 */ /* 0x000fe40000100800 */
        /* <DEDUP_REMOVED lines=10> */
[----:B------:R-:W2:Y:S02]  /*1d090*/  LDL.LU R15, [R1+0x28c] ;  /* 0x00028c00010f7983 */ /* 0x000ea40000300800 */
[----:B--2---:R-:W-:Y:S01]  /*1d0a0*/  STL.64 [R1+0xea8], R14 ;  /* 0x000ea80e01007387 */ /* 0x004fe20000100a00 */
[----:B------:R0:W-:Y:S02]  /*1d0b0*/  STL.64 [R1+0xea0], R12 ;  /* 0x000ea00c01007387 */ /* 0x0001e40000100a00 */
[----:B0-----:R-:W-:-:S02]  /*1d0c0*/  IMAD.MOV.U32 R12, RZ, RZ, R2 ;  /* 0x000000ffff0c7224 */ /* 0x001fc400078e0002 */
[----:B------:R-:W-:-:S07]  /*1d0d0*/  IMAD.MOV.U32 R13, RZ, RZ, R0 ;  /* 0x000000ffff0d7224 */ /* 0x000fce00078e0000 */
[C---:B------:R-:W-:Y:S11]  /*1d0e0*/  HMMA.16816.F32 R4, R8.reuse, R12, R4 ;  /* 0x0000000c0804723c */ /* 0x040ff60000001804 */
[----:B------:R-:W-:Y:S11]  /*1d0f0*/  @!UPT UIADD3 URZ, URZ, URZ, URZ ;  /* 0x0000003f3f3ff290 */ /* 0x000ff6000fffe03f */
[----:B------:R-:W-:Y:S01]  /*1d100*/  @!UPT UIADD3 URZ, URZ, URZ, URZ ;  /* 0x0000003f3f3ff290 */ /* 0x000fe2000fffe03f */
[----:B------:R-:W-:Y:S01]  /*1d110*/  STL.64 [R1+0x110], R4 ;  /* 0x0001100401007387 */ /* 0x000fe20000100a00 */
[----:B------:R0:W-:Y:S03]  /*1d120*/  STL.64 [R1+0x118], R6 ;  /* 0x0001180601007387 */ /* 0x0001e60000100a00 */
[----:B0-----:R-:W2:Y:S01]  /*1d130*/  LDL.LU.64 R6, [R1+0xef0] ;  /* 0x000ef00001067983 */ /* 0x001ea20000300a00 */
[----:B------:R-:W2:Y:S02]  /*1d140*/  LDL.LU.64 R4, [R1+0xee8] ;  /* 0x000ee80001047983 */ /* 0x000ea40000300a00 */
[C---:B--2---:R-:W-:Y:S11]  /*1d150*/  HMMA.16816.F32 R4, R8.reuse, R16, R4 ;  /* 0x000000100804723c */ /* 0x044ff60000001804 */
[----:B------:R-:W-:Y:S11]  /*1d160*/  @!UPT UIADD3 URZ, URZ, URZ, URZ ;  /* 0x0000003f3f3ff290 */ /* 0x000ff6000fffe03f */
[----:B------:R-:W-:Y:S01]  /*1d170*/  @!UPT UIADD3 URZ, URZ, URZ, URZ ;  /* 0x0000003f3f3ff290 */ /* 0x000fe2000fffe03f */
[----:B------:R-:W-:Y:S01]  /*1d180*/  STL.64 [R1+0x100], R4 ;  /* 0x0001000401007387 */ /* 0x000fe20000100a00 */
[----:B------:R0:W-:Y:S03]  /*1d190*/  STL.64 [R1+0x108], R6 ;  /* 0x0001080601007387 */ /* 0x0001e60000100a00 */
[----:B0-----:R-:W2:Y:S01]  /*1d1a0*/  LDL.LU.64 R6, [R1+0xee0] ;  /* 0x000ee00001067983 */ /* 0x001ea20000300a00 */
[----:B------:R-:W2:Y:S02]  /*1d1b0*/  LDL.LU.64 R4, [R1+0xed8] ;  /* 0x000ed80001047983 */ /* 0x000ea40000300a00 */
[----:B------:R0:W-:Y:S02]  /*1d1c0*/  STL.64 [R1+0xeb0], R16 ;  /* 0x000eb01001007387 */ /* 0x0001e40000100a00 */
[----:B0-----:R-:W3:Y:S01]  /*1d1d0*/  LDL.LU R16, [R1+0x290] ;  /* 0x0002900001107983 */ /* 0x001ee20000300800 */
[----:B------:R-:W3:Y:S02]  /*1d1e0*/  LDL.LU R17, [R1+0x294] ;  /* 0x0002940001117983 */ /* 0x000ee40000300800 */
[----:B------:R-:W3:Y:S02]  /*1d1f0*/  LDL.LU R18, [R1+0x298] ;  /* 0x0002980001127983 */ /* 0x000ee40000300800 */
[----:B------:R-:W3:Y:S01]  /*1d200*/  LDL.LU R19, [R1+0x29c] ;  /* 0x00029c0001137983 */ /* 0x000ee20000300800 */
[C---:B--2---:R-:W-:Y:S11]  /*1d210*/  HMMA.16816.F32 R4, R8.reuse, R24, R4 ;  /* 0x000000180804723c */ /* 0x044ff60000001804 */
[----:B------:R-:W-:Y:S11]  /*1d220*/  @!UPT UIADD3 URZ, URZ, URZ, URZ ;  /* 0x0000003f3f3ff290 */ /* 0x000ff6000fffe03f */
[----:B------:R-:W-:Y:S01]  /*1d230*/  @!UPT UIADD3 URZ, URZ, URZ, URZ ;  /* 0x0000003f3f3ff290 */ /* 0x000fe2000fffe03f */
[----:B------:R-:W-:Y:S01]  /*1d240*/  STL.64 [R1+0xf0], R4 ;  /* 0x0000f00401007387 */ /* 0x000fe20000100a00 */
[----:B------:R0:W-:Y:S03]  /*1d250*/  STL.64 [R1+0xf8], R6 ;  /* 0x0000f80601007387 */ /* 0x0001e60000100a00 */
[----:B0-----:R-:W2:Y:S01]  /*1d260*/  LDL.LU.64 R6, [R1+0xed0] ;  /* 0x000ed00001067983 */ /* 0x001ea20000300a00 */
[----:B------:R-:W2:Y:S02]  /*1d270*/  LDL.LU.64 R4, [R1+0xec8] ;  /* 0x000ec80001047983 */ /* 0x000ea40000300a00 */
[----:B--2---:R-:W-:Y:S01]  /*1d280*/  HMMA.16816.F32 R8, R8, R20, R4 ;  /* 0x000000140808723c */ /* 0x004fe20000001804 */
[----:B------:R-:W3:Y:S01]  /*1d290*/  LDL.LU.64 R6, [R1+0xec0] ;  /* 0x000ec00001067983 */ /* 0x000ee20000300a00 */
[----:B------:R-:W3:Y:S11]  /*1d2a0*/  LDL.LU.64 R4, [R1+0xeb8] ;  /* 0x000eb80001047983 */ /* 0x000ef60000300a00 */
[----:B------:R-:W-:Y:S10]  /*1d2b0*/  @!UPT UIADD3 URZ, URZ, URZ, URZ ;  /* 0x0000003f3f3ff290 */ /* 0x000ff4000fffe03f */
[----:B------:R0:W-:Y:S01]  /*1d2c0*/  STL.64 [R1+0xb0], R8 ;  /* 0x0000b00801007387 */ /* 0x0001e20000100a00 */
[----:B------:R1:W-:Y:S02]  /*1d2d0*/  STL [R1+0xb8], R10 ;  /* 0x0000b80a01007387 */ /* 0x0003e40000100800 */
[----:B------:R-:W-:Y:S01]  /*1d2e0*/  IMAD.MOV.U32 R28, RZ, RZ, R11 ;  /* 0x000000ffff1c7224 */ /* 0x000fe200078e000b */
[----:B0-----:R-:W2:Y:S01]  /*1d2f0*/  LDL.LU R8, [R1+0x260] ;  /* 0x0002600001087983 */ /* 0x001ea20000300800 */
[----:B------:R-:W2:Y:S02]  /*1d300*/  LDL.LU R9, [R1+0x264] ;  /* 0x0002640001097983 */ /* 0x000ea40000300800 */
[----:B-1----:R-:W2:Y:S02]  /*1d310*/  LDL.LU R10, [R1+0x268] ;  /* 0x00026800010a7983 */ /* 0x002ea40000300800 */
[----:B------:R-:W2:Y:S01]  /*1d320*/  LDL.LU R11, [R1+0x26c] ;  /* 0x00026c00010b7983 */ /* 0x000ea20000300800 */
[----:B------:R-:W-:Y:S01]  /*1d330*/  STL [R1+0xd08], R28 ;  /* 0x000d081c01007387 */ /* 0x000fe20000100800 */
[C---:B---3--:R-:W-:Y:S03]  /*1d340*/  HMMA.16816.F32 R12, R4.reuse, R12, R16 ;  /* 0x0000000c040c723c */ /* 0x048fe60000001810 */
[----:B------:R-:W3:Y:S11]  /*1d350*/  LDL.LU.64 R16, [R1+0xeb0] ;  /* 0x000eb00001107983 */ /* 0x000ef60000300a00 */
[----:B------:R-:W-:Y:S10]  /*1d360*/  @!UPT UIADD3 URZ, URZ, URZ, URZ ;  /* 0x0000003f3f3ff290 */ /* 0x000ff4000fffe03f */
[----:B------:R-:W-:Y:S02]  /*1d370*/  IMAD.MOV.U32 R2, RZ, RZ, R14 ;  /* 0x000000ffff027224 */ /* 0x000fe400078e000e */
[----:B------:R-:W-:Y:S02]  /*1d380*/  IMAD.MOV.U32 R3, RZ, RZ, R15 ;  /* 0x000000ffff037224 */ /* 0x000fe400078e000f */
[----:B------:R-:W-:Y:S02]  /*1d390*/  IMAD.MOV.U32 R0, RZ, RZ, R12 ;  /* 0x000000ffff007224 */ /* 0x000fe400078e000c */
[----:B------:R-:W-:Y:S01]  /*1d3a0*/  IMAD.MOV.U32 R29, RZ, RZ, R13 ;  /* 0x000000ffff1d7224 */ /* 0x000fe200078e000d */
[----:B------:R-:W3:Y:S01]  /*1d3b0*/  LDL.LU.64 R14, [R1+0xea8] ;  /* 0x000ea800010e7983 */ /* 0x000ee20000300a00 */
[----:B------:R-:W3:Y:S02]  /*1d3c0*/  LDL.LU.64 R12, [R1+0xea0] ;  /* 0x000ea000010c7983 */ /* 0x000ee40000300a00 */
[----:B------:R-:W-:Y:S02]  /*1d3d0*/  STL [R1+0xd18], R3 ;  /* 0x000d180301007387 */ /* 0x000fe40000100800 */
[----:B------:R-:W-:Y:S01]  /*1d3e0*/  STL [R1+0xd14], R2 ;  /* 0x000d140201007387 */ /* 0x000fe20000100800 */
[----:B------:R0:W-:Y:S04]  /*1d3f0*/  STL [R1+0xd10], R29 ;  /* 0x000d101d01007387 */ /* 0x0001e80000100800 */
[----:B0-----:R-:W4:Y:S01]  /*1d400*/  LDL R29, [R1+0x3a0] ;  /* 0x0003a000011d7983 */ /* 0x001f220000100800 */
[----:B------:R-:W-:Y:S01]  /*1d410*/  STL [R1+0xd0c], R0 ;  /* 0x000d0c0001007387 */ /* 0x000fe20000100800 */
[C---:B--2---:R-:W-:Y:S08]  /*1d420*/  HMMA.16816.F32 R8, R4.reuse, R24, R8 ;  /* 0x000000180408723c */ /* 0x044ff00000001808 */
[----:B---3--:R-:W-:Y:S01]  /*1d430*/  HMMA.16816.F32 R16, R4, R16, R12 ;  /* 0x000000100410723c */ /* 0x008fe2000000180c */
[----:B------:R-:W2:Y:S01]  /*1d440*/  LDL.LU.64 R14, [R1+0xe98] ;  /* 0x000e9800010e7983 */ /* 0x000ea20000300a00 */
[----:B------:R-:W2:Y:S11]  /*1d450*/  LDL.LU.64 R12, [R1+0xe90] ;  /* 0x000e9000010c7983 */ /* 0x000eb60000300a00 */
[----:B------:R-:W-:Y:S03]  /*1d460*/  @!UPT UIADD3 URZ, URZ, URZ, URZ ;  /* 0x0000003f3f3ff290 */ /* 0x000fe6000fffe03f */
[----:B------:R-:W-:-:S07]  /*1d470*/  IMAD.MOV.U32 R3, RZ, RZ, R11 ;  /* 0x000000ffff037224 */ /* 0x000fce00078e000b */
[----:B------:R-:W-:Y:S01]  /*1d480*/  STL.64 [R1+0x90], R16 ;  /* 0x0000901001007387 */ /* 0x000fe20000100a00 */
[----:B------:R0:W-:Y:S03]  /*1d490*/  STL.64 [R1+0x98], R18 ;  /* 0x0000981201007387 */ /* 0x0001e60000100a00 */
[----:B0-----:R-:W3:Y:S01]  /*1d4a0*/  LDL.LU.64 R18, [R1+0xe88] ;  /* 0x000e880001127983 */ /* 0x001ee20000300a00 */
[----:B------:R-:W3:Y:S02]  /*1d4b0*/  LDL.LU.64 R16, [R1+0xe80] ;  /* 0x000e800001107983 */ /* 0x000ee40000300a00 */
[----:B------:R-:W-:Y:S02]  /*1d4c0*/  STL.64 [R1+0x80], R8 ;  /* 0x0000800801007387 */ /* 0x000fe40000100a00 */
[----:B------:R2:W-:Y:S01]  /*1d4d0*/  STL [R1+0x88], R10 ;  /* 0x0000880a01007387 */ /* 0x0005e20000100800 */
[----:B------:R-:W-:Y:S01]  /*1d4e0*/  STL.64 [R1+0xe70], R26 ;  /* 0x000e701a01007387 */ /* 0x000fe20000100a00 */
[----:B----4-:R-:W-:Y:S01]  /*1d4f0*/  STL.64 [R1+0xe78], R22 ;  /* 0x000e781601007387 */ /* 0x010fe20000100a00 */
[----:B--2---:R-:W-:Y:S02]  /*1d500*/  HMMA.16816.F32 R8, R4, R20, R12 ;  /* 0x000000140408723c */ /* 0x004fe4000000180c */
[----:B------:R-:W2:Y:S11]  /*1d510*/  LDL.LU R4, [R1+0x70] ;  /* 0x0000700001047983 */ /* 0x000eb60000300800 */
[----:B------:R-:W-:Y:S10]  /*1d520*/  @!UPT UIADD3 URZ, URZ, URZ, URZ ;  /* 0x0000003f3f3ff290 */ /* 0x000ff4000fffe03f */
[----:B------:R0:W-:Y:S01]  /*1d530*/  STL.64 [R1+0x60], R8 ;  /* 0x0000600801007387 */ /* 0x0001e20000100a00 */
[----:B------:R1:W-:Y:S02]  /*1d540*/  STL.64 [R1+0x68], R10 ;  /* 0x0000680a01007387 */ /* 0x0003e40000100a00 */
[----:B------:R-:W2:Y:S02]  /*1d550*/  LDL.LU R5, [R1+0x74] ;  /* 0x0000740001057983 */ /* 0x000ea40000300800 */
[----:B------:R-:W4:Y:S01]  /*1d560*/  LDL.LU R6, [R1+0x78] ;  /* 0x0000780001067983 */ /* 0x000f220000300800 */
[----:B------:R-:W4:Y:S04]  /*1d570*/  LDL.LU R7, [R1+0x7c] ;  /* 0x00007c0001077983 */ /* 0x000f280000300800 */
[----:B0-----:R-:W3:Y:S01]  /*1d580*/  LDL.LU R8, [R1+0x1f0] ;  /* 0x0001f00001087983 */ /* 0x001ee20000300800 */
[----:B------:R-:W3:Y:S02]  /*1d590*/  LDL.LU R9, [R1+0x1f4] ;  /* 0x0001f40001097983 */ /* 0x000ee40000300800 */
[----:B-1----:R-:W3:Y:S02]  /*1d5a0*/  LDL.LU R10, [R1+0x1f8] ;  /* 0x0001f800010a7983 */ /* 0x002ee40000300800 */
[----:B------:R-:W3:Y:S01]  /*1d5b0*/  LDL.LU R11, [R1+0x1fc] ;  /* 0x0001fc00010b7983 */ /* 0x000ee20000300800 */
[----:B------:R-:W3:Y:S01]  /*1d5c0*/  LDL.LU R24, [R1+0x240] ;  /* 0x0002400001187983 */ /* 0x000ee20000300800 */
[----:B------:R-:W3:Y:S02]  /*1d5d0*/  LDL.LU R25, [R1+0x244] ;  /* 0x0002440001197983 */ /* 0x000ee40000300800 */
[----:B------:R-:W3:Y:S02]  /*1d5e0*/  LDL.LU R26, [R1+0x248] ;  /* 0x00024800011a7983 */ /* 0x000ee40000300800 */
[----:B------:R-:W3:Y:S01]  /*1d5f0*/  LDL.LU R27, [R1+0x24c] ;  /* 0x00024c00011b7983 */ /* 0x000ee20000300800 */
[----:B------:R-:W3:Y:S04]  /*1d600*/  LDL.64 R22, [R1+0x58] ;  /* 0x0000580001167983 */ /* 0x000ee80000100a00 */
[----:B----4-:R-:W-:Y:S01]  /*1d610*/  STL.64 [R1+0xde8], R6 ;  /* 0x000de80601007387 */ /* 0x010fe20000100a00 */
[----:B--2---:R0:W-:Y:S03]  /*1d620*/  STL.64 [R1+0xde0], R4 ;  /* 0x000de00401007387 */ /* 0x0041e60000100a00 */
[----:B0-----:R-:W2:Y:S01]  /*1d630*/  LDL.LU R4, [R1+0xc0] ;  /* 0x0000c00001047983 */ /* 0x001ea20000300800 */
[----:B------:R-:W2:Y:S02]  /*1d640*/  LDL.LU R5, [R1+0xc4] ;  /* 0x0000c40001057983 */ /* 0x000ea40000300800 */
[----:B------:R-:W4:Y:S02]  /*1d650*/  LDL.LU R6, [R1+0xc8] ;  /* 0x0000c80001067983 */ /* 0x000f240000300800 */
[----:B------:R-:W4:Y:S01]  /*1d660*/  LDL.LU R7, [R1+0xcc] ;  /* 0x0000cc0001077983 */ /* 0x000f220000300800 */
[----:B------:R-:W2:Y:S04]  /*1d670*/  LDL.64 R14, [R1+0x28] ;  /* 0x00002800010e7983 */ /* 0x000ea80000100a00 */
[----:B--2---:R0:W-:Y:S01]  /*1d680*/  STL.64 [R1+0xe48], R14 ;  /* 0x000e480e01007387 */ /* 0x0041e20000100a00 */
[----:B------:R-:W2:Y:S02]  /*1d690*/  LDL.LU R12, [R1+0x190] ;  /* 0x00019000010c7983 */ /* 0x000ea40000300800 */
[----:B------:R-:W2:Y:S01]  /*1d6a0*/  LDL.LU R13, [R1+0x194] ;  /* 0x00019400010d7983 */ /* 0x000ea20000300800 */
[----:B0-----:R-:W2:Y:S01]  /*1d6b0*/  LDL.LU R14, [R1+0x198] ;  /* 0x00019800010e7983 */ /* 0x001ea20000300800 */
[----:B------:R-:W2:Y:S03]  /*1d6c0*/  LDL.LU R15, [R1+0x19c] ;  /* 0x00019c00010f7983 */ /* 0x000ea60000300800 */
[----:B--2---:R0:W-:Y:S01]  /*1d6d0*/  STL.64 [R1+0xe68], R14 ;  /* 0x000e680e01007387 */ /* 0x0041e20000100a00 */
[----:B------:R-:W-:Y:S03]  /*1d6e0*/  STL.64 [R1+0xe60], R12 ;  /* 0x000e600c01007387 */ /* 0x000fe60000100a00 */
[----:B0-----:R-:W2:Y:S01]  /*1d6f0*/  LDL.64 R14, [R1+0x48] ;  /* 0x00004800010e7983 */ /* 0x001ea20000100a00 */
[----:B----4-:R0:W-:Y:S02]  /*1d700*/  STL.64 [R1+0xdf8], R6 ;  /* 0x000df80601007387 */ /* 0x0101e40000100a00 */
[----:B------:R-:W-:Y:S01]  /*1d710*/  STL.64 [R1+0xdf0], R4 ;  /* 0x000df00401007387 */ /* 0x000fe20000100a00 */
[----:B0-----:R-:W4:Y:S04]  /*1d720*/  LDL R6, [R1+0x8] ;  /* 0x0000080001067983 */ /* 0x001f280000100800 */
[----:B------:R-:W4:Y:S04]  /*1d730*/  LDL R7, [R1+0xc] ;  /* 0x00000c0001077983 */ /* 0x000f280000100800 */
[----:B----4-:R0:W-:Y:S04]  /*1d740*/  STL.64 [R1+0xe10], R6 ;  /* 0x000e100601007387 */ /* 0x0101e80000100a00 */
[----:B0-----:R-:W4:Y:S04]  /*1d750*/  LDL R6, [R1+0x18] ;  /* 0x0000180001067983 */ /* 0x001f280000100800 */
[----:B------:R-:W4:Y:S01]  /*1d760*/  LDL R7, [R1+0x1c] ;  /* 0x00001c0001077983 */ /* 0x000f220000100800 */
[C---:B---3--:R-:W-:Y:S08]  /*1d770*/  HMMA.16816.F32 R24, R16.reuse, R22, R24 ;  /* 0x000000161018723c */ /* 0x048ff00000001818 */
[----:B--2---:R-:W-:Y:S01]  /*1d780*/  HMMA.16816.F32 R8, R16, R14, R8 ;  /* 0x0000000e1008723c */ /* 0x004fe20000001808 */
[----:B----4-:R0:W-:Y:S01]  /*1d790*/  STL.64 [R1+0xe38], R6 ;  /* 0x000e380601007387 */ /* 0x0101e20000100a00 */
[----:B------:R-:W2:Y:S02]  /*1d7a0*/  LDL.LU R4, [R1+0x160] ;  /* 0x0001600001047983 */ /* 0x000ea40000300800 */
[----:B------:R-:W2:Y:S01]  /*1d7b0*/  LDL.LU R5, [R1+0x164] ;  /* 0x0001640001057983 */ /* 0x000ea20000300800 */
[----:B0-----:R-:W3:Y:S01]  /*1d7c0*/  LDL.LU R6, [R1+0x168] ;  /* 0x0001680001067983 */ /* 0x001ee20000300800 */
[----:B------:R-:W3:Y:S02]  /*1d7d0*/  LDL.LU R7, [R1+0x16c] ;  /* 0x00016c0001077983 */ /* 0x000ee40000300800 */
[----:B------:R-:W-:-:S02]  /*1d7e0*/  IMAD.MOV.U32 R2, RZ, RZ, R22 ;  /* 0x000000ffff027224 */ /* 0x000fc400078e0016 */
[----:B------:R-:W-:Y:S01]  /*1d7f0*/  IMAD.MOV.U32 R0, RZ, RZ, R23 ;  /* 0x000000ffff007224 */ /* 0x000fe200078e0017 */
[----:B---3--:R0:W-:Y:S01]  /*1d800*/  STL.64 [R1+0xe58], R6 ;  /* 0x000e580601007387 */ /* 0x0081e20000100a00 */
[----:B--2---:R-:W-:Y:S03]  /*1d810*/  STL.64 [R1+0xe50], R4 ;  /* 0x000e500401007387 */ /* 0x004fe60000100a00 */
[----:B0-----:R-:W2:Y:S01]  /*1d820*/  LDL.64 R6, [R1+0x38] ;  /* 0x0000380001067983 */ /* 0x001ea20000100a00 */
[----:B------:R-:W3:Y:S02]  /*1d830*/  LDL.LU.64 R22, [R1+0xe78] ;  /* 0x000e780001167983 */ /* 0x000ee40000300a00 */
[----:B------:R-:W-:Y:S02]  /*1d840*/  STL.64 [R1+0x2c0], R24 ;  /* 0x0002c01801007387 */ /* 0x000fe40000100a00 */
[----:B------:R0:W-:Y:S02]  /*1d850*/  STL.64 [R1+0x2c8], R26 ;  /* 0x0002c81a01007387 */ /* 0x0001e40000100a00 */
[----:B0-----:R-:W4:Y:S01]  /*1d860*/  LDL.LU.64 R26, [R1+0xe70] ;  /* 0x000e7000011a7983 */ /* 0x001f220000300a00 */
[----:B------:R0:W-:Y:S02]  /*1d870*/  STL.64 [R1+0x2d0], R8 ;  /* 0x0002d00801007387 */ /* 0x0001e40000100a00 */
[----:B------:R2:W-:Y:S02]  /*1d880*/  STL.64 [R1+0x2d8], R10 ;  /* 0x0002d80a01007387 */ /* 0x0005e40000100a00 */
[----:B0-----:R-:W-:-:S02]  /*1d890*/  IMAD.MOV.U32 R9, RZ, RZ, R14 ;  /* 0x000000ffff097224 */ /* 0x001fc400078e000e */
[----:B------:R-:W-:Y:S02]  /*1d8a0*/  IMAD.MOV.U32 R8, RZ, RZ, R15 ;  /* 0x000000ffff087224 */ /* 0x000fe400078e000f */
[----:B------:R-:W3:Y:S01]  /*1d8b0*/  LDL.LU.64 R14, [R1+0xe68] ;  /* 0x000e6800010e7983 */ /* 0x000ee20000300a00 */
[----:B------:R-:W3:Y:S02]  /*1d8c0*/  LDL.LU.64 R12, [R1+0xe60] ;  /* 0x000e6000010c7983 */ /* 0x000ee40000300a00 */
[----:B--2---:R-:W-:Y:S02]  /*1d8d0*/  IMAD.MOV.U32 R11, RZ, RZ, R6 ;  /* 0x000000ffff0b7224 */ /* 0x004fe400078e0006 */
[----:B------:R-:W-:Y:S01]  /*1d8e0*/  IMAD.MOV.U32 R10, RZ, RZ, R7 ;  /* 0x000000ffff0a7224 */ /* 0x000fe200078e0007 */
[----:B---3--:R-:W-:Y:S01]  /*1d8f0*/  HMMA.16816.F32 R12, R16, R6, R12 ;  /* 0x00000006100c723c */ /* 0x008fe2000000180c */
[----:B------:R-:W2:Y:S01]  /*1d900*/  LDL.LU.64 R6, [R1+0xe58] ;  /* 0x000e580001067983 */ /* 0x000ea20000300a00 */
[----:B------:R-:W2:Y:S11]  /*1d910*/  LDL.LU.64 R4, [R1+0xe50] ;  /* 0x000e500001047983 */ /* 0x000eb60000300a00 */
[----:B------:R-:W-:Y:S10]  /*1d920*/  @!UPT UIADD3 URZ, URZ, URZ, URZ ;  /* 0x0000003f3f3ff290 */ /* 0x000ff4000fffe03f */
[----:B------:R-:W-:Y:S01]  /*1d930*/  STL.64 [R1+0x2e0], R12 ;  /* 0x0002e00c01007387 */ /* 0x000fe20000100a00 */
[----:B------:R0:W-:Y:S03]  /*1d940*/  STL.64 [R1+0x2e8], R14 ;  /* 0x0002e80e01007387 */ /* 0x0001e60000100a00 */
[----:B0-----:R-:W2:Y:S01]  /*1d950*/  LDL.LU.64 R14, [R1+0xe48] ;  /* 0x000e4800010e7983 */ /* 0x001ea20000300a00 */
[----:B------:R-:W-:Y:S02]  /*1d960*/  IMAD.MOV.U32 R20, RZ, RZ, R25 ;  /* 0x000000ffff147224 */ /* 0x000fe400078e0019 */
[----:B------:R-:W-:Y:S02]  /*1d970*/  IMAD.MOV.U32 R21, RZ, RZ, R13 ;  /* 0x000000ffff157224 */ /* 0x000fe400078e000d */
[----:B------:R-:W-:Y:S03]  /*1d980*/  STL.64 [R1+0xe20], R22 ;  /* 0x000e201601007387 */ /* 0x000fe60000100a00 */
[----:B------:R0:W-:Y:S04]  /*1d990*/  STL.64 [R1+0xe18], R20 ;  /* 0x000e181401007387 */ /* 0x0001e80000100a00 */
[----:B0-----:R-:W3:Y:S01]  /*1d9a0*/  LDL.LU R20, [R1+0xe0] ;  /* 0x0000e00001147983 */ /* 0x001ee20000300800 */
[----:B------:R-:W3:Y:S02]  /*1d9b0*/  LDL.LU R21, [R1+0xe4] ;  /* 0x0000e40001157983 */ /* 0x000ee40000300800 */
[----:B------:R-:W3:Y:S02]  /*1d9c0*/  LDL.LU R22, [R1+0xe8] ;  /* 0x0000e80001167983 */ /* 0x000ee40000300800 */
[----:B------:R-:W3:Y:S01]  /*1d9d0*/  LDL.LU R23, [R1+0xec] ;  /* 0x0000ec0001177983 */ /* 0x000ee20000300800 */
[----:B------:R4:W-:Y:S01]  /*1d9e0*/  STL.64 [R1+0xe08], R10 ;  /* 0x000e080a01007387 */ /* 0x0009e20000100a00 */
[----:B------:R0:W-:Y:S02]  /*1d9f0*/  STL.64 [R1+0xe00], R8 ;  /* 0x000e000801007387 */ /* 0x0001e40000100a00 */
[----:B----4-:R-:W-:Y:S01]  /*1da00*/  IMAD.MOV.U32 R10, RZ, RZ, R26 ;  /* 0x000000ffff0a7224 */ /* 0x010fe200078e001a */
[----:B0-----:R-:W4:Y:S01]  /*1da10*/  LDL.LU R8, [R1+0xd0] ;  /* 0x0000d00001087983 */ /* 0x001f220000300800 */
[----:B------:R-:W4:Y:S02]  /*1da20*/  LDL.LU R9, [R1+0xd4] ;  /* 0x0000d40001097983 */ /* 0x000f240000300800 */
[----:B------:R-:W3:Y:S02]  /*1da30*/  LDL.LU R26, [R1+0xe44] ;  /* 0x000e4400011a7983 */ /* 0x000ee40000300800 */
[----:B------:R-:W-:-:S02]  /*1da40*/  IMAD.MOV.U32 R11, RZ, RZ, R27 ;  /* 0x000000ffff0b7224 */ /* 0x000fc400078e001b */
[----:B------:R-:W3:Y:S01]  /*1da50*/  LDL.LU R27, [R1+0xe40] ;  /* 0x000e4000011b7983 */ /* 0x000ee20000300800 */
[C---:B--2---:R-:W-:Y:S11]  /*1da60*/  HMMA.16816.F32 R4, R16.reuse, R14, R4 ;  /* 0x0000000e1004723c */ /* 0x044ff60000001804 */
[----:B------:R-:W-:Y:S11]  /*1da70*/  @!UPT UIADD3 URZ, URZ, URZ, URZ ;  /* 0x0000003f3f3ff290 */ /* 0x000ff6000fffe03f */
[----:B------:R-:W-:Y:S01]  /*1da80*/  @!UPT UIADD3 URZ, URZ, URZ, URZ ;  /* 0x0000003f3f3ff290 */ /* 0x000fe2000fffe03f */
[----:B------:R-:W-:Y:S01]  /*1da90*/  STL.64 [R1+0x330], R4 ;  /* 0x0003300401007387 */ /* 0x000fe20000100a00 */
[----:B------:R0:W-:Y:S03]  /*1daa0*/  STL.64 [R1+0x338], R6 ;  /* 0x0003380601007387 */ /* 0x0001e60000100a00 */
[----:B0-----:R-:W3:Y:S01]  /*1dab0*/  LDL.LU.64 R6, [R1+0xe38] ;  /* 0x000e380001067983 */ /* 0x001ee20000300a00 */
[----:B------:R-:W-:Y:S02]  /*1dac0*/  IMAD.MOV.U32 R28, RZ, RZ, R14 ;  /* 0x000000ffff1c7224 */ /* 0x000fe400078e000e */
[----:B------:R-:W-:Y:S02]  /*1dad0*/  IMAD.MOV.U32 R25, RZ, RZ, R12 ;  /* 0x000000ffff197224 */ /* 0x000fe400078e000c */
[----:B------:R-:W2:Y:S01]  /*1dae0*/  LDL.LU R14, [R1+0xe30] ;  /* 0x000e3000010e7983 */ /* 0x000ea20000300800 */
[----:B------:R-:W2:Y:S01]  /*1daf0*/  LDL.LU.64 R12, [R1+0xe28] ;  /* 0x000e2800010c7983 */ /* 0x000ea20000300a00 */
[C---:B---3--:R-:W-:Y:S03]  /*1db00*/  HMMA.16816.F32 R4, R16.reuse, R6, R20 ;  /* 0x000000061004723c */ /* 0x048fe60000001814 */
[----:B------:R-:W3:Y:S01]  /*1db10*/  LDL.LU.64 R22, [R1+0xe20] ;  /* 0x000e200001167983 */ /* 0x000ee20000300a00 */
[----:B------:R-:W2:Y:S11]  /*1db20*/  LDL.LU.64 R20, [R1+0xe18] ;  /* 0x000e180001147983 */ /* 0x000eb60000300a00 */
[----:B------:R-:W-:Y:S08]  /*1db30*/  @!UPT UIADD3 URZ, URZ, URZ, URZ ;  /* 0x0000003f3f3ff290 */ /* 0x000ff0000fffe03f */
[----:B------:R-:W-:Y:S01]  /*1db40*/  STL.64 [R1+0x370], R4 ;  /* 0x0003700401007387 */ /* 0x000fe20000100a00 */
[----:B------:R0:W-:Y:S03]  /*1db50*/  STL.64 [R1+0x378], R6 ;  /* 0x0003780601007387 */ /* 0x0001e60000100a00 */
[----:B0-----:R-:W4:Y:S02]  /*1db60*/  LDL.LU.64 R6, [R1+0xe10] ;  /* 0x000e100001067983 */ /* 0x001f240000300a00 */
[C---:B----4-:R-:W-:Y:S02]  /*1db70*/  HMMA.16816.F32 R4, R16.reuse, R6, R8 ;  /* 0x000000061004723c */ /* 0x050fe40000001808 */
[----:B------:R-:W4:Y:S01]  /*1db80*/  LDL.LU.64 R10, [R1+0xe08] ;  /* 0x000e0800010a7983 */ /* 0x000f220000300a00 */
[----:B------:R-:W2:Y:S11]  /*1db90*/  LDL.LU.64 R8, [R1+0xe00] ;  /* 0x000e000001087983 */ /* 0x000eb60000300a00 */
[----:B------:R-:W-:Y:S09]  /*1dba0*/  @!UPT UIADD3 URZ, URZ, URZ, URZ ;  /* 0x0000003f3f3ff290 */ /* 0x000ff2000fffe03f */
        /* <DEDUP_REMOVED lines=11> */
[----:B------:R-:W-:Y:S02]  /*1dc60*/  STL.64 [R1+0xd50], R26 ;  /* 0x000d501a01007387 */ /* 0x000fe40000100a00 */
[----:B------:R-:W-:Y:S01]  /*1dc70*/  STL.64 [R1+0xd48], R24 ;  /* 0x000d481801007387 */ /* 0x000fe20000100a00 */
[----:B---3--:R-:W-:Y:S01]  /*1dc80*/  STL.64 [R1+0xd60], R22 ;  /* 0x000d601601007387 */ /* 0x008fe20000100a00 */
[----:B------:R0:W-:Y:S01]  /*1dc90*/  STL.64 [R1+0xd58], R20 ;  /* 0x000d581401007387 */ /* 0x0001e20000100a00 */
[----:B--2---:R-:W-:Y:S11]  /*1dca0*/  HMMA.16816.F32 R4, R16, R22, R4 ;  /* 0x000000161004723c */ /* 0x004ff60000001804 */
[----:B------:R-:W-:Y:S11]  /*1dcb0*/  @!UPT UIADD3 URZ, URZ, URZ, URZ ;  /* 0x0000003f3f3ff290 */ /* 0x000ff6000fffe03f */
[----:B------:R-:W-:Y:S01]  /*1dcc0*/  @!UPT UIADD3 URZ, URZ, URZ, URZ ;  /* 0x0000003f3f3ff290 */ /* 0x000fe2000fffe03f */
[----:B------:R-:W-:Y:S01]  /*1dcd0*/  STL.64 [R1+0x340], R4 ;  /* 0x0003400401007387 */ /* 0x000fe20000100a00 */
[----:B------:R-:W-:Y:S02]  /*1dce0*/  STL.64 [R1+0x348], R6 ;  /* 0x0003480601007387 */ /* 0x000fe40000100a00 */
[----:B0-----:R-:W2:Y:S02]  /*1dcf0*/  LDL.LU R20, [R1+0x140] ;  /* 0x0001400001147983 */ /* 0x001ea40000300800 */
[----:B------:R-:W2:Y:S01]  /*1dd00*/  LDL.LU R21, [R1+0x144] ;  /* 0x0001440001157983 */ /* 0x000ea20000300800 */
[----:B------:R-:W3:Y:S01]  /*1dd10*/  LDL.LU R22, [R1+0x148] ;  /* 0x0001480001167983 */ /* 0x000ee20000300800 */
[----:B------:R-:W3:Y:S03]  /*1dd20*/  LDL.LU R23, [R1+0x14c] ;  /* 0x00014c0001177983 */ /* 0x000ee60000300800 */
[----:B------:R-:W-:Y:S04]  /*1dd30*/  LDSM.16.MT88.4 R4, [R29+0x9800] ;  /* 0x009800001d04783b */ /* 0x000fe80000004200 */
[----:B---3--:R0:W-:Y:S01]  /*1dd40*/  STL.64 [R1+0xd70], R22 ;  /* 0x000d701601007387 */ /* 0x0081e20000100a00 */
[----:B--2---:R-:W-:Y:S03]  /*1dd50*/  STL.64 [R1+0xd68], R20 ;  /* 0x000d681401007387 */ /* 0x004fe60000100a00 */
[----:B0-----:R-:W2:Y:S04]  /*1dd60*/  LDL.LU.64 R22, [R1+0x18] ;  /* 0x0000180001167983 */ /* 0x001ea80000300a00 */
[----:B--2---:R0:W-:Y:S02]  /*1dd70*/  STL.64 [R1+0xd80], R22 ;  /* 0x000d801601007387 */ /* 0x0041e40000100a00 */
[----:B0-----:R-:W-:-:S02]  /*1dd80*/  IMAD.MOV.U32 R22, RZ, RZ, R28 ;  /* 0x000000ffff167224 */ /* 0x001fc400078e001c */
[----:B------:R-:W-:-:S05]  /*1dd90*/  IMAD.MOV.U32 R23, RZ, RZ, R15 ;  /* 0x000000ffff177224 */ /* 0x000fca00078e000f */
[----:B------:R-:W-:Y:S01]  /*1dda0*/  STL.64 [R1+0xd98], R22 ;  /* 0x000d981601007387 */ /* 0x000fe20000100a00 */
[----:B------:R-:W2:Y:S03]  /*1ddb0*/  LDL.LU.64 R26, [R1+0x8] ;  /* 0x00000800011a7983 */ /* 0x000ea60000300a00 */
[----:B--2---:R0:W-:Y:S01]  /*1ddc0*/  STL.64 [R1+0xd78], R26 ;  /* 0x000d781a01007387 */ /* 0x0041e20000100a00 */
[----:B------:R-:W2:Y:S02]  /*1ddd0*/  LDL.LU R24, [R1+0x150] ;  /* 0x0001500001187983 */ /* 0x000ea40000300800 */
[----:B------:R-:W2:Y:S01]  /*1dde0*/  LDL.LU R25, [R1+0x154] ;  /* 0x0001540001197983 */ /* 0x000ea20000300800 */
[----:B0-----:R-:W3:Y:S01]  /*1ddf0*/  LDL.LU R26, [R1+0x158] ;  /* 0x00015800011a7983 */ /* 0x001ee20000300800 */
[----:B------:R-:W3:Y:S02]  /*1de00*/  LDL.LU R27, [R1+0x15c] ;  /* 0x00015c00011b7983 */ /* 0x000ee40000300800 */
[----:B----4-:R-:W-:-:S02]  /*1de10*/  IMAD.MOV.U32 R22, RZ, RZ, R11 ;  /* 0x000000ffff167224 */ /* 0x010fc400078e000b */
[----:B------:R-:W-:Y:S01]  /*1de20*/  IMAD.MOV.U32 R23, RZ, RZ, R10 ;  /* 0x000000ffff177224 */ /* 0x000fe200078e000a */
[----:B------:R-:W4:Y:S04]  /*1de30*/  LDL R11, [R1+0x39c] ;  /* 0x00039c00010b7983 */ /* 0x000f280000100800 */
[----:B------:R-:W-:Y:S04]  /*1de40*/  STL.64 [R1+0xdb0], R22 ;  /* 0x000db01601007387 */ /* 0x000fe80000100a00 */
[----:B---3--:R-:W-:Y:S01]  /*1de50*/  STL.64 [R1+0xd90], R26 ;  /* 0x000d901a01007387 */ /* 0x008fe20000100a00 */
[----:B--2---:R0:W-:Y:S03]  /*1de60*/  STL.64 [R1+0xd88], R24 ;  /* 0x000d881801007387 */ /* 0x0041e60000100a00 */
[----:B0-----:R-:W2:Y:S01]  /*1de70*/  LDL.LU R24, [R1+0x1b0] ;  /* 0x0001b00001187983 */ /* 0x001ea20000300800 */
[----:B------:R-:W2:Y:S02]  /*1de80*/  LDL.LU R25, [R1+0x1b4] ;  /* 0x0001b40001197983 */ /* 0x000ea40000300800 */
[----:B------:R-:W3:Y:S02]  /*1de90*/  LDL.LU R26, [R1+0x1b8] ;  /* 0x0001b800011a7983 */ /* 0x000ee40000300800 */
[----:B------:R-:W3:Y:S02]  /*1dea0*/  LDL.LU R27, [R1+0x1bc] ;  /* 0x0001bc00011b7983 */ /* 0x000ee40000300800 */
[----:B------:R-:W-:-:S02]  /*1deb0*/  IMAD.MOV.U32 R22, RZ, RZ, R9 ;  /* 0x000000ffff167224 */ /* 0x000fc400078e0009 */
[----:B------:R-:W-:Y:S01]  /*1dec0*/  IMAD.MOV.U32 R23, RZ, RZ, R8 ;  /* 0x000000ffff177224 */ /* 0x000fe200078e0008 */
[----:B------:R-:W2:Y:S04]  /*1ded0*/  LDL R15, [R1+0x398] ;  /* 0x00039800010f7983 */ /* 0x000ea80000100800 */
[----:B----4-:R-:W0:Y:S04]  /*1dee0*/  LDSM.16.MT88.4 R8, [R11+0x9800] ;  /* 0x009800000b08783b */ /* 0x010e280000004200 */
[----:B------:R-:W-:Y:S04]  /*1def0*/  STL.64 [R1+0xdc8], R22 ;  /* 0x000dc81601007387 */ /* 0x000fe80000100a00 */
[----:B---3--:R-:W-:Y:S01]  /*1df00*/  STL.64 [R1+0xda8], R26 ;  /* 0x000da81a01007387 */ /* 0x008fe20000100a00 */
[----:B--2---:R1:W-:Y:S03]  /*1df10*/  STL.64 [R1+0xda0], R24 ;  /* 0x000da01801007387 */ /* 0x0043e60000100a00 */
[----:B-1----:R-:W2:Y:S01]  /*1df20*/  LDL.LU R24, [R1+0x1e0] ;  /* 0x0001e00001187983 */ /* 0x002ea20000300800 */
[----:B------:R-:W2:Y:S02]  /*1df30*/  LDL.LU R25, [R1+0x1e4] ;  /* 0x0001e40001197983 */ /* 0x000ea40000300800 */
[----:B------:R-:W3:Y:S02]  /*1df40*/  LDL.LU R26, [R1+0x1e8] ;  /* 0x0001e800011a7983 */ /* 0x000ee40000300800 */
[----:B------:R-:W3:Y:S02]  /*1df50*/  LDL.LU R27, [R1+0x1ec] ;  /* 0x0001ec00011b7983 */ /* 0x000ee40000300800 */
        /* <DEDUP_REMOVED lines=16> */
[----:B0-----:R0:W-:Y:S01]  /*1e060*/  STL.64 [R1+0xd40], R10 ;  /* 0x000d400a01007387 */ /* 0x0011e20000100a00 */
[----:B------:R1:W-:Y:S02]  /*1e070*/  STL.64 [R1+0xd38], R8 ;  /* 0x000d380801007387 */ /* 0x0003e40000100a00 */
[----:B0-----:R-:W-:-:S02]  /*1e080*/  IMAD.MOV.U32 R10, RZ, RZ, R13 ;  /* 0x000000ffff0a7224 */ /* 0x001fc400078e000d */
[----:B-1----:R-:W-:Y:S02]  /*1e090*/  IMAD.MOV.U32 R9, RZ, RZ, R14 ;  /* 0x000000ffff097224 */ /* 0x002fe400078e000e */
[----:B------:R-:W-:Y:S01]  /*1e0a0*/  IMAD.MOV.U32 R11, RZ, RZ, R12 ;  /* 0x000000ffff0b7224 */ /* 0x000fe200078e000c */
[----:B------:R-:W4:Y:S04]  /*1e0b0*/  LDL.LU R8, [R1+0x120] ;  /* 0x0001200001087983 */ /* 0x000f280000300800 */
[----:B------:R-:W0:Y:S04]  /*1e0c0*/  LDSM.16.MT88.4 R12, [R15+0x9800] ;  /* 0x009800000f0c783b */ /* 0x000e280000004200 */
[----:B0-----:R-:W-:Y:S01]  /*1e0d0*/  STL.64 [R1+0xc50], R14 ;  /* 0x000c500e01007387 */ /* 0x001fe20000100a00 */
[----:B------:R0:W-:Y:S03]  /*1e0e0*/  STL.64 [R1+0xc48], R12 ;  /* 0x000c480c01007387 */ /* 0x0001e60000100a00 */
[----:B0-----:R-:W3:Y:S01]  /*1e0f0*/  LDL.LU R12, [R1+0x200] ;  /* 0x00020000010c7983 */ /* 0x001ee20000300800 */
[----:B------:R-:W3:Y:S02]  /*1e100*/  LDL.LU R13, [R1+0x204] ;  /* 0x00020400010d7983 */ /* 0x000ee40000300800 */
[----:B------:R-:W3:Y:S02]  /*1e110*/  LDL.LU R14, [R1+0x208] ;  /* 0x00020800010e7983 */ /* 0x000ee40000300800 */
[----:B------:R-:W3:Y:S02]  /*1e120*/  LDL.LU R15, [R1+0x20c] ;  /* 0x00020c00010f7983 */ /* 0x000ee40000300800 */
[----:B------:R-:W-:-:S02]  /*1e130*/  IMAD.MOV.U32 R22, RZ, RZ, R2 ;  /* 0x000000ffff167224 */ /* 0x000fc400078e0002 */
[----:B------:R-:W-:-:S07]  /*1e140*/  IMAD.MOV.U32 R23, RZ, RZ, R0 ;  /* 0x000000ffff177224 */ /* 0x000fce00078e0000 */
[C---:B--2---:R-:W-:Y:S01]  /*1e150*/  HMMA.16816.F32 R20, R4.reuse, R22, R24 ;  /* 0x000000160414723c */ /* 0x044fe20000001818 */
[----:B---3--:R-:W-:Y:S01]  /*1e160*/  STL.64 [R1+0xd28], R14 ;  /* 0x000d280e01007387 */ /* 0x008fe20000100a00 */
[----:B------:R0:W-:Y:S03]  /*1e170*/  STL.64 [R1+0xd20], R12 ;  /* 0x000d200c01007387 */ /* 0x0001e60000100a00 */
[----:B0-----:R-:W2:Y:S01]  /*1e180*/  LDL.LU R12, [R1+0x250] ;  /* 0x00025000010c7983 */ /* 0x001ea20000300800 */
[----:B------:R-:W2:Y:S02]  /*1e190*/  LDL.LU R13, [R1+0x254] ;  /* 0x00025400010d7983 */ /* 0x000ea40000300800 */
[----:B------:R-:W2:Y:S02]  /*1e1a0*/  LDL.LU R14, [R1+0x258] ;  /* 0x00025800010e7983 */ /* 0x000ea40000300800 */
[----:B------:R-:W2:Y:S01]  /*1e1b0*/  LDL.LU R15, [R1+0x25c] ;  /* 0x00025c00010f7983 */ /* 0x000ea20000300800 */
[----:B------:R-:W3:Y:S01]  /*1e1c0*/  LDL.LU.64 R26, [R1+0xdd8] ;  /* 0x000dd800011a7983 */ /* 0x000ee20000300a00 */
[----:B------:R-:W3:Y:S11]  /*1e1d0*/  LDL.LU.64 R24, [R1+0xdd0] ;  /* 0x000dd00001187983 */ /* 0x000ef60000300a00 */
[----:B------:R-:W-:Y:S02]  /*1e1e0*/  STL.64 [R1+0x160], R20 ;  /* 0x0001601401007387 */ /* 0x000fe40000100a00 */
[----:B------:R0:W-:Y:S02]  /*1e1f0*/  STL.64 [R1+0x168], R22 ;  /* 0x0001681601007387 */ /* 0x0001e40000100a00 */
[----:B0-----:R-:W3:Y:S02]  /*1e200*/  LDL.LU.64 R22, [R1+0xdc8] ;  /* 0x000dc80001167983 */ /* 0x001ee40000300a00 */
[C---:B---3--:R-:W-:Y:S02]  /*1e210*/  HMMA.16816.F32 R20, R4.reuse, R22, R24 ;  /* 0x000000160414723c */ /* 0x048fe40000001818 */
[----:B------:R-:W3:Y:S01]  /*1e220*/  LDL.LU.64 R26, [R1+0xdc0] ;  /* 0x000dc000011a7983 */ /* 0x000ee20000300a00 */
[----:B------:R-:W3:Y:S11]  /*1e230*/  LDL.LU.64 R24, [R1+0xdb8] ;  /* 0x000db80001187983 */ /* 0x000ef60000300a00 */
[----:B------:R-:W-:Y:S09]  /*1e240*/  @!UPT UIADD3 URZ, URZ, URZ, URZ ;  /* 0x0000003f3f3ff290 */ /* 0x000ff2000fffe03f */
[----:B------:R-:W-:Y:S01]  /*1e250*/  STL.64 [R1+0x240], R20 ;  /* 0x0002401401007387 */ /* 0x000fe20000100a00 */
[----:B------:R0:W-:Y:S03]  /*1e260*/  STL.64 [R1+0x248], R22 ;  /* 0x0002481601007387 */ /* 0x0001e60000100a00 */
        /* <DEDUP_REMOVED lines=15> */
[C---:B---3--:R-:W-:Y:S01]  /*1e360*/  HMMA.16816.F32 R24, R4.reuse, R22, R24 ;  /* 0x000000160418723c */ /* 0x048fe20000001818 */
[----:B------:R-:W-:Y:S02]  /*1e370*/  IMAD.MOV.U32 R0, RZ, RZ, R22 ;  /* 0x000000ffff007224 */ /* 0x000fe400078e0016 */
[----:B------:R-:W-:Y:S11]  /*1e380*/  IMAD.MOV.U32 R28, RZ, RZ, R23 ;  /* 0x000000ffff1c7224 */ /* 0x000ff600078e0017 */
[----:B------:R-:W-:Y:S09]  /*1e390*/  @!UPT UIADD3 URZ, URZ, URZ, URZ ;  /* 0x0000003f3f3ff290 */ /* 0x000ff2000fffe03f */
[----:B------:R-:W-:Y:S01]  /*1e3a0*/  STL.64 [R1+0x320], R24 ;  /* 0x0003201801007387 */ /* 0x000fe20000100a00 */
[----:B------:R0:W-:Y:S03]  /*1e3b0*/  STL.64 [R1+0x328], R26 ;  /* 0x0003281a01007387 */ /* 0x0001e60000100a00 */
[----:B0-----:R-:W3:Y:S01]  /*1e3c0*/  LDL.LU.64 R26, [R1+0xd78] ;  /* 0x000d7800011a7983 */ /* 0x001ee20000300a00 */
[----:B------:R-:W3:Y:S02]  /*1e3d0*/  LDL.LU.64 R22, [R1+0xd70] ;  /* 0x000d700001167983 */ /* 0x000ee40000300a00 */
[----:B------:R-:W3:Y:S02]  /*1e3e0*/  LDL.LU.64 R20, [R1+0xd68] ;  /* 0x000d680001147983 */ /* 0x000ee40000300a00 */
[----:B---3--:R-:W-:Y:S01]  /*1e3f0*/  HMMA.16816.F32 R20, R4, R26, R20 ;  /* 0x0000001a0414723c */ /* 0x008fe20000001814 */
[----:B------:R-:W-:-:S02]  /*1e400*/  IMAD.MOV.U32 R2, RZ, RZ, R26 ;  /* 0x000000ffff027224 */ /* 0x000fc400078e001a */
[----:B------:R-:W-:Y:S11]  /*1e410*/  IMAD.MOV.U32 R29, RZ, RZ, R27 ;  /* 0x000000ffff1d7224 */ /* 0x000ff600078e001b */
[----:B------:R-:W-:Y:S09]  /*1e420*/  @!UPT UIADD3 URZ, URZ, URZ, URZ ;  /* 0x0000003f3f3ff290 */ /* 0x000ff2000fffe03f */
[----:B------:R-:W-:Y:S01]  /*1e430*/  STL.64 [R1+0x310], R20 ;  /* 0x0003101401007387 */ /* 0x000fe20000100a00 */
[----:B------:R0:W-:Y:S03]  /*1e440*/  STL.64 [R1+0x318], R22 ;  /* 0x0003181601007387 */ /* 0x0001e60000100a00 */
[----:B0-----:R-:W4:Y:S01]  /*1e450*/  LDL.LU.64 R22, [R1+0xd60] ;  /* 0x000d600001167983 */ /* 0x001f220000300a00 */
[----:B------:R-:W3:Y:S02]  /*1e460*/  LDL.LU.64 R20, [R1+0xd58] ;  /* 0x000d580001147983 */ /* 0x000ee40000300a00 */
[----:B------:R-:W2:Y:S02]  /*1e470*/  LDL.LU.64 R26, [R1+0xd50] ;  /* 0x000d5000011a7983 */ /* 0x000ea40000300a00 */
[----:B------:R-:W3:Y:S01]  /*1e480*/  LDL.LU.64 R24, [R1+0xd48] ;  /* 0x000d480001187983 */ /* 0x000ee20000300a00 */
[C---:B--2---:R-:W-:Y:S11]  /*1e490*/  HMMA.16816.F32 R16, R4.reuse, R26, R16 ;  /* 0x0000001a0410723c */ /* 0x044ff60000001810 */
[----:B------:R-:W-:Y:S11]  /*1e4a0*/  @!UPT UIADD3 URZ, URZ, URZ, URZ ;  /* 0x0000003f3f3ff290 */ /* 0x000ff6000fffe03f */
[----:B------:R-:W-:Y:S01]  /*1e4b0*/  @!UPT UIADD3 URZ, URZ, URZ, URZ ;  /* 0x0000003f3f3ff290 */ /* 0x000fe2000fffe03f */
[----:B------:R-:W-:Y:S01]  /*1e4c0*/  STL.64 [R1+0x300], R16 ;  /* 0x0003001001007387 */ /* 0x000fe20000100a00 */
[----:B------:R-:W-:Y:S02]  /*1e4d0*/  STL.64 [R1+0x308], R18 ;  /* 0x0003081201007387 */ /* 0x000fe40000100a00 */
[----:B------:R0:W-:Y:S02]  /*1e4e0*/  STL.64 [R1+0xcc8], R26 ;  /* 0x000cc81a01007387 */ /* 0x0001e40000100a00 */
[----:B---3--:R-:W-:Y:S01]  /*1e4f0*/  STL.64 [R1+0xcc0], R24 ;  /* 0x000cc01801007387 */ /* 0x008fe20000100a00 */
[----:B0-----:R-:W2:Y:S01]  /*1e500*/  LDL.LU.64 R26, [R1+0x48] ;  /* 0x00004800011a7983 */ /* 0x001ea20000300a00 */
[----:B----4-:R-:W-:Y:S03]  /*1e510*/  HMMA.16816.F32 R4, R4, R22, R8 ;  /* 0x000000160404723c */ /* 0x010fe60000001808 */
[----:B--2---:R0:W-:Y:S04]  /*1e520*/  STL.64 [R1+0xd30], R26 ;  /* 0x000d301a01007387 */ /* 0x0041e80000100a00 */
[----:B0-----:R-:W2:Y:S01]  /*1e530*/  LDL.LU.64 R26, [R1+0x58] ;  /* 0x00005800011a7983 */ /* 0x001ea20000300a00 */
[----:B------:R-:W2:Y:S02]  /*1e540*/  LDL.LU.64 R10, [R1+0xd40] ;  /* 0x000d4000010a7983 */ /* 0x000ea40000300a00 */
[----:B------:R-:W2:Y:S11]  /*1e550*/  LDL.LU.64 R8, [R1+0xd38] ;  /* 0x000d380001087983 */ /* 0x000eb60000300a00 */
[----:B------:R-:W-:Y:S02]  /*1e560*/  @!UPT UIADD3 URZ, URZ, URZ, URZ ;  /* 0x0000003f3f3ff290 */ /* 0x000fe4000fffe03f */
[----:B------:R0:W-:Y:S01]  /*1e570*/  STL.64 [R1+0x2f0], R4 ;  /* 0x0002f00401007387 */ /* 0x0001e20000100a00 */
[----:B------:R-:W-:Y:S01]  /*1e580*/  STL.64 [R1+0x2f8], R6 ;  /* 0x0002f80601007387 */ /* 0x000fe20000100a00 */
[----:B------:R-:W-:Y:S02]  /*1e590*/  STL.64 [R1+0xc60], R22 ;  /* 0x000c601601007387 */ /* 0x000fe40000100a00 */
[----:B------:R1:W-:Y:S01]  /*1e5a0*/  STL.64 [R1+0xc58], R20 ;  /* 0x000c581401007387 */ /* 0x0003e20000100a00 */
[----:B0-----:R-:W3:Y:S01]  /*1e5b0*/  LDL.LU R4, [R1+0x5a0] ;  /* 0x0005a00001047983 */ /* 0x001ee20000300800 */
[----:B------:R-:W3:Y:S01]  /*1e5c0*/  LDL.LU R5, [R1+0x7a0] ;  /* 0x0007a00001057983 */ /* 0x000ee20000300800 */
[----:B--2---:R-:W-:Y:S01]  /*1e5d0*/  HMMA.16816.F32 R12, R8, R26, R12 ;  /* 0x0000001a080c723c */ /* 0x004fe2000000180c */
[----:B-1----:R-:W-:Y:S02]  /*1e5e0*/  IMAD.MOV.U32 R21, RZ, RZ, R26 ;  /* 0x000000ffff157224 */ /* 0x002fe400078e001a */
[----:B------:R-:W-:-:S02]  /*1e5f0*/  IMAD.MOV.U32 R20, RZ, RZ, R27 ;  /* 0x000000ffff147224 */ /* 0x000fc400078e001b */
[----:B------:R-:W2:Y:S11]  /*1e600*/  LDL.LU.64 R26, [R1+0xd30] ;  /* 0x000d3000011a7983 */ /* 0x000eb60000300a00 */
[----:B------:R-:W-:Y:S07]  /*1e610*/  @!UPT UIADD3 URZ, URZ, URZ, URZ ;  /* 0x0000003f3f3ff290 */ /* 0x000fee000fffe03f */
[----:B------:R-:W-:Y:S01]  /*1e620*/  STL.64 [R1+0xc0], R12 ;  /* 0x0000c00c01007387 */ /* 0x000fe20000100a00 */
[----:B------:R0:W-:Y:S02]  /*1e630*/  STL.64 [R1+0xc8], R14 ;  /* 0x0000c80e01007387 */ /* 0x0001e40000100a00 */
[----:B------:R-:W-:Y:S01]  /*1e640*/  IMAD.MOV.U32 R18, RZ, RZ, R12 ;  /* 0x000000ffff127224 */ /* 0x000fe200078e000c */
[----:B0-----:R-:W4:Y:S01]  /*1e650*/  LDL.LU.64 R14, [R1+0xd28] ;  /* 0x000d2800010e7983 */ /* 0x001f220000300a00 */
[----:B------:R-:W4:Y:S02]  /*1e660*/  LDL.LU.64 R12, [R1+0xd20] ;  /* 0x000d2000010c7983 */ /* 0x000f240000300a00 */
[----:B------:R-:W-:Y:S02]  /*1e670*/  IMAD.MOV.U32 R17, RZ, RZ, R19 ;  /* 0x000000ffff117224 */ /* 0x000fe400078e0013 */
[----:B------:R-:W-:Y:S02]  /*1e680*/  IMAD.MOV.U32 R16, RZ, RZ, R7 ;  /* 0x000000ffff107224 */ /* 0x000fe400078e0007 */
[----:B--2---:R-:W-:-:S02]  /*1e690*/  IMAD.MOV.U32 R23, RZ, RZ, R26 ;  /* 0x000000ffff177224 */ /* 0x004fc400078e001a */
[----:B------:R-:W-:Y:S01]  /*1e6a0*/  IMAD.MOV.U32 R22, RZ, RZ, R27 ;  /* 0x000000ffff167224 */ /* 0x000fe200078e001b */
[----:B----4-:R-:W-:Y:S11]  /*1e6b0*/  HMMA.16816.F32 R12, R8, R26, R12 ;  /* 0x0000001a080c723c */ /* 0x010ff6000000180c */
[----:B------:R-:W-:Y:S11]  /*1e6c0*/  @!UPT UIADD3 URZ, URZ, URZ, URZ ;  /* 0x0000003f3f3ff290 */ /* 0x000ff6000fffe03f */
[----:B------:R-:W-:Y:S01]  /*1e6d0*/  @!UPT UIADD3 URZ, URZ, URZ, URZ ;  /* 0x0000003f3f3ff290 */ /* 0x000fe2000fffe03f */
[----:B------:R-:W-:Y:S01]  /*1e6e0*/  STL.64 [R1+0x130], R12 ;  /* 0x0001300c01007387 */ /* 0x000fe20000100a00 */
[----:B------:R-:W-:Y:S02]  /*1e6f0*/  IMAD.MOV.U32 R19, RZ, RZ, R12 ;  /* 0x000000ffff137224 */ /* 0x000fe400078e000c */
[----:B------:R-:W-:Y:S02]  /*1e700*/  STL.64 [R1+0x138], R14 ;  /* 0x0001380e01007387 */ /* 0x000fe40000100a00 */
[----:B------:R-:W-:Y:S01]  /*1e710*/  STL.64 [R1+0xcd8], R22 ;  /* 0x000cd81601007387 */ /* 0x000fe20000100a00 */
[----:B------:R-:W-:Y:S01]  /*1e720*/  STL.64 [R1+0xcd0], R20 ;  /* 0x000cd01401007387 */ /* 0x000fe20000100a00 */
[----:B------:R-:W-:Y:S02]  /*1e730*/  STL.64 [R1+0xb98], R18 ;  /* 0x000b981201007387 */ /* 0x000fe40000100a00 */
[----:B------:R0:W-:Y:S02]  /*1e740*/  STL.64 [R1+0xb90], R16 ;  /* 0x000b901001007387 */ /* 0x0001e40000100a00 */
[----:B0-----:R-:W2:Y:S01]  /*1e750*/  LDL.LU R16, [R1+0x60] ;  /* 0x0000600001107983 */ /* 0x001ea20000300800 */
[----:B------:R-:W2:Y:S02]  /*1e760*/  LDL.LU R17, [R1+0x64] ;  /* 0x0000640001117983 */ /* 0x000ea40000300800 */
[----:B------:R-:W4:Y:S02]  /*1e770*/  LDL.LU R18, [R1+0x68] ;  /* 0x0000680001127983 */ /* 0x000f240000300800 */
[----:B------:R-:W4:Y:S01]  /*1e780*/  LDL.LU R19, [R1+0x6c] ;  /* 0x00006c0001137983 */ /* 0x000f220000300800 */
[----:B------:R-:W2:Y:S04]  /*1e790*/  LDL.LU.64 R22, [R1+0x28] ;  /* 0x0000280001167983 */ /* 0x000ea80000300a00 */
[----:B--2---:R0:W-:Y:S01]  /*1e7a0*/  STL.64 [R1+0xcf0], R22 ;  /* 0x000cf01601007387 */ /* 0x0041e20000100a00 */
[----:B------:R-:W2:Y:S02]  /*1e7b0*/  LDL.LU R24, [R1+0x110] ;  /* 0x0001100001187983 */ /* 0x000ea40000300800 */
[----:B------:R-:W2:Y:S02]  /*1e7c0*/  LDL.LU R25, [R1+0x114] ;  /* 0x0001140001197983 */ /* 0x000ea40000300800 */
[----:B------:R-:W2:Y:S01]  /*1e7d0*/  LDL.LU R26, [R1+0x118] ;  /* 0x00011800011a7983 */ /* 0x000ea20000300800 */
[----:B------:R-:W2:Y:S04]  /*1e7e0*/  LDL.LU R27, [R1+0x11c] ;  /* 0x00011c00011b7983 */ /* 0x000ea80000300800 */
[----:B0-----:R-:W3:Y:S04]  /*1e7f0*/  LDL.LU.64 R22, [R1+0x38] ;  /* 0x0000380001167983 */ /* 0x001ee80000300a00 */
[----:B--2---:R-:W-:Y:S01]  /*1e800*/  STL.64 [R1+0xce8], R26 ;  /* 0x000ce81a01007387 */ /* 0x004fe20000100a00 */
[----:B------:R0:W-:Y:S03]  /*1e810*/  STL.64 [R1+0xce0], R24 ;  /* 0x000ce01801007387 */ /* 0x0001e60000100a00 */
[----:B0-----:R-:W2:Y:S01]  /*1e820*/  LDL.LU R24, [R1+0x180] ;  /* 0x0001800001187983 */ /* 0x001ea20000300800 */
[----:B------:R-:W2:Y:S02]  /*1e830*/  LDL.LU R25, [R1+0x184] ;  /* 0x0001840001197983 */ /* 0x000ea40000300800 */
[----:B------:R-:W2:Y:S02]  /*1e840*/  LDL.LU R26, [R1+0x188] ;  /* 0x00018800011a7983 */ /* 0x000ea40000300800 */
[----:B------:R-:W2:Y:S02]  /*1e850*/  LDL.LU R27, [R1+0x18c] ;  /* 0x00018c00011b7983 */ /* 0x000ea40000300800 */
[----:B--2---:R-:W-:Y:S01]  /*1e860*/  STL.64 [R1+0xd00], R26 ;  /* 0x000d001a01007387 */ /* 0x004fe20000100a00 */
[----:B------:R0:W-:Y:S03]  /*1e870*/  STL.64 [R1+0xcf8], R24 ;  /* 0x000cf81801007387 */ /* 0x0001e60000100a00 */
[----:B0-----:R-:W3:Y:S01]  /*1e880*/  LDL.LU R24, [R1+0x1c0] ;  /* 0x0001c00001187983 */ /* 0x001ee20000300800 */
[----:B------:R-:W3:Y:S02]  /*1e890*/  LDL.LU R25, [R1+0x1c4] ;  /* 0x0001c40001197983 */ /* 0x000ee40000300800 */
[----:B------:R-:W3:Y:S02]  /*1e8a0*/  LDL.LU R26, [R1+0x1c8] ;  /* 0x0001c800011a7983 */ /* 0x000ee40000300800 */
[----:B------:R-:W3:Y:S01]  /*1e8b0*/  LDL.LU R27, [R1+0x1cc] ;  /* 0x0001cc00011b7983 */ /* 0x000ee20000300800 */
[----:B----4-:R-:W-:Y:S01]  /*1e8c0*/  STL.64 [R1+0xba8], R18 ;  /* 0x000ba81201007387 */ /* 0x010fe20000100a00 */
[----:B------:R0:W-:Y:S03]  /*1e8d0*/  STL.64 [R1+0xba0], R16 ;  /* 0x000ba01001007387 */ /* 0x0001e60000100a00 */
[----:B0-----:R-:W2:Y:S01]  /*1e8e0*/  LDL.LU R16, [R1+0x80] ;  /* 0x0000800001107983 */ /* 0x001ea20000300800 */
[----:B------:R-:W2:Y:S02]  /*1e8f0*/  LDL.LU R17, [R1+0x84] ;  /* 0x0000840001117983 */ /* 0x000ea40000300800 */
[----:B------:R-:W4:Y:S02]  /*1e900*/  LDL.LU R18, [R1+0x88] ;  /* 0x0000880001127983 */ /* 0x000f240000300800 */
[----:B------:R-:W-:-:S02]  /*1e910*/  IMAD.MOV.U32 R19, RZ, RZ, R3 ;  /* 0x000000ffff137224 */ /* 0x000fc400078e0003 */
[----:B------:R-:W3:Y:S01]  /*1e920*/  LDL.LU R3, [R1+0xd18] ;  /* 0x000d180001037983 */ /* 0x000ee20000300800 */
[----:B------:R-:W3:Y:S02]  /*1e930*/  LDL.LU R12, [R1+0x100] ;  /* 0x00010000010c7983 */ /* 0x000ee40000300800 */
[----:B------:R-:W3:Y:S02]  /*1e940*/  LDL.LU R13, [R1+0x104] ;  /* 0x00010400010d7983 */ /* 0x000ee40000300800 */
[----:B------:R-:W3:Y:S01]  /*1e950*/  LDL.LU R14, [R1+0x108] ;  /* 0x00010800010e7983 */ /* 0x000ee20000300800 */
[----:B------:R-:W3:Y:S04]  /*1e960*/  LDL.LU R15, [R1+0x10c] ;  /* 0x00010c00010f7983 */ /* 0x000ee80000300800 */
[----:B----4-:R0:W-:Y:S01]  /*1e970*/  STL.64 [R1+0xbb8], R18 ;  /* 0x000bb81201007387 */ /* 0x0101e20000100a00 */
[----:B--2---:R-:W-:Y:S02]  /*1e980*/  STL.64 [R1+0xbb0], R16 ;  /* 0x000bb01001007387 */ /* 0x004fe40000100a00 */
[----:B0-----:R-:W-:-:S02]  /*1e990*/  IMAD.MOV.U32 R18, RZ, RZ, R2 ;  /* 0x000000ffff127224 */ /* 0x001fc400078e0002 */
[----:B------:R-:W-:Y:S01]  /*1e9a0*/  IMAD.MOV.U32 R19, RZ, RZ, R29 ;  /* 0x000000ffff137224 */ /* 0x000fe200078e001d */
[----:B------:R-:W2:Y:S01]  /*1e9b0*/  LDL.LU R2, [R1+0xd14] ;  /* 0x000d140001027983 */ /* 0x000ea20000300800 */
[----:B------:R-:W4:Y:S02]  /*1e9c0*/  LDL.LU R29, [R1+0xd10] ;  /* 0x000d1000011d7983 */ /* 0x000f240000300800 */
[----:B------:R-:W2:Y:S02]  /*1e9d0*/  LDL.LU R6, [R1+0x454] ;  /* 0x0004540001067983 */ /* 0x000ea40000300800 */
[----:B------:R-:W2:Y:S01]  /*1e9e0*/  LDL.LU R7, [R1+0x5a4] ;  /* 0x0005a40001077983 */ /* 0x000ea20000300800 */
[----:B---3--:R-:W-:Y:S01]  /*1e9f0*/  HMMA.16816.F32 R24, R8, R22, R24 ;  /* 0x000000160818723c */ /* 0x008fe20000001818 */
[----:B--2---:R-:W-:Y:S01]  /*1ea00*/  STL.64 [R1+0xbc8], R6 ;  /* 0x000bc80601007387 */ /* 0x004fe20000100a00 */
[----:B------:R0:W-:Y:S03]  /*1ea10*/  STL.64 [R1+0xbc0], R4 ;  /* 0x000bc00401007387 */ /* 0x0001e60000100a00 */
[----:B0-----:R-:W2:Y:S01]  /*1ea20*/  LDL.LU R4, [R1+0x90] ;  /* 0x0000900001047983 */ /* 0x001ea20000300800 */
[----:B------:R-:W2:Y:S02]  /*1ea30*/  LDL.LU R5, [R1+0x94] ;  /* 0x0000940001057983 */ /* 0x000ea40000300800 */
[----:B------:R-:W3:Y:S02]  /*1ea40*/  LDL.LU R6, [R1+0x98] ;  /* 0x0000980001067983 */ /* 0x000ee40000300800 */
[----:B------:R-:W3:Y:S02]  /*1ea50*/  LDL.LU R7, [R1+0x9c] ;  /* 0x00009c0001077983 */ /* 0x000ee40000300800 */
[----:B---3--:R0:W-:Y:S01]  /*1ea60*/  STL.64 [R1+0xbd8], R6 ;  /* 0x000bd80601007387 */ /* 0x0081e20000100a00 */
[----:B--2---:R1:W-:Y:S02]  /*1ea70*/  STL.64 [R1+0xbd0], R4 ;  /* 0x000bd00401007387 */ /* 0x0043e40000100a00 */
[----:B0-----:R-:W-:-:S02]  /*1ea80*/  IMAD.MOV.U32 R6, RZ, RZ, R0 ;  /* 0x000000ffff067224 */ /* 0x001fc400078e0000 */
[----:B------:R-:W-:Y:S01]  /*1ea90*/  IMAD.MOV.U32 R7, RZ, RZ, R28 ;  /* 0x000000ffff077224 */ /* 0x000fe200078e001c */
[----:B------:R-:W2:Y:S01]  /*1eaa0*/  LDL.LU R0, [R1+0xd0c] ;  /* 0x000d0c0001007983 */ /* 0x000ea20000300800 */
[----:B------:R-:W3:Y:S04]  /*1eab0*/  LDL.LU R28, [R1+0xd08] ;  /* 0x000d0800011c7983 */ /* 0x000ee80000300800 */
[----:B------:R-:W-:Y:S02]  /*1eac0*/  STL.64 [R1+0x190], R24 ;  /* 0x0001901801007387 */ /* 0x000fe40000100a00 */
[----:B------:R0:W-:Y:S02]  /*1ead0*/  STL.64 [R1+0x198], R26 ;  /* 0x0001981a01007387 */ /* 0x0001e40000100a00 */
[----:B-1----:R-:W-:-:S02]  /*1eae0*/  IMAD.MOV.U32 R5, RZ, RZ, R22 ;  /* 0x000000ffff057224 */ /* 0x002fc400078e0016 */
[----:B------:R-:W-:Y:S01]  /*1eaf0*/  IMAD.MOV.U32 R4, RZ, RZ, R23 ;  /* 0x000000ffff047224 */ /* 0x000fe200078e0017 */
[----:B0-----:R-:W2:Y:S01]  /*1eb00*/  LDL.LU.64 R26, [R1+0xd00] ;  /* 0x000d0000011a7983 */ /* 0x001ea20000300a00 */
[----:B------:R-:W2:Y:S02]  /*1eb10*/  LDL.LU.64 R24, [R1+0xcf8] ;  /* 0x000cf80001187983 */ /* 0x000ea40000300a00 */
        /* <DEDUP_REMOVED lines=8> */
[----:B------:R-:W-:Y:S02]  /*1eba0*/  IMAD.MOV.U32 R17, RZ, RZ, R22 ;  /* 0x000000ffff117224 */ /* 0x000fe400078e0016 */
[----:B------:R-:W-:Y:S02]  /*1ebb0*/  IMAD.MOV.U32 R16, RZ, RZ, R23 ;  /* 0x000000ffff107224 */ /* 0x000fe400078e0017 */
[----:B------:R-:W3:Y:S01]  /*1ebc0*/  LDL.LU.64 R22, [R1+0xcd8] ;  /* 0x000cd80001167983 */ /* 0x000ee20000300a00 */
[----:B------:R-:W3:Y:S01]  /*1ebd0*/  LDL.LU.64 R20, [R1+0xcd0] ;  /* 0x000cd00001147983 */ /* 0x000ee20000300a00 */
[C---:B------:R-:W-:Y:S08]  /*1ebe0*/  HMMA.16816.F32 R12, R8.reuse, R18, R12 ;  /* 0x00000012080c723c */ /* 0x040ff0000000180c */
[----:B--2---:R-:W-:Y:S11]  /*1ebf0*/  HMMA.16816.F32 R24, R8, R6, R24 ;  /* 0x000000060818723c */ /* 0x004ff60000001818 */
[----:B------:R-:W-:Y:S11]  /*1ec00*/  @!UPT UIADD3 URZ, URZ, URZ, URZ ;  /* 0x0000003f3f3ff290 */ /* 0x000ff6000fffe03f */
[----:B------:R-:W-:Y:S01]  /*1ec10*/  @!UPT UIADD3 URZ, URZ, URZ, URZ ;  /* 0x0000003f3f3ff290 */ /* 0x000fe2000fffe03f */
[----:B------:R-:W-:Y:S01]  /*1ec20*/  STL.64 [R1+0x2b0], R24 ;  /* 0x0002b01801007387 */ /* 0x000fe20000100a00 */
[----:B------:R0:W-:Y:S03]  /*1ec30*/  STL.64 [R1+0x2b8], R26 ;  /* 0x0002b81a01007387 */ /* 0x0001e60000100a00 */
[----:B0-----:R-:W2:Y:S01]  /*1ec40*/  LDL.LU.64 R26, [R1+0xcc8] ;  /* 0x000cc800011a7983 */ /* 0x001ea20000300a00 */
[----:B------:R0:W5:Y:S02]  /*1ec50*/  LDL.LU.64 R24, [R1+0xcc0] ;  /* 0x000cc00001187983 */ /* 0x0001640000300a00 */
[----:B------:R1:W-:Y:S02]  /*1ec60*/  STL.64 [R1+0xbe8], R6 ;  /* 0x000be80601007387 */ /* 0x0003e40000100a00 */
[----:B-1----:R-:W-:Y:S02]  /*1ec70*/  IMAD.MOV.U32 R6, RZ, RZ, R17 ;  /* 0x000000ffff067224 */ /* 0x002fe400078e0011 */
[----:B------:R-:W-:-:S05]  /*1ec80*/  IMAD.MOV.U32 R7, RZ, RZ, R16 ;  /* 0x000000ffff077224 */ /* 0x000fca00078e0010 */
[----:B------:R1:W-:Y:S02]  /*1ec90*/  STL.64 [R1+0xc00], R6 ;  /* 0x000c000601007387 */ /* 0x0003e40000100a00 */
[----:B-1----:R-:W-:Y:S02]  /*1eca0*/  IMAD.MOV.U32 R6, RZ, RZ, R5 ;  /* 0x000000ffff067224 */ /* 0x002fe400078e0005 */
[----:B------:R-:W-:-:S05]  /*1ecb0*/  IMAD.MOV.U32 R7, RZ, RZ, R4 ;  /* 0x000000ffff077224 */ /* 0x000fca00078e0004 */
[----:B------:R3:W-:Y:S02]  /*1ecc0*/  STL.64 [R1+0xc18], R6 ;  /* 0x000c180601007387 */ /* 0x0007e40000100a00 */
[----:B---3--:R-:W-:Y:S02]  /*1ecd0*/  IMAD.MOV.U32 R6, RZ, RZ, R23 ;  /* 0x000000ffff067224 */ /* 0x008fe400078e0017 */
[----:B------:R-:W-:-:S05]  /*1ece0*/  IMAD.MOV.U32 R7, RZ, RZ, R22 ;  /* 0x000000ffff077224 */ /* 0x000fca00078e0016 */
[----:B------:R1:W-:Y:S02]  /*1ecf0*/  STL.64 [R1+0xc30], R6 ;  /* 0x000c300601007387 */ /* 0x0003e40000100a00 */
[----:B-1----:R-:W-:Y:S02]  /*1ed00*/  IMAD.MOV.U32 R7, RZ, RZ, R20 ;  /* 0x000000ffff077224 */ /* 0x002fe400078e0014 */
[----:B------:R-:W2:Y:S01]  /*1ed10*/  LDL.LU R20, [R1+0xf0] ;  /* 0x0000f00001147983 */ /* 0x000ea20000300800 */
[----:B------:R1:W-:Y:S02]  /*1ed20*/  STL.64 [R1+0x2a0], R12 ;  /* 0x0002a00c01007387 */ /* 0x0003e40000100a00 */
[----:B------:R-:W-:Y:S02]  /*1ed30*/  IMAD.MOV.U32 R6, RZ, RZ, R21 ;  /* 0x000000ffff067224 */ /* 0x000fe400078e0015 */
[----:B------:R3:W-:Y:S01]  /*1ed40*/  STL.64 [R1+0x2a8], R14 ;  /* 0x0002a80e01007387 */ /* 0x0007e20000100a00 */
[----:B------:R-:W2:Y:S01]  /*1ed50*/  LDL.LU R21, [R1+0xf4] ;  /* 0x0000f40001157983 */ /* 0x000ea20000300800 */
[----:B------:R-:W2:Y:S02]  /*1ed60*/  LDL.LU R22, [R1+0xf8] ;  /* 0x0000f80001167983 */ /* 0x000ea40000300800 */
[----:B------:R-:W2:Y:S01]  /*1ed70*/  LDL.LU R23, [R1+0xfc] ;  /* 0x0000fc0001177983 */ /* 0x000ea20000300800 */
[----:B-1----:R-:W2:Y:S01]  /*1ed80*/  LDL.LU R12, [R1+0xb0] ;  /* 0x0000b000010c7983 */ /* 0x002ea20000300800 */
[----:B------:R-:W2:Y:S02]  /*1ed90*/  LDL.LU R13, [R1+0xb4] ;  /* 0x0000b400010d7983 */ /* 0x000ea40000300800 */
[----:B---3--:R-:W3:Y:S02]  /*1eda0*/  LDL.LU R14, [R1+0xb8] ;  /* 0x0000b800010e7983 */ /* 0x008ee40000300800 */
[----:B------:R-:W-:-:S02]  /*1edb0*/  IMAD.MOV.U32 R15, RZ, RZ, R28 ;  /* 0x000000ffff0f7224 */ /* 0x000fc400078e001c */
[----:B------:R-:W2:Y:S01]  /*1edc0*/  LDL.LU R28, [R1+0xcb8] ;  /* 0x000cb800011c7983 */ /* 0x000ea20000300800 */
[----:B------:R1:W-:Y:S02]  /*1edd0*/  STL.64 [R1+0xbe0], R18 ;  /* 0x000be01201007387 */ /* 0x0003e40000100a00 */
[----:B------:R-:W-:Y:S02]  /*1ede0*/  IMAD.MOV.U32 R16, RZ, RZ, R0 ;  /* 0x000000ffff107224 */ /* 0x000fe400078e0000 */
[----:B----4-:R-:W-:Y:S01]  /*1edf0*/  IMAD.MOV.U32 R17, RZ, RZ, R29 ;  /* 0x000000ffff117224 */ /* 0x010fe200078e001d */
[----:B------:R-:W4:Y:S01]  /*1ee00*/  LDL.LU R0, [R1+0xcb4] ;  /* 0x000cb40001007983 */ /* 0x000f220000300800 */
[----:B------:R-:W3:Y:S02]  /*1ee10*/  LDL.LU R29, [R1+0xcb0] ;  /* 0x000cb000011d7983 */ /* 0x000ee40000300800 */
[----:B-1----:R-:W-:Y:S02]  /*1ee20*/  IMAD.MOV.U32 R18, RZ, RZ, R2 ;  /* 0x000000ffff127224 */ /* 0x002fe400078e0002 */
[----:B------:R-:W-:Y:S01]  /*1ee30*/  IMAD.MOV.U32 R19, RZ, RZ, R3 ;  /* 0x000000ffff137224 */ /* 0x000fe200078e0003 */
[----:B------:R-:W3:Y:S01]  /*1ee40*/  LDL.LU R2, [R1+0xcac] ;  /* 0x000cac0001027983 */ /* 0x000ee20000300800 */
[----:B------:R-:W3:Y:S03]  /*1ee50*/  LDL.LU R3, [R1+0xca8] ;  /* 0x000ca80001037983 */ /* 0x000ee60000300800 */
[----:B------:R-:W-:Y:S01]  /*1ee60*/  STL.64 [R1+0xbf8], R18 ;  /* 0x000bf81201007387 */ /* 0x000fe20000100a00 */
[----:B------:R2:W-:Y:S02]  /*1ee70*/  STL.64 [R1+0xbf0], R16 ;  /* 0x000bf01001007387 */ /* 0x0005e40000100a00 */
[----:B--2---:R-:W-:-:S02]  /*1ee80*/  IMAD.MOV.U32 R16, RZ, RZ, R28 ;  /* 0x000000ffff107224 */ /* 0x004fc400078e001c */
[----:B------:R-:W2:Y:S01]  /*1ee90*/  LDL.LU R28, [R1+0xca4] ;  /* 0x000ca400011c7983 */ /* 0x000ea20000300800 */
[----:B----4-:R-:W-:Y:S02]  /*1eea0*/  IMAD.MOV.U32 R17, RZ, RZ, R0 ;  /* 0x000000ffff117224 */ /* 0x010fe400078e0000 */
[----:B---3--:R-:W-:Y:S01]  /*1eeb0*/  IMAD.MOV.U32 R18, RZ, RZ, R29 ;  /* 0x000000ffff127224 */ /* 0x008fe200078e001d */
[----:B------:R-:W3:Y:S01]  /*1eec0*/  LDL.LU R0, [R1+0xca0] ;  /* 0x000ca00001007983 */ /* 0x000ee20000300800 */
[----:B------:R-:W4:Y:S02]  /*1eed0*/  LDL.LU R29, [R1+0xc9c] ;  /* 0x000c9c00011d7983 */ /* 0x000f240000300800 */
[----:B------:R-:W-:Y:S02]  /*1eee0*/  IMAD.MOV.U32 R19, RZ, RZ, R2 ;  /* 0x000000ffff137224 */ /* 0x000fe400078e0002 */
[----:B------:R-:W4:Y:S03]  /*1eef0*/  LDL.LU R2, [R1+0xc98] ;  /* 0x000c980001027983 */ /* 0x000f260000300800 */
[----:B------:R-:W-:Y:S02]  /*1ef00*/  STL.64 [R1+0xc10], R18 ;  /* 0x000c101201007387 */ /* 0x000fe40000100a00 */
[----:B------:R1:W-:Y:S02]  /*1ef10*/  STL.64 [R1+0xc08], R16 ;  /* 0x000c081001007387 */ /* 0x0003e40000100a00 */
[----:B-1----:R-:W-:-:S02]  /*1ef20*/  IMAD.MOV.U32 R16, RZ, RZ, R3 ;  /* 0x000000ffff107224 */ /* 0x002fc400078e0003 */
[----:B------:R-:W4:Y:S01]  /*1ef30*/  LDL.LU R3, [R1+0xc94] ;  /* 0x000c940001037983 */ /* 0x000f220000300800 */
[----:B--2---:R-:W-:-:S03]  /*1ef40*/  IMAD.MOV.U32 R17, RZ, RZ, R28 ;  /* 0x000000ffff117224 */ /* 0x004fc600078e001c */
[----:B------:R-:W2:Y:S01]  /*1ef50*/  LDL.LU R28, [R1+0xc90] ;  /* 0x000c9000011c7983 */ /* 0x000ea20000300800 */
[----:B---3--:R-:W-:Y:S02]  /*1ef60*/  IMAD.MOV.U32 R18, RZ, RZ, R0 ;  /* 0x000000ffff127224 */ /* 0x008fe400078e0000 */
[----:B----4-:R-:W-:Y:S01]  /*1ef70*/  IMAD.MOV.U32 R19, RZ, RZ, R29 ;  /* 0x000000ffff137224 */ /* 0x010fe200078e001d */
[----:B------:R-:W3:Y:S01]  /*1ef80*/  LDL.LU R0, [R1+0xc8c] ;  /* 0x000c8c0001007983 */ /* 0x000ee20000300800 */
[----:B------:R-:W4:Y:S03]  /*1ef90*/  LDL.LU R29, [R1+0xc88] ;  /* 0x000c8800011d7983 */ /* 0x000f260000300800 */
[----:B------:R-:W-:Y:S01]  /*1efa0*/  STL.64 [R1+0xc28], R18 ;  /* 0x000c281201007387 */ /* 0x000fe20000100a00 */
[----:B------:R1:W-:Y:S02]  /*1efb0*/  STL.64 [R1+0xc20], R16 ;  /* 0x000c201001007387 */ /* 0x0003e40000100a00 */
[----:B-1----:R-:W-:-:S02]  /*1efc0*/  IMAD.MOV.U32 R16, RZ, RZ, R2 ;  /* 0x000000ffff107224 */ /* 0x002fc400078e0002 */
[----:B------:R-:W4:Y:S01]  /*1efd0*/  LDL.LU R2, [R1+0xc84] ;  /* 0x000c840001027983 */ /* 0x000f220000300800 */
[----:B------:R-:W-:-:S03]  /*1efe0*/  IMAD.MOV.U32 R17, RZ, RZ, R3 ;  /* 0x000000ffff117224 */ /* 0x000fc600078e0003 */
[----:B------:R-:W4:Y:S01]  /*1eff0*/  LDL.LU R3, [R1+0xc80] ;  /* 0x000c800001037983 */ /* 0x000f220000300800 */
[----:B--2---:R-:W-:-:S03]  /*1f000*/  IMAD.MOV.U32 R18, RZ, RZ, R28 ;  /* 0x000000ffff127224 */ /* 0x004fc600078e001c */
[----:B------:R-:W2:Y:S01]  /*1f010*/  LDL.LU R28, [R1+0xc7c] ;  /* 0x000c7c00011c7983 */ /* 0x000ea20000300800 */
[----:B------:R-:W-:Y:S01]  /*1f020*/  HMMA.16816.F32 R20, R8, R26, R20 ;  /* 0x0000001a0814723c */ /* 0x000fe20000001814 */
[----:B---3--:R-:W-:Y:S02]  /*1f030*/  IMAD.MOV.U32 R19, RZ, RZ, R0 ;  /* 0x000000ffff137224 */ /* 0x008fe400078e0000 */
[----:B------:R0:W5:Y:S03]  /*1f040*/  LDL.LU R0, [R1+0xc78] ;  /* 0x000c780001007983 */ /* 0x0001660000300800 */
[----:B------:R-:W-:Y:S02]  /*1f050*/  STL.64 [R1+0xc40], R18 ;  /* 0x000c401201007387 */ /* 0x000fe40000100a00 */
[----:B------:R4:W-:Y:S02]  /*1f060*/  STL.64 [R1+0xc38], R16 ;  /* 0x000c381001007387 */ /* 0x0009e40000100a00 */
[----:B----4-:R-:W-:-:S02]  /*1f070*/  IMAD.MOV.U32 R16, RZ, RZ, R29 ;  /* 0x000000ffff107224 */ /* 0x010fc400078e001d */
[----:B------:R-:W3:Y:S01]  /*1f080*/  LDL.LU R29, [R1+0xc74] ;  /* 0x000c7400011d7983 */ /* 0x000ee20000300800 */
[----:B------:R-:W-:Y:S02]  /*1f090*/  IMAD.MOV.U32 R17, RZ, RZ, R2 ;  /* 0x000000ffff117224 */ /* 0x000fe400078e0002 */
[----:B------:R0:W5:Y:S02]  /*1f0a0*/  LDL.LU R2, [R1+0xc70] ;  /* 0x000c700001027983 */ /* 0x0001640000300800 */
[----:B------:R-:W-:Y:S02]  /*1f0b0*/  IMAD.MOV.U32 R18, RZ, RZ, R3 ;  /* 0x000000ffff127224 */ /* 0x000fe400078e0003 */
[----:B------:R-:W4:Y:S01]  /*1f0c0*/  LDL.LU R3, [R1+0xc6c] ;  /* 0x000c6c0001037983 */ /* 0x000f220000300800 */
[----:B--2---:R-:W-:-:S03]  /*1f0d0*/  IMAD.MOV.U32 R19, RZ, RZ, R28 ;  /* 0x000000ffff137224 */ /* 0x004fc600078e001c */
[----:B------:R-:W2:Y:S01]  /*1f0e0*/  LDL.LU R28, [R1+0xc68] ;  /* 0x000c6800011c7983 */ /* 0x000ea20000300800 */
[----:B------:R-:W-:Y:S02]  /*1f0f0*/  STL.64 [R1+0x290], R20 ;  /* 0x0002901401007387 */ /* 0x000fe40000100a00 */
[----:B------:R1:W-:Y:S02]  /*1f100*/  STL.64 [R1+0x298], R22 ;  /* 0x0002981601007387 */ /* 0x0003e40000100a00 */
[----:B-1----:R-:W2:Y:S01]  /*1f110*/  LDL.LU.64 R22, [R1+0xc60] ;  /* 0x000c600001167983 */ /* 0x002ea20000300a00 */
[----:B------:R0:W5:Y:S01]  /*1f120*/  LDL.LU.64 R20, [R1+0xc58] ;  /* 0x000c580001147983 */ /* 0x0001620000300a00 */
[----:B--2---:R-:W-:Y:S02]  /*1f130*/  HMMA.16816.F32 R8, R8, R22, R12 ;  /* 0x000000160808723c */ /* 0x004fe4000000180c */
[----:B------:R-:W2:Y:S01]  /*1f140*/  LDL.LU.64 R14, [R1+0xc50] ;  /* 0x000c5000010e7983 */ /* 0x000ea20000300a00 */
[----:B------:R-:W2:Y:S11]  /*1f150*/  LDL.LU.64 R12, [R1+0xc48] ;  /* 0x000c4800010c7983 */ /* 0x000eb60000300a00 */
[----:B------:R-:W-:Y:S09]  /*1f160*/  @!UPT UIADD3 URZ, URZ, URZ, URZ ;  /* 0x0000003f3f3ff290 */ /* 0x000ff2000fffe03f */
[----:B------:R1:W-:Y:S01]  /*1f170*/  STL.64 [R1+0x280], R8 ;  /* 0x0002800801007387 */ /* 0x0003e20000100a00 */
[----:B------:R-:W-:Y:S03]  /*1f180*/  STL.64 [R1+0x288], R10 ;  /* 0x0002880a01007387 */ /* 0x000fe60000100a00 */
[----:B-1----:R-:W3:Y:S01]  /*1f190*/  LDL.LU R8, [R1+0x5a8] ;  /* 0x0005a80001087983 */ /* 0x002ee20000300800 */
[----:B------:R-:W3:Y:S01]  /*1f1a0*/  LDL.LU R9, [R1+0x7a4] ;  /* 0x0007a40001097983 */ /* 0x000ee20000300800 */
[C---:B--2---:R-:W-:Y:S02]  /*1f1b0*/  HMMA.16816.F32 R4, R12.reuse, R6, R16 ;  /* 0x000000060c04723c */ /* 0x044fe40000001810 */
[----:B------:R-:W2:Y:S01]  /*1f1c0*/  LDL.LU.64 R18, [R1+0xc40] ;  /* 0x000c400001127983 */ /* 0x000ea20000300a00 */
[----:B------:R-:W2:Y:S11]  /*1f1d0*/  LDL.LU.64 R16, [R1+0xc38] ;  /* 0x000c380001107983 */ /* 0x000eb60000300a00 */
[----:B------:R-:W-:Y:S09]  /*1f1e0*/  @!UPT UIADD3 URZ, URZ, URZ, URZ ;  /* 0x0000003f3f3ff290 */ /* 0x000ff2000fffe03f */
[----:B------:R-:W-:Y:S01]  /*1f1f0*/  STL.64 [R1+0xb0], R4 ;  /* 0x0000b00401007387 */ /* 0x000fe20000100a00 */
[----:B------:R1:W-:Y:S03]  /*1f200*/  STL.64 [R1+0xb8], R6 ;  /* 0x0000b80601007387 */ /* 0x0003e60000100a00 */
[----:B-1----:R-:W2:Y:S02]  /*1f210*/  LDL.LU.64 R6, [R1+0xc30] ;  /* 0x000c300001067983 */ /* 0x002ea40000300a00 */
        /* <DEDUP_REMOVED lines=22> */
[----:B------:R-:W2:Y:S11]  /*1f380*/  LDL.LU.64 R18, [R1+0xbe0] ;  /* 0x000be00001127983 */ /* 0x000eb60000300a00 */
[----:B------:R-:W-:Y:S10]  /*1f390*/  @!UPT UIADD3 URZ, URZ, URZ, URZ ;  /* 0x0000003f3f3ff290 */ /* 0x000ff4000fffe03f */
[----:B------:R-:W-:Y:S01]  /*1f3a0*/  STL.64 [R1+0x220], R4 ;  /* 0x0002200401007387 */ /* 0x000fe20000100a00 */
[----:B------:R1:W-:Y:S03]  /*1f3b0*/  STL.64 [R1+0x228], R6 ;  /* 0x0002280601007387 */ /* 0x0003e60000100a00 */
[----:B-1----:R-:W2:Y:S01]  /*1f3c0*/  LDL.LU.64 R6, [R1+0xbd8] ;  /* 0x000bd80001067983 */ /* 0x002ea20000300a00 */
[----:B------:R-:W2:Y:S02]  /*1f3d0*/  LDL.LU.64 R4, [R1+0xbd0] ;  /* 0x000bd00001047983 */ /* 0x000ea40000300a00 */
[C---:B--2---:R-:W-:Y:S01]  /*1f3e0*/  HMMA.16816.F32 R16, R12.reuse, R18, R4 ;  /* 0x000000120c10723c */ /* 0x044fe20000001804 */
[----:B------:R-:W2:Y:S01]  /*1f3f0*/  LDL.LU.64 R6, [R1+0xbc8] ;  /* 0x000bc80001067983 */ /* 0x000ea20000300a00 */
[----:B------:R-:W2:Y:S11]  /*1f400*/  LDL.LU.64 R4, [R1+0xbc0] ;  /* 0x000bc00001047983 */ /* 0x000eb60000300a00 */
[----:B------:R-:W-:Y:S10]  /*1f410*/  @!UPT UIADD3 URZ, URZ, URZ, URZ ;  /* 0x0000003f3f3ff290 */ /* 0x000ff4000fffe03f */
[----:B------:R-:W-:Y:S01]  /*1f420*/  STL.64 [R1+0x210], R16 ;  /* 0x0002101001007387 */ /* 0x000fe20000100a00 */
[----:B------:R1:W-:Y:S03]  /*1f430*/  STL.64 [R1+0x218], R18 ;  /* 0x0002181201007387 */ /* 0x0003e60000100a00 */
[----:B-1----:R-:W2:Y:S01]  /*1f440*/  LDL.LU.64 R18, [R1+0xbb8] ;  /* 0x000bb80001127983 */ /* 0x002ea20000300a00 */
[----:B------:R-:W2:Y:S02]  /*1f450*/  LDL.LU.64 R16, [R1+0xbb0] ;  /* 0x000bb00001107983 */ /* 0x000ea40000300a00 */
[C---:B--2---:R-:W-:Y:S11]  /*1f460*/  HMMA.16816.F32 R16, R12.reuse, R26, R16 ;  /* 0x0000001a0c10723c */ /* 0x044ff60000001810 */
[----:B------:R-:W-:Y:S11]  /*1f470*/  @!UPT UIADD3 URZ, URZ, URZ, URZ ;  /* 0x0000003f3f3ff290 */ /* 0x000ff6000fffe03f */
[----:B------:R-:W-:Y:S01]  /*1f480*/  @!UPT UIADD3 URZ, URZ, URZ, URZ ;  /* 0x0000003f3f3ff290 */ /* 0x000fe2000fffe03f */
[----:B------:R-:W-:Y:S01]  /*1f490*/  STL.64 [R1+0x200], R16 ;  /* 0x0002001001007387 */ /* 0x000fe20000100a00 */
[----:B------:R1:W-:Y:S02]  /*1f4a0*/  STL.64 [R1+0x208], R18 ;  /* 0x0002081201007387 */ /* 0x0003e40000100a00 */
[----:B------:R-:W-:Y:S02]  /*1f4b0*/  IMAD.MOV.U32 R11, RZ, RZ, R19 ;  /* 0x000000ffff0b7224 */ /* 0x000fe400078e0013 */
[----:B-1----:R-:W2:Y:S01]  /*1f4c0*/  LDL.LU.64 R18, [R1+0xba8] ;  /* 0x000ba80001127983 */ /* 0x002ea20000300a00 */
[----:B------:R-:W2:Y:S02]  /*1f4d0*/  LDL.LU.64 R16, [R1+0xba0] ;  /* 0x000ba00001107983 */ /* 0x000ea40000300a00 */
[----:B------:R-:W3:Y:S01]  /*1f4e0*/  LDL.LU R26, [R1+0x450] ;  /* 0x00045000011a7983 */ /* 0x000ee20000300800 */
[----:B--2---:R-:W-:Y:S01]  /*1f4f0*/  HMMA.16816.F32 R12, R12, R22, R16 ;  /* 0x000000160c0c723c */ /* 0x004fe20000001810 */
[----:B------:R0:W5:Y:S01]  /*1f500*/  LDL.LU.64 R18, [R1+0xb98] ;  /* 0x000b980001127983 */ /* 0x0001620000300a00 */
[----:B------:R0:W5:Y:S11]  /*1f510*/  LDL.LU.64 R16, [R1+0xb90] ;  /* 0x000b900001107983 */ /* 0x0001760000300a00 */
[----:B------:R-:W-:Y:S10]  /*1f520*/  @!UPT UIADD3 URZ, URZ, URZ, URZ ;  /* 0x0000003f3f3ff290 */ /* 0x000ff4000fffe03f */
[----:B------:R1:W-:Y:S01]  /*1f530*/  STL.64 [R1+0x1e0], R12 ;  /* 0x0001e00c01007387 */ /* 0x0003e20000100a00 */
[----:B------:R2:W-:Y:S02]  /*1f540*/  STL.64 [R1+0x1e8], R14 ;  /* 0x0001e80e01007387 */ /* 0x0005e40000100a00 */
[----:B------:R-:W4:Y:S01]  /*1f550*/  LDL.LU R23, [R1+0x3a8] ;  /* 0x0003a80001177983 */ /* 0x000f220000300800 */
[----:B------:R-:W-:Y:S01]  /*1f560*/  LOP3.LUT R5, R5, R4, RZ, 0x3c, !PT ;  /* 0x0000000405057212 */ /* 0x000fe200078e3cff */
[----:B------:R-:W-:-:S03]  /*1f570*/  IMAD.MOV.U32 R10, RZ, RZ, c[0x0][0x18c] ;  /* 0x00006300ff0a7624 */ /* 0x000fc600078e00ff */
[----:B------:R-:W-:Y:S01]  /*1f580*/  LOP3.LUT R4, R5, R4, RZ, 0x3c, !PT ;  /* 0x0000000405047212 */ /* 0x000fe200078e3cff */
[----:B------:R-:W-:-:S03]  /*1f590*/  IMAD.SHL.U32 R27, R10, 0x40, RZ ;  /* 0x000000400a1b7824 */ /* 0x000fc600078e00ff */
[----:B------:R-:W-:Y:S01]  /*1f5a0*/  LOP3.LUT R5, R5, R4, RZ, 0x3c, !PT ;  /* 0x0000000405057212 */ /* 0x000fe200078e3cff */
[----:B-1----:R-:W4:Y:S01]  /*1f5b0*/  LDL.LU R12, [R1+0x5b0] ;  /* 0x0005b000010c7983 */ /* 0x002f220000300800 */
[----:B------:R-:W4:Y:S03]  /*1f5c0*/  LDL.LU R13, [R1+0x6f8] ;  /* 0x0006f800010d7983 */ /* 0x000f260000300800 */
[----:B------:R-:W-:-:S05]  /*1f5d0*/  IMAD.WIDE R4, R27, 0x2, R4 ;  /* 0x000000021b047825 */ /* 0x000fca00078e0204 */
[----:B------:R3:W-:Y:S01]  /*1f5e0*/  STL [R1+0x7a0], R4 ;  /* 0x0007a00401007387 */ /* 0x0007e20000100800 */
[----:B------:R4:W-:Y:S02]  /*1f5f0*/  STL [R1+0x5a0], R5 ;  /* 0x0005a00501007387 */ /* 0x0009e40000100800 */
[----:B------:R-:W-:Y:S02]  /*1f600*/  IMAD.MOV.U32 R10, RZ, RZ, R15 ;  /* 0x000000ffff0a7224 */ /* 0x000fe400078e000f */
[----:B--2---:R-:W2:Y:S01]  /*1f610*/  LDL.LU R14, [R1+0x460] ;  /* 0x00046000010e7983 */ /* 0x004ea20000300800 */
[----:B------:R-:W2:Y:S01]  /*1f620*/  LDL.LU R15, [R1+0x5b8] ;  /* 0x0005b800010f7983 */ /* 0x000ea20000300800 */
[----:B------:R-:W2:Y:S02]  /*1f630*/  LDL.LU R22, [R1+0x6fc] ;  /* 0x0006fc0001167983 */ /* 0x000ea40000300800 */
[----:B---3--:R-:W-:Y:S02]  /*1f640*/  IMAD.MOV.U32 R4, RZ, RZ, R26 ;  /* 0x000000ffff047224 */ /* 0x008fe400078e001a */
[----:B----4-:R-:W-:-:S04]  /*1f650*/  IMAD.MOV.U32 R5, RZ, RZ, R23 ;  /* 0x000000ffff057224 */ /* 0x010fc800078e0017 */
[----:B------:R-:W-:-:S05]  /*1f660*/  IMAD.WIDE R4, R27, 0x2, R4 ;  /* 0x000000021b047825 */ /* 0x000fca00078e0204 */
[----:B------:R-:W-:Y:S01]  /*1f670*/  STL [R1+0x450], R4 ;  /* 0x0004500401007387 */ /* 0x000fe20000100800 */
[----:B------:R1:W-:Y:S03]  /*1f680*/  STL [R1+0x3a8], R5 ;  /* 0x0003a80501007387 */ /* 0x0003e60000100800 */
[----:B-1----:R-:W3:Y:S01]  /*1f690*/  LDL.LU R5, [R1+0x3ac] ;  /* 0x0003ac0001057983 */ /* 0x002ee20000300800 */
[----:B------:R-:W-:-:S04]  /*1f6a0*/  LOP3.LUT R7, R7, R6, RZ, 0x3c, !PT ;  /* 0x0000000607077212 */ /* 0x000fc800078e3cff */
[----:B------:R-:W-:-:S04]  /*1f6b0*/  LOP3.LUT R6, R7, R6, RZ, 0x3c, !PT ;  /* 0x0000000607067212 */ /* 0x000fc800078e3cff */
[----:B------:R-:W-:Y:S02]  /*1f6c0*/  LOP3.LUT R7, R7, R6, RZ, 0x3c, !PT ;  /* 0x0000000607077212 */ /* 0x000fe400078e3cff */
[----:B------:R-:W-:-:S03]  /*1f6d0*/  LOP3.LUT R9, R9, R8, RZ, 0x3c, !PT ;  /* 0x0000000809097212 */ /* 0x000fc600078e3cff */
[----:B------:R-:W-:Y:S01]  /*1f6e0*/  IMAD.WIDE R6, R27, 0x2, R6 ;  /* 0x000000021b067825 */ /* 0x000fe200078e0206 */
[----:B------:R-:W-:-:S04]  /*1f6f0*/  LOP3.LUT R8, R9, R8, RZ, 0x3c, !PT ;  /* 0x0000000809087212 */ /* 0x000fc800078e3cff */
[----:B------:R1:W-:Y:S01]  /*1f700*/  STL [R1+0x5a4], R6 ;  /* 0x0005a40601007387 */ /* 0x0003e20000100800 */
[----:B------:R4:W-:Y:S01]  /*1f710*/  STL [R1+0x454], R7 ;  /* 0x0004540701007387 */ /* 0x0009e20000100800 */
[----:B------:R-:W-:Y:S02]  /*1f720*/  LOP3.LUT R9, R9, R8, RZ, 0x3c, !PT ;  /* 0x0000000809097212 */ /* 0x000fe400078e3cff */
[----:B-1----:R-:W2:Y:S01]  /*1f730*/  LDL.LU R6, [R1+0x45c] ;  /* 0x00045c0001067983 */ /* 0x002ea20000300800 */
[----:B----4-:R-:W2:Y:S02]  /*1f740*/  LDL.LU R7, [R1+0x5ac] ;  /* 0x0005ac0001077983 */ /* 0x010ea40000300800 */
[----:B------:R-:W-:-:S04]  /*1f750*/  IMAD.WIDE R8, R27, 0x2, R8 ;  /* 0x000000021b087825 */ /* 0x000fc800078e0208 */
[----:B------:R-:W-:Y:S01]  /*1f760*/  IMAD.MOV.U32 R4, RZ, RZ, R29 ;  /* 0x000000ffff047224 */ /* 0x000fe200078e001d */
[----:B------:R-:W-:Y:S01]  /*1f770*/  STL [R1+0x7a4], R8 ;  /* 0x0007a40801007387 */ /* 0x000fe20000100800 */
[----:B------:R-:W-:Y:S02]  /*1f780*/  STL [R1+0x5a8], R9 ;  /* 0x0005a80901007387 */ /* 0x000fe40000100800 */
[----:B------:R-:W4:Y:S02]  /*1f790*/  LDL.LU R23, [R1+0x5bc] ;  /* 0x0005bc0001177983 */ /* 0x000f240000300800 */
[----:B------:R-:W4:Y:S01]  /*1f7a0*/  LDL.LU R26, [R1+0x5c0] ;  /* 0x0005c000011a7983 */ /* 0x000f220000300800 */
[----:B------:R-:W4:Y:S01]  /*1f7b0*/  LDL.LU R29, [R1+0xb8c] ;  /* 0x000b8c00011d7983 */ /* 0x000f220000300800 */
[----:B---3--:R-:W-:-:S05]  /*1f7c0*/  IMAD.WIDE R4, R27, 0x2, R4 ;  /* 0x000000021b047825 */ /* 0x008fca00078e0204 */
[----:B------:R-:W-:Y:S01]  /*1f7d0*/  STL [R1+0x458], R4 ;  /* 0x0004580401007387 */ /* 0x000fe20000100800 */
[----:B------:R1:W-:Y:S03]  /*1f7e0*/  STL [R1+0x3ac], R5 ;  /* 0x0003ac0501007387 */ /* 0x0003e60000100800 */
[----:B-1----:R-:W3:Y:S01]  /*1f7f0*/  LDL.LU R5, [R1+0x3b0] ;  /* 0x0003b00001057983 */ /* 0x002ee20000300800 */
[----:B------:R-:W-:Y:S02]  /*1f800*/  IMAD.MOV.U32 R8, RZ, RZ, R13 ;  /* 0x000000ffff087224 */ /* 0x000fe400078e000d */
[----:B------:R-:W-:Y:S01]  /*1f810*/  IMAD.MOV.U32 R9, RZ, RZ, R12 ;  /* 0x000000ffff097224 */ /* 0x000fe200078e000c */
[----:B--2---:R-:W-:-:S04]  /*1f820*/  LOP3.LUT R7, R7, R6, RZ, 0x3c, !PT ;  /* 0x0000000607077212 */ /* 0x004fc800078e3cff */
[----:B------:R-:W-:-:S04]  /*1f830*/  LOP3.LUT R6, R7, R6, RZ, 0x3c, !PT ;  /* 0x0000000607067212 */ /* 0x000fc800078e3cff */
[----:B------:R-:W-:Y:S01]  /*1f840*/  LOP3.LUT R7, R7, R6, RZ, 0x3c, !PT ;  /* 0x0000000607077212 */ /* 0x000fe200078e3cff */
[----:B------:R-:W-:-:S04]  /*1f850*/  IMAD.WIDE R8, R27, 0x2, R8 ;  /* 0x000000021b087825 */ /* 0x000fc800078e0208 */
[----:B------:R-:W-:-:S04]  /*1f860*/  IMAD.WIDE R6, R27, 0x2, R6 ;  /* 0x000000021b067825 */ /* 0x000fc800078e0206 */
[----:B------:R-:W-:Y:S01]  /*1f870*/  IMAD.MOV.U32 R4, RZ, RZ, R14 ;  /* 0x000000ffff047224 */ /* 0x000fe200078e000e */
[----:B------:R-:W-:Y:S01]  /*1f880*/  STL [R1+0x5ac], R6 ;  /* 0x0005ac0601007387 */ /* 0x000fe20000100800 */
[----:B------:R1:W-:Y:S02]  /*1f890*/  STL [R1+0x45c], R7 ;  /* 0x00045c0701007387 */ /* 0x0003e40000100800 */
[----:B------:R-:W-:Y:S02]  /*1f8a0*/  STL [R1+0x6f8], R8 ;  /* 0x0006f80801007387 */ /* 0x000fe40000100800 */
[----:B------:R-:W-:Y:S01]  /*1f8b0*/  STL [R1+0x5b0], R9 ;  /* 0x0005b00901007387 */ /* 0x000fe20000100800 */
[----:B------:R-:W2:Y:S01]  /*1f8c0*/  LDL.LU R12, [R1+0x5c8] ;  /* 0x0005c800010c7983 */ /* 0x000ea20000300800 */
[----:B------:R-:W2:Y:S02]  /*1f8d0*/  LDL.LU R13, [R1+0x704] ;  /* 0x00070400010d7983 */ /* 0x000ea40000300800 */
[----:B-1----:R-:W-:-:S02]  /*1f8e0*/  IMAD.MOV.U32 R7, RZ, RZ, R3 ;  /* 0x000000ffff077224 */ /* 0x002fc400078e0003 */
[----:B------:R-:W-:Y:S01]  /*1f8f0*/  IMAD.MOV.U32 R6, RZ, RZ, R28 ;  /* 0x000000ffff067224 */ /* 0x000fe200078e001c */
[----:B------:R-:W2:Y:S01]  /*1f900*/  LDL.LU R3, [R1+0xb88] ;  /* 0x000b880001037983 */ /* 0x000ea20000300800 */
[----:B------:R-:W2:Y:S02]  /*1f910*/  LDL.LU R28, [R1+0xb84] ;  /* 0x000b8400011c7983 */ /* 0x000ea40000300800 */
[----:B------:R-:W-:-:S04]  /*1f920*/  IMAD.WIDE R6, R27, 0x2, R6 ;  /* 0x000000021b067825 */ /* 0x000fc800078e0206 */
[----:B---3--:R-:W-:-:S05]  /*1f930*/  IMAD.WIDE R4, R27, 0x2, R4 ;  /* 0x000000021b047825 */ /* 0x008fca00078e0204 */
[----:B------:R1:W-:Y:S01]  /*1f940*/  STL [R1+0x460], R4 ;  /* 0x0004600401007387 */ /* 0x0003e20000100800 */
[----:B------:R3:W-:Y:S03]  /*1f950*/  STL [R1+0x3b0], R5 ;  /* 0x0003b00501007387 */ /* 0x0007e60000100800 */
[----:B-1----:R-:W2:Y:S01]  /*1f960*/  LDL.LU R4, [R1+0x3b4] ;  /* 0x0003b40001047983 */ /* 0x002ea20000300800 */
[----:B---3--:R-:W2:Y:S02]  /*1f970*/  LDL.LU R5, [R1+0x468] ;  /* 0x0004680001057983 */ /* 0x008ea40000300800 */
[----:B------:R-:W-:Y:S02]  /*1f980*/  STL [R1+0x5b4], R6 ;  /* 0x0005b40601007387 */ /* 0x000fe40000100800 */
[----:B------:R1:W-:Y:S02]  /*1f990*/  STL [R1+0x464], R7 ;  /* 0x0004640701007387 */ /* 0x0003e40000100800 */
[----:B-1----:R-:W3:Y:S01]  /*1f9a0*/  LDL.LU R7, [R1+0x46c] ;  /* 0x00046c0001077983 */ /* 0x002ee20000300800 */
[----:B------:R-:W-:-:S02]  /*1f9b0*/  IMAD.MOV.U32 R8, RZ, RZ, R22 ;  /* 0x000000ffff087224 */ /* 0x000fc400078e0016 */
[----:B------:R-:W-:-:S04]  /*1f9c0*/  IMAD.MOV.U32 R9, RZ, RZ, R15 ;  /* 0x000000ffff097224 */ /* 0x000fc800078e000f */
[----:B------:R-:W-:-:S04]  /*1f9d0*/  IMAD.WIDE R8, R27, 0x2, R8 ;  /* 0x000000021b087825 */ /* 0x000fc800078e0208 */
[----:B----4-:R-:W-:Y:S01]  /*1f9e0*/  IMAD.MOV.U32 R6, RZ, RZ, R23 ;  /* 0x000000ffff067224 */ /* 0x010fe200078e0017 */
[----:B------:R1:W-:Y:S01]  /*1f9f0*/  STL [R1+0x6fc], R8 ;  /* 0x0006fc0801007387 */ /* 0x0003e20000100800 */
[----:B------:R-:W-:Y:S02]  /*1fa00*/  STL [R1+0x5b8], R9 ;  /* 0x0005b80901007387 */ /* 0x000fe40000100800 */
[----:B------:R-:W4:Y:S02]  /*1fa10*/  LDL.LU R14, [R1+0x5cc] ;  /* 0x0005cc00010e7983 */ /* 0x000f240000300800 */
[----:B------:R-:W4:Y:S01]  /*1fa20*/  LDL.LU R15, [R1+0x5d0] ;  /* 0x0005d000010f7983 */ /* 0x000f220000300800 */
[----:B------:R-:W4:Y:S01]  /*1fa30*/  LDL.LU R22, [R1+0x708] ;  /* 0x0007080001167983 */ /* 0x000f220000300800 */
[----:B-1----:R-:W-:-:S03]  /*1fa40*/  IMAD.MOV.U32 R8, RZ, RZ, R29 ;  /* 0x000000ffff087224 */ /* 0x002fc600078e001d */
[----:B------:R-:W4:Y:S01]  /*1fa50*/  LDL.LU R29, [R1+0xb80] ;  /* 0x000b8000011d7983 */ /* 0x000f220000300800 */
[----:B--2---:R-:W-:-:S04]  /*1fa60*/  LOP3.LUT R5, R5, R4, RZ, 0x3c, !PT ;  /* 0x0000000405057212 */ /* 0x004fc800078e3cff */
[----:B------:R-:W-:-:S04]  /*1fa70*/  LOP3.LUT R4, R5, R4, RZ, 0x3c, !PT ;  /* 0x0000000405047212 */ /* 0x000fc800078e3cff */
[----:B------:R-:W-:-:S05]  /*1fa80*/  LOP3.LUT R5, R5, R4, RZ, 0x3c, !PT ;  /* 0x0000000405057212 */ /* 0x000fca00078e3cff */
[----:B------:R-:W-:-:S04]  /*1fa90*/  IMAD.WIDE R4, R27, 0x2, R4 ;  /* 0x000000021b047825 */ /* 0x000fc800078e0204 */
[----:B---3--:R-:W-:Y:S01]  /*1faa0*/  IMAD.WIDE R6, R27, 0x2, R6 ;  /* 0x000000021b067825 */ /* 0x008fe200078e0206 */
[----:B------:R1:W-:Y:S03]  /*1fab0*/  STL [R1+0x468], R4 ;  /* 0x0004680401007387 */ /* 0x0003e60000100800 */
[----:B------:R2:W-:Y:S01]  /*1fac0*/  STL [R1+0x3b4], R5 ;  /* 0x0003b40501007387 */ /* 0x0005e20000100800 */
[----:B-1----:R-:W3:Y:S01]  /*1fad0*/  LDL.LU R4, [R1+0x3b8] ;  /* 0x0003b80001047983 */ /* 0x002ee20000300800 */
[----:B--2---:R-:W3:Y:S02]  /*1fae0*/  LDL.LU R5, [R1+0x470] ;  /* 0x0004700001057983 */ /* 0x004ee40000300800 */
[----:B------:R1:W-:Y:S02]  /*1faf0*/  STL [R1+0x5bc], R6 ;  /* 0x0005bc0601007387 */ /* 0x0003e40000100800 */
[----:B------:R2:W-:Y:S01]  /*1fb00*/  STL [R1+0x46c], R7 ;  /* 0x00046c0701007387 */ /* 0x0005e20000100800 */
[----:B-1----:R-:W4:Y:S01]  /*1fb10*/  LDL.LU R6, [R1+0x474] ;  /* 0x0004740001067983 */ /* 0x002f220000300800 */
[----:B--2---:R-:W4:Y:S02]  /*1fb20*/  LDL.LU R7, [R1+0x5c4] ;  /* 0x0005c40001077983 */ /* 0x004f240000300800 */
[----:B------:R-:W-:-:S04]  /*1fb30*/  IMAD.MOV.U32 R9, RZ, RZ, R26 ;  /* 0x000000ffff097224 */ /* 0x000fc800078e001a */
[----:B------:R-:W-:-:S05]  /*1fb40*/  IMAD.WIDE R8, R27, 0x2, R8 ;  /* 0x000000021b087825 */ /* 0x000fca00078e0208 */
[----:B------:R1:W-:Y:S01]  /*1fb50*/  STL [R1+0x700], R8 ;  /* 0x0007000801007387 */ /* 0x0003e20000100800 */
[----:B------:R2:W-:Y:S02]  /*1fb60*/  STL [R1+0x5c0], R9 ;  /* 0x0005c00901007387 */ /* 0x0005e40000100800 */
[----:B------:R-:W4:Y:S02]  /*1fb70*/  LDL.LU R23, [R1+0x5d8] ;  /* 0x0005d80001177983 */ /* 0x000f240000300800 */
[----:B------:R-:W4:Y:S02]  /*1fb80*/  LDL.LU R26, [R1+0x70c] ;  /* 0x00070c00011a7983 */ /* 0x000f240000300800 */
[----:B-1----:R-:W-:Y:S02]  /*1fb90*/  IMAD.MOV.U32 R8, RZ, RZ, R13 ;  /* 0x000000ffff087224 */ /* 0x002fe400078e000d */
[----:B--2---:R-:W-:-:S04]  /*1fba0*/  IMAD.MOV.U32 R9, RZ, RZ, R12 ;  /* 0x000000ffff097224 */ /* 0x004fc800078e000c */
[----:B------:R-:W-:Y:S01]  /*1fbb0*/  IMAD.WIDE R8, R27, 0x2, R8 ;  /* 0x000000021b087825 */ /* 0x000fe200078e0208 */
[----:B---3--:R-:W-:-:S04]  /*1fbc0*/  LOP3.LUT R5, R5, R4, RZ, 0x3c, !PT ;  /* 0x0000000405057212 */ /* 0x008fc800078e3cff */
[----:B------:R-:W-:-:S04]  /*1fbd0*/  LOP3.LUT R4, R5, R4, RZ, 0x3c, !PT ;  /* 0x0000000405047212 */ /* 0x000fc800078e3cff */
[----:B------:R-:W-:Y:S02]  /*1fbe0*/  LOP3.LUT R5, R5, R4, RZ, 0x3c, !PT ;  /* 0x0000000405057212 */ /* 0x000fe400078e3cff */
[----:B----4-:R-:W-:-:S04]  /*1fbf0*/  LOP3.LUT R7, R7, R6, RZ, 0x3c, !PT ;  /* 0x0000000607077212 */ /* 0x010fc800078e3cff */
[----:B------:R-:W-:Y:S01]  /*1fc00*/  LOP3.LUT R6, R7, R6, RZ, 0x3c, !PT ;  /* 0x0000000607067212 */ /* 0x000fe200078e3cff */
[----:B------:R-:W-:-:S03]  /*1fc10*/  IMAD.WIDE R4, R27, 0x2, R4 ;  /* 0x000000021b047825 */ /* 0x000fc600078e0204 */
[----:B------:R-:W-:Y:S02]  /*1fc20*/  LOP3.LUT R7, R7, R6, RZ, 0x3c, !PT ;  /* 0x0000000607077212 */ /* 0x000fe400078e3cff */
[----:B------:R1:W-:Y:S03]  /*1fc30*/  STL [R1+0x470], R4 ;  /* 0x0004700401007387 */ /* 0x0003e60000100800 */
[----:B------:R-:W-:Y:S01]  /*1fc40*/  IMAD.WIDE R6, R27, 0x2, R6 ;  /* 0x000000021b067825 */ /* 0x000fe200078e0206 */
[----:B------:R2:W-:Y:S04]  /*1fc50*/  STL [R1+0x3b8], R5 ;  /* 0x0003b80501007387 */ /* 0x0005e80000100800 */
[----:B------:R-:W-:Y:S01]  /*1fc60*/  STL [R1+0x5c4], R6 ;  /* 0x0005c40601007387 */ /* 0x000fe20000100800 */
[----:B------:R3:W-:Y:S02]  /*1fc70*/  STL [R1+0x474], R7 ;  /* 0x0004740701007387 */ /* 0x0007e40000100800 */
[----:B-1----:R-:W-:-:S02]  /*1fc80*/  IMAD.MOV.U32 R4, RZ, RZ, R28 ;  /* 0x000000ffff047224 */ /* 0x002fc400078e001c */
[----:B--2---:R-:W-:-:S04]  /*1fc90*/  IMAD.MOV.U32 R5, RZ, RZ, R3 ;  /* 0x000000ffff057224 */ /* 0x004fc800078e0003 */
[----:B------:R-:W-:Y:S01]  /*1fca0*/  IMAD.WIDE R4, R27, 0x2, R4 ;  /* 0x000000021b047825 */ /* 0x000fe200078e0204 */
[----:B---3--:R-:W2:Y:S03]  /*1fcb0*/  LDL.LU R7, [R1+0x47c] ;  /* 0x00047c0001077983 */ /* 0x008ea60000300800 */
[----:B------:R-:W-:Y:S02]  /*1fcc0*/  STL [R1+0x704], R8 ;  /* 0x0007040801007387 */ /* 0x000fe40000100800 */
[----:B------:R-:W-:Y:S02]  /*1fcd0*/  STL [R1+0x5c8], R9 ;  /* 0x0005c80901007387 */ /* 0x000fe40000100800 */
[----:B------:R-:W3:Y:S01]  /*1fce0*/  LDL.LU R12, [R1+0x48c] ;  /* 0x00048c00010c7983 */ /* 0x000ee20000300800 */
[----:B------:R-:W4:Y:S01]  /*1fcf0*/  LDL.LU R13, [R1+0x5dc] ;  /* 0x0005dc00010d7983 */ /* 0x000f220000300800 */
[----:B------:R-:W3:Y:S02]  /*1fd00*/  LDL.LU R3, [R1+0xb7c] ;  /* 0x000b7c0001037983 */ /* 0x000ee40000300800 */
[----:B------:R-:W3:Y:S02]  /*1fd10*/  LDL.LU R28, [R1+0xb78] ;  /* 0x000b7800011c7983 */ /* 0x000ee40000300800 */
[----:B------:R1:W-:Y:S01]  /*1fd20*/  STL [R1+0x478], R4 ;  /* 0x0004780401007387 */ /* 0x0003e20000100800 */
[----:B------:R0:W-:Y:S04]  /*1fd30*/  STL [R1+0x3bc], R5 ;  /* 0x0003bc0501007387 */ /* 0x0001e80000100800 */
[----:B-1----:R-:W3:Y:S01]  /*1fd40*/  LDL.LU R4, [R1+0x3c0] ;  /* 0x0003c00001047983 */ /* 0x002ee20000300800 */
[----:B0-----:R-:W3:Y:S02]  /*1fd50*/  LDL.LU R5, [R1+0x480] ;  /* 0x0004800001057983 */ /* 0x001ee40000300800 */
[----:B------:R-:W-:-:S02]  /*1fd60*/  IMAD.MOV.U32 R6, RZ, RZ, R14 ;  /* 0x000000ffff067224 */ /* 0x000fc400078e000e */
[----:B------:R-:W-:Y:S02]  /*1fd70*/  IMAD.MOV.U32 R8, RZ, RZ, R22 ;  /* 0x000000ffff087224 */ /* 0x000fe400078e0016 */
[----:B------:R-:W-:-:S04]  /*1fd80*/  IMAD.MOV.U32 R9, RZ, RZ, R15 ;  /* 0x000000ffff097224 */ /* 0x000fc800078e000f */
[----:B------:R-:W-:-:S04]  /*1fd90*/  IMAD.WIDE R8, R27, 0x2, R8 ;  /* 0x000000021b087825 */ /* 0x000fc800078e0208 */
[----:B--2---:R-:W-:-:S05]  /*1fda0*/  IMAD.WIDE R6, R27, 0x2, R6 ;  /* 0x000000021b067825 */ /* 0x004fca00078e0206 */
[----:B------:R-:W-:Y:S01]  /*1fdb0*/  STL [R1+0x5cc], R6 ;  /* 0x0005cc0601007387 */ /* 0x000fe20000100800 */
[----:B------:R0:W-:Y:S03]  /*1fdc0*/  STL [R1+0x47c], R7 ;  /* 0x00047c0701007387 */ /* 0x0001e60000100800 */
[----:B0-----:R-:W2:Y:S01]  /*1fdd0*/  LDL.LU R7, [R1+0x484] ;  /* 0x0004840001077983 */ /* 0x001ea20000300800 */
[----:B---3--:R-:W-:-:S04]  /*1fde0*/  LOP3.LUT R5, R5, R4, RZ, 0x3c, !PT ;  /* 0x0000000405057212 */ /* 0x008fc800078e3cff */
[----:B------:R-:W-:-:S04]  /*1fdf0*/  LOP3.LUT R4, R5, R4, RZ, 0x3c, !PT ;  /* 0x0000000405047212 */ /* 0x000fc800078e3cff */
[----:B------:R-:W-:Y:S01]  /*1fe00*/  LOP3.LUT R5, R5, R4, RZ, 0x3c, !PT ;  /* 0x0000000405057212 */ /* 0x000fe200078e3cff */
[----:B------:R-:W-:Y:S01]  /*1fe10*/  STL [R1+0x708], R8 ;  /* 0x0007080801007387 */ /* 0x000fe20000100800 */
[----:B------:R-:W-:Y:S02]  /*1fe20*/  STL [R1+0x5d0], R9 ;  /* 0x0005d00901007387 */ /* 0x000fe40000100800 */
[----:B------:R-:W3:Y:S02]  /*1fe30*/  LDL.LU R14, [R1+0x5e4] ;  /* 0x0005e400010e7983 */ /* 0x000ee40000300800 */
[----:B------:R-:W3:Y:S02]  /*1fe40*/  LDL.LU R15, [R1+0x5e8] ;  /* 0x0005e800010f7983 */ /* 0x000ee40000300800 */
[----:B------:R-:W-:Y:S01]  /*1fe50*/  IMAD.WIDE R4, R27, 0x2, R4 ;  /* 0x000000021b047825 */ /* 0x000fe200078e0204 */
[----:B------:R-:W3:Y:S03]  /*1fe60*/  LDL.LU R22, [R1+0x714] ;  /* 0x0007140001167983 */ /* 0x000ee60000300800 */
[----:B------:R-:W-:-:S02]  /*1fe70*/  IMAD.MOV.U32 R6, RZ, RZ, R29 ;  /* 0x000000ffff067224 */ /* 0x000fc400078e001d */
[----:B------:R-:W3:Y:S01]  /*1fe80*/  LDL.LU R29, [R1+0xb74] ;  /* 0x000b7400011d7983 */ /* 0x000ee20000300800 */
[----:B------:R0:W-:Y:S01]  /*1fe90*/  STL [R1+0x480], R4 ;  /* 0x0004800401007387 */ /* 0x0001e20000100800 */
[----:B------:R1:W-:Y:S03]  /*1fea0*/  STL [R1+0x3c0], R5 ;  /* 0x0003c00501007387 */ /* 0x0003e60000100800 */
[----:B0-----:R-:W3:Y:S01]  /*1feb0*/  LDL.LU R4, [R1+0x3c4] ;  /* 0x0003c40001047983 */ /* 0x001ee20000300800 */
[----:B-1----:R-:W3:Y:S02]  /*1fec0*/  LDL.LU R5, [R1+0x488] ;  /* 0x0004880001057983 */ /* 0x002ee40000300800 */
[----:B------:R-:W-:Y:S02]  /*1fed0*/  IMAD.MOV.U32 R8, RZ, RZ, R26 ;  /* 0x000000ffff087224 */ /* 0x000fe400078e001a */
[----:B------:R-:W-:-:S04]  /*1fee0*/  IMAD.MOV.U32 R9, RZ, RZ, R23 ;  /* 0x000000ffff097224 */ /* 0x000fc800078e0017 */
[----:B------:R-:W-:-:S04]  /*1fef0*/  IMAD.WIDE R8, R27, 0x2, R8 ;  /* 0x000000021b087825 */ /* 0x000fc800078e0208 */
[----:B--2---:R-:W-:-:S05]  /*1ff00*/  IMAD.WIDE R6, R27, 0x2, R6 ;  /* 0x000000021b067825 */ /* 0x004fca00078e0206 */
[----:B------:R-:W-:Y:S01]  /*1ff10*/  STL [R1+0x5d4], R6 ;  /* 0x0005d40601007387 */ /* 0x000fe20000100800 */
[----:B------:R-:W-:Y:S02]  /*1ff20*/  STL [R1+0x484], R7 ;  /* 0x0004840701007387 */ /* 0x000fe40000100800 */
[----:B------:R-:W-:Y:S02]  /*1ff30*/  STL [R1+0x70c], R8 ;  /* 0x00070c0801007387 */ /* 0x000fe40000100800 */
[----:B------:R0:W-:Y:S01]  /*1ff40*/  STL [R1+0x5d8], R9 ;  /* 0x0005d80901007387 */ /* 0x0001e20000100800 */
[----:B------:R-:W2:Y:S01]  /*1ff50*/  LDL.LU R23, [R1+0x5f0] ;  /* 0x0005f00001177983 */ /* 0x000ea20000300800 */
[----:B------:R-:W2:Y:S02]  /*1ff60*/  LDL.LU R26, [R1+0x718] ;  /* 0x00071800011a7983 */ /* 0x000ea40000300800 */
[----:B0-----:R-:W-:Y:S01]  /*1ff70*/  IMAD.MOV.U32 R9, RZ, RZ, R3 ;  /* 0x000000ffff097224 */ /* 0x001fe200078e0003 */
[-C--:B---3--:R-:W-:Y:S01]  /*1ff80*/  LOP3.LUT R5, R5, R4.reuse, RZ, 0x3c, !PT ;  /* 0x0000000405057212 */ /* 0x088fe200078e3cff */
[----:B------:R-:W-:Y:S01]  /*1ff90*/  IMAD.MOV.U32 R8, RZ, RZ, R28 ;  /* 0x000000ffff087224 */ /* 0x000fe200078e001c */
[----:B------:R-:W3:Y:S01]  /*1ffa0*/  LDL.LU R3, [R1+0xb70] ;  /* 0x000b700001037983 */ /* 0x000ee20000300800 */
[----:B------:R-:W2:Y:S01]  /*1ffb0*/  LDL.LU R28, [R1+0xb6c] ;  /* 0x000b6c00011c7983 */ /* 0x000ea20000300800 */
[----:B------:R-:W-:-:S04]  /*1ffc0*/  LOP3.LUT R4, R5, R4, RZ, 0x3c, !PT ;  /* 0x0000000405047212 */ /* 0x000fc800078e3cff */
[----:B------:R-:W-:-:S05]  /*1ffd0*/  LOP3.LUT R5, R5, R4, RZ, 0x3c, !PT ;  /* 0x0000000405057212 */ /* 0x000fca00078e3cff */
[----:B------:R-:W-:-:S05]  /*1ffe0*/  IMAD.WIDE R4, R27, 0x2, R4 ;  /* 0x000000021b047825 */ /* 0x000fca00078e0204 */
[----:B------:R0:W-:Y:S01]  /*1fff0*/  STL [R1+0x488], R4 ;  /* 0x0004880401007387 */ /* 0x0001e20000100800 */
[----:B------:R1:W-:Y:S03]  /*20000*/  STL [R1+0x3c4], R5 ;  /* 0x0003c40501007387 */ /* 0x0003e60000100800 */
[----:B0-----:R-:W2:Y:S01]  /*20010*/  LDL.LU R4, [R1+0x3c8] ;  /* 0x0003c80001047983 */ /* 0x001ea20000300800 */
[----:B-1----:R-:W2:Y:S02]  /*20020*/  LDL.LU R5, [R1+0x490] ;  /* 0x0004900001057983 */ /* 0x002ea40000300800 */
[----:B----4-:R-:W-:Y:S02]  /*20030*/  IMAD.MOV.U32 R6, RZ, RZ, R13 ;  /* 0x000000ffff067224 */ /* 0x010fe400078e000d */
[----:B------:R-:W-:-:S04]  /*20040*/  IMAD.MOV.U32 R7, RZ, RZ, R12 ;  /* 0x000000ffff077224 */ /* 0x000fc800078e000c */
[----:B------:R-:W-:-:S04]  /*20050*/  IMAD.WIDE R6, R27, 0x2, R6 ;  /* 0x000000021b067825 */ /* 0x000fc800078e0206 */
[----:B------:R-:W-:Y:S01]  /*20060*/  IMAD.WIDE R8, R27, 0x2, R8 ;  /* 0x000000021b087825 */ /* 0x000fe200078e0208 */
[----:B------:R-:W-:Y:S03]  /*20070*/  STL [R1+0x5dc], R6 ;  /* 0x0005dc0601007387 */ /* 0x000fe60000100800 */
[----:B------:R0:W-:Y:S02]  /*20080*/  STL [R1+0x48c], R7 ;  /* 0x00048c0701007387 */ /* 0x0001e40000100800 */
[----:B0-----:R-:W4:Y:S01]  /*20090*/  LDL.LU R7, [R1+0x494] ;  /* 0x0004940001077983 */ /* 0x001f220000300800 */
[----:B------:R-:W-:Y:S02]  /*200a0*/  STL [R1+0x710], R8 ;  /* 0x0007100801007387 */ /* 0x000fe40000100800 */
[----:B------:R-:W-:Y:S02]  /*200b0*/  STL [R1+0x5e0], R9 ;  /* 0x0005e00901007387 */ /* 0x000fe40000100800 */
[----:B------:R-:W3:Y:S01]  /*200c0*/  LDL.LU R12, [R1+0x5f8] ;  /* 0x0005f800010c7983 */ /* 0x000ee20000300800 */
[----:B------:R-:W3:Y:S01]  /*200d0*/  LDL.LU R13, [R1+0x71c] ;  /* 0x00071c00010d7983 */ /* 0x000ee20000300800 */
[----:B--2---:R-:W-:-:S04]  /*200e0*/  LOP3.LUT R5, R5, R4, RZ, 0x3c, !PT ;  /* 0x0000000405057212 */ /* 0x004fc800078e3cff */
[----:B------:R-:W-:-:S04]  /*200f0*/  LOP3.LUT R4, R5, R4, RZ, 0x3c, !PT ;  /* 0x0000000405047212 */ /* 0x000fc800078e3cff */
[----:B------:R-:W-:-:S05]  /*20100*/  LOP3.LUT R5, R5, R4, RZ, 0x3c, !PT ;  /* 0x0000000405057212 */ /* 0x000fca00078e3cff */
[----:B------:R-:W-:-:S05]  /*20110*/  IMAD.WIDE R4, R27, 0x2, R4 ;  /* 0x000000021b047825 */ /* 0x000fca00078e0204 */
[----:B------:R-:W-:Y:S01]  /*20120*/  STL [R1+0x490], R4 ;  /* 0x0004900401007387 */ /* 0x000fe20000100800 */
[----:B------:R0:W-:Y:S03]  /*20130*/  STL [R1+0x3c8], R5 ;  /* 0x0003c80501007387 */ /* 0x0001e60000100800 */
[----:B0-----:R-:W2:Y:S01]  /*20140*/  LDL.LU R5, [R1+0x3cc] ;  /* 0x0003cc0001057983 */ /* 0x001ea20000300800 */
[----:B------:R-:W-:Y:S02]  /*20150*/  IMAD.MOV.U32 R6, RZ, RZ, R14 ;  /* 0x000000ffff067224 */ /* 0x000fe400078e000e */
[----:B------:R-:W-:Y:S02]  /*20160*/  IMAD.MOV.U32 R8, RZ, RZ, R22 ;  /* 0x000000ffff087224 */ /* 0x000fe400078e0016 */
[----:B------:R-:W-:Y:S02]  /*20170*/  IMAD.MOV.U32 R9, RZ, RZ, R15 ;  /* 0x000000ffff097224 */ /* 0x000fe400078e000f */
[----:B----4-:R-:W-:-:S04]  /*20180*/  IMAD.WIDE R6, R27, 0x2, R6 ;  /* 0x000000021b067825 */ /* 0x010fc800078e0206 */
[----:B------:R-:W-:-:S04]  /*20190*/  IMAD.WIDE R8, R27, 0x2, R8 ;  /* 0x000000021b087825 */ /* 0x000fc800078e0208 */
[----:B------:R-:W-:Y:S01]  /*201a0*/  IMAD.MOV.U32 R4, RZ, RZ, R29 ;  /* 0x000000ffff047224 */ /* 0x000fe200078e001d */
[----:B------:R0:W-:Y:S01]  /*201b0*/  STL [R1+0x5e4], R6 ;  /* 0x0005e40601007387 */ /* 0x0001e20000100800 */
[----:B------:R1:W-:Y:S03]  /*201c0*/  STL [R1+0x494], R7 ;  /* 0x0004940701007387 */ /* 0x0003e60000100800 */
[----:B0-----:R-:W4:Y:S01]  /*201d0*/  LDL.LU R6, [R1+0x49c] ;  /* 0x00049c0001067983 */ /* 0x001f220000300800 */
[----:B-1----:R-:W4:Y:S02]  /*201e0*/  LDL.LU R7, [R1+0x5ec] ;  /* 0x0005ec0001077983 */ /* 0x002f240000300800 */
[----:B------:R-:W-:Y:S02]  /*201f0*/  STL [R1+0x714], R8 ;  /* 0x0007140801007387 */ /* 0x000fe40000100800 */
[----:B------:R-:W-:Y:S01]  /*20200*/  STL [R1+0x5e8], R9 ;  /* 0x0005e80901007387 */ /* 0x000fe20000100800 */
[----:B------:R-:W3:Y:S01]  /*20210*/  LDL.LU R14, [R1+0x4ac] ;  /* 0x0004ac00010e7983 */ /* 0x000ee20000300800 */
[----:B------:R-:W3:Y:S02]  /*20220*/  LDL.LU R15, [R1+0x5fc] ;  /* 0x0005fc00010f7983 */ /* 0x000ee40000300800 */
[----:B------:R-:W3:Y:S02]  /*20230*/  LDL.LU R22, [R1+0x600] ;  /* 0x0006000001167983 */ /* 0x000ee40000300800 */
[----:B------:R-:W3:Y:S02]  /*20240*/  LDL.LU R29, [R1+0xb68] ;  /* 0x000b6800011d7983 */ /* 0x000ee40000300800 */
[----:B--2---:R-:W-:-:S05]  /*20250*/  IMAD.WIDE R4, R27, 0x2, R4 ;  /* 0x000000021b047825 */ /* 0x004fca00078e0204 */
[----:B------:R0:W-:Y:S01]  /*20260*/  STL [R1+0x498], R4 ;  /* 0x0004980401007387 */ /* 0x0001e20000100800 */
[----:B------:R1:W-:Y:S03]  /*20270*/  STL [R1+0x3cc], R5 ;  /* 0x0003cc0501007387 */ /* 0x0003e60000100800 */
[----:B0-----:R-:W2:Y:S01]  /*20280*/  LDL.LU R4, [R1+0x3d0] ;  /* 0x0003d00001047983 */ /* 0x001ea20000300800 */
[----:B-1----:R-:W2:Y:S01]  /*20290*/  LDL.LU R5, [R1+0x4a0] ;  /* 0x0004a00001057983 */ /* 0x002ea20000300800 */
[----:B----4-:R-:W-:-:S04]  /*202a0*/  LOP3.LUT R7, R7, R6, RZ, 0x3c, !PT ;  /* 0x0000000607077212 */ /* 0x010fc800078e3cff */
[----:B------:R-:W-:Y:S01]  /*202b0*/  LOP3.LUT R6, R7, R6, RZ, 0x3c, !PT ;  /* 0x0000000607067212 */ /* 0x000fe200078e3cff */
[----:B------:R-:W-:-:S03]  /*202c0*/  IMAD.MOV.U32 R8, RZ, RZ, R26 ;  /* 0x000000ffff087224 */ /* 0x000fc600078e001a */
[----:B------:R-:W-:Y:S01]  /*202d0*/  LOP3.LUT R7, R7, R6, RZ, 0x3c, !PT ;  /* 0x0000000607077212 */ /* 0x000fe200078e3cff */
[----:B------:R-:W-:-:S04]  /*202e0*/  IMAD.MOV.U32 R9, RZ, RZ, R23 ;  /* 0x000000ffff097224 */ /* 0x000fc800078e0017 */
[----:B------:R-:W-:-:S04]  /*202f0*/  IMAD.WIDE R6, R27, 0x2, R6 ;  /* 0x000000021b067825 */ /* 0x000fc800078e0206 */
[----:B------:R-:W-:Y:S01]  /*20300*/  IMAD.WIDE R8, R27, 0x2, R8 ;  /* 0x000000021b087825 */ /* 0x000fe200078e0208 */
[----:B------:R-:W-:Y:S03]  /*20310*/  STL [R1+0x5ec], R6 ;  /* 0x0005ec0601007387 */ /* 0x000fe60000100800 */
[----:B------:R3:W-:Y:S02]  /*20320*/  STL [R1+0x49c], R7 ;  /* 0x00049c0701007387 */ /* 0x0007e40000100800 */
[----:B------:R-:W-:Y:S02]  /*20330*/  STL [R1+0x718], R8 ;  /* 0x0007180801007387 */ /* 0x000fe40000100800 */
[----:B------:R-:W-:Y:S01]  /*20340*/  STL [R1+0x5f0], R9 ;  /* 0x0005f00901007387 */ /* 0x000fe20000100800 */
[----:B------:R-:W4:Y:S01]  /*20350*/  LDL.LU R23, [R1+0x608] ;  /* 0x0006080001177983 */ /* 0x000f220000300800 */
[----:B------:R-:W4:Y:S02]  /*20360*/  LDL.LU R26, [R1+0x724] ;  /* 0x00072400011a7983 */ /* 0x000f240000300800 */
[----:B---3--:R-:W-:-:S02]  /*20370*/  IMAD.MOV.U32 R7, RZ, RZ, R3 ;  /* 0x000000ffff077224 */ /* 0x008fc400078e0003 */
[----:B------:R-:W-:Y:S01]  /*20380*/  IMAD.MOV.U32 R6, RZ, RZ, R28 ;  /* 0x000000ffff067224 */ /* 0x000fe200078e001c */
[----:B------:R-:W3:Y:S01]  /*20390*/  LDL.LU R3, [R1+0xb64] ;  /* 0x000b640001037983 */ /* 0x000ee20000300800 */
[----:B------:R-:W3:Y:S01]  /*203a0*/  LDL.LU R28, [R1+0xb60] ;  /* 0x000b6000011c7983 */ /* 0x000ee20000300800 */
[----:B--2---:R-:W-:-:S04]  /*203b0*/  LOP3.LUT R5, R5, R4, RZ, 0x3c, !PT ;  /* 0x0000000405057212 */ /* 0x004fc800078e3cff */
[----:B------:R-:W-:-:S04]  /*203c0*/  LOP3.LUT R4, R5, R4, RZ, 0x3c, !PT ;  /* 0x0000000405047212 */ /* 0x000fc800078e3cff */
[----:B------:R-:W-:-:S05]  /*203d0*/  LOP3.LUT R5, R5, R4, RZ, 0x3c, !PT ;  /* 0x0000000405057212 */ /* 0x000fca00078e3cff */
[----:B------:R-:W-:-:S05]  /*203e0*/  IMAD.WIDE R4, R27, 0x2, R4 ;  /* 0x000000021b047825 */ /* 0x000fca00078e0204 */
[----:B------:R0:W-:Y:S01]  /*203f0*/  STL [R1+0x4a0], R4 ;  /* 0x0004a00401007387 */ /* 0x0001e20000100800 */
[----:B------:R1:W-:Y:S03]  /*20400*/  STL [R1+0x3d0], R5 ;  /* 0x0003d00501007387 */ /* 0x0003e60000100800 */
[----:B0-----:R-:W2:Y:S01]  /*20410*/  LDL.LU R4, [R1+0x3d4] ;  /* 0x0003d40001047983 */ /* 0x001ea20000300800 */
[----:B-1----:R-:W2:Y:S02]  /*20420*/  LDL.LU R5, [R1+0x4a8] ;  /* 0x0004a80001057983 */ /* 0x002ea40000300800 */
[----:B------:R-:W-:Y:S02]  /*20430*/  IMAD.MOV.U32 R8, RZ, RZ, R13 ;  /* 0x000000ffff087224 */ /* 0x000fe400078e000d */
[----:B------:R-:W-:Y:S02]  /*20440*/  IMAD.MOV.U32 R9, RZ, RZ, R12 ;  /* 0x000000ffff097224 */ /* 0x000fe400078e000c */
[----:B------:R-:W-:-:S04]  /*20450*/  IMAD.WIDE R6, R27, 0x2, R6 ;  /* 0x000000021b067825 */ /* 0x000fc800078e0206 */
[----:B------:R-:W-:Y:S01]  /*20460*/  IMAD.WIDE R8, R27, 0x2, R8 ;  /* 0x000000021b087825 */ /* 0x000fe200078e0208 */
[----:B------:R0:W-:Y:S03]  /*20470*/  STL [R1+0x5f4], R6 ;  /* 0x0005f40601007387 */ /* 0x0001e60000100800 */
[----:B------:R1:W-:Y:S02]  /*20480*/  STL [R1+0x4a4], R7 ;  /* 0x0004a40701007387 */ /* 0x0003e40000100800 */
[----:B------:R3:W-:Y:S02]  /*20490*/  STL [R1+0x71c], R8 ;  /* 0x00071c0801007387 */ /* 0x0007e40000100800 */
[----:B------:R-:W-:Y:S01]  /*204a0*/  STL [R1+0x5f8], R9 ;  /* 0x0005f80901007387 */ /* 0x000fe20000100800 */
[----:B------:R-:W4:Y:S01]  /*204b0*/  LDL.LU R12, [R1+0x610] ;  /* 0x00061000010c7983 */ /* 0x000f220000300800 */
[----:B------:R-:W4:Y:S02]  /*204c0*/  LDL.LU R13, [R1+0x728] ;  /* 0x00072800010d7983 */ /* 0x000f240000300800 */
[----:B0-----:R-:W-:-:S02]  /*204d0*/  IMAD.MOV.U32 R6, RZ, RZ, R15 ;  /* 0x000000ffff067224 */ /* 0x001fc400078e000f */
[----:B-1----:R-:W-:Y:S02]  /*204e0*/  IMAD.MOV.U32 R7, RZ, RZ, R14 ;  /* 0x000000ffff077224 */ /* 0x002fe400078e000e */
[----:B---3--:R-:W-:Y:S02]  /*204f0*/  IMAD.MOV.U32 R8, RZ, RZ, R29 ;  /* 0x000000ffff087224 */ /* 0x008fe400078e001d */
[----:B------:R-:W3:Y:S01]  /*20500*/  LDL.LU R29, [R1+0xb5c] ;  /* 0x000b5c00011d7983 */ /* 0x000ee20000300800 */
[----:B------:R-:W-:Y:S01]  /*20510*/  IMAD.WIDE R6, R27, 0x2, R6 ;  /* 0x000000021b067825 */ /* 0x000fe200078e0206 */
        /* <DEDUP_REMOVED lines=8> */
[----:B------:R0:W-:Y:S02]  /*205a0*/  STL [R1+0x5fc], R6 ;  /* 0x0005fc0601007387 */ /* 0x0001e40000100800 */
[----:B------:R1:W-:Y:S01]  /*205b0*/  STL [R1+0x4ac], R7 ;  /* 0x0004ac0701007387 */ /* 0x0003e20000100800 */
[----:B0-----:R-:W3:Y:S01]  /*205c0*/  LDL.LU R6, [R1+0x4b4] ;  /* 0x0004b40001067983 */ /* 0x001ee20000300800 */
[----:B-1----:R-:W3:Y:S02]  /*205d0*/  LDL.LU R7, [R1+0x604] ;  /* 0x0006040001077983 */ /* 0x002ee40000300800 */
[----:B------:R-:W-:-:S04]  /*205e0*/  IMAD.MOV.U32 R9, RZ, RZ, R22 ;  /* 0x000000ffff097224 */ /* 0x000fc800078e0016 */
[----:B------:R-:W-:-:S05]  /*205f0*/  IMAD.WIDE R8, R27, 0x2, R8 ;  /* 0x000000021b087825 */ /* 0x000fca00078e0208 */
[----:B------:R4:W-:Y:S01]  /*20600*/  STL [R1+0x720], R8 ;  /* 0x0007200801007387 */ /* 0x0009e20000100800 */
[----:B------:R0:W-:Y:S02]  /*20610*/  STL [R1+0x600], R9 ;  /* 0x0006000901007387 */ /* 0x0001e40000100800 */
[----:B------:R-:W3:Y:S02]  /*20620*/  LDL.LU R14, [R1+0x4c4] ;  /* 0x0004c400010e7983 */ /* 0x000ee40000300800 */
[----:B------:R-:W3:Y:S01]  /*20630*/  LDL.LU R15, [R1+0x618] ;  /* 0x00061800010f7983 */ /* 0x000ee20000300800 */
[----:B------:R-:W3:Y:S01]  /*20640*/  LDL.LU R22, [R1+0x72c] ;  /* 0x00072c0001167983 */ /* 0x000ee20000300800 */
[----:B----4-:R-:W-:Y:S02]  /*20650*/  IMAD.MOV.U32 R8, RZ, RZ, R26 ;  /* 0x000000ffff087224 */ /* 0x010fe400078e001a */
[----:B0-----:R-:W-:-:S04]  /*20660*/  IMAD.MOV.U32 R9, RZ, RZ, R23 ;  /* 0x000000ffff097224 */ /* 0x001fc800078e0017 */
[----:B------:R-:W-:Y:S01]  /*20670*/  IMAD.WIDE R8, R27, 0x2, R8 ;  /* 0x000000021b087825 */ /* 0x000fe200078e0208 */
[----:B--2---:R-:W-:-:S04]  /*20680*/  LOP3.LUT R5, R5, R4, RZ, 0x3c, !PT ;  /* 0x0000000405057212 */ /* 0x004fc800078e3cff */
[----:B------:R-:W-:-:S04]  /*20690*/  LOP3.LUT R4, R5, R4, RZ, 0x3c, !PT ;  /* 0x0000000405047212 */ /* 0x000fc800078e3cff */
[----:B------:R-:W-:Y:S02]  /*206a0*/  LOP3.LUT R5, R5, R4, RZ, 0x3c, !PT ;  /* 0x0000000405057212 */ /* 0x000fe400078e3cff */
[----:B---3--:R-:W-:-:S04]  /*206b0*/  LOP3.LUT R7, R7, R6, RZ, 0x3c, !PT ;  /* 0x0000000607077212 */ /* 0x008fc800078e3cff */
[----:B------:R-:W-:Y:S01]  /*206c0*/  LOP3.LUT R6, R7, R6, RZ, 0x3c, !PT ;  /* 0x0000000607067212 */ /* 0x000fe200078e3cff */
[----:B------:R-:W-:-:S03]  /*206d0*/  IMAD.WIDE R4, R27, 0x2, R4 ;  /* 0x000000021b047825 */ /* 0x000fc600078e0204 */
[----:B------:R-:W-:Y:S02]  /*206e0*/  LOP3.LUT R7, R7, R6, RZ, 0x3c, !PT ;  /* 0x0000000607077212 */ /* 0x000fe400078e3cff */
[----:B------:R0:W-:Y:S03]  /*206f0*/  STL [R1+0x4b0], R4 ;  /* 0x0004b00401007387 */ /* 0x0001e60000100800 */
[----:B------:R-:W-:Y:S01]  /*20700*/  IMAD.WIDE R6, R27, 0x2, R6 ;  /* 0x000000021b067825 */ /* 0x000fe200078e0206 */
[----:B------:R1:W-:Y:S04]  /*20710*/  STL [R1+0x3d8], R5 ;  /* 0x0003d80501007387 */ /* 0x0003e80000100800 */
[----:B------:R2:W-:Y:S01]  /*20720*/  STL [R1+0x604], R6 ;  /* 0x0006040601007387 */ /* 0x0005e20000100800 */
[----:B------:R3:W-:Y:S02]  /*20730*/  STL [R1+0x4b4], R7 ;  /* 0x0004b40701007387 */ /* 0x0007e40000100800 */
[----:B0-----:R-:W-:-:S02]  /*20740*/  IMAD.MOV.U32 R4, RZ, RZ, R28 ;  /* 0x000000ffff047224 */ /* 0x001fc400078e001c */
[----:B-1----:R-:W-:Y:S01]  /*20750*/  IMAD.MOV.U32 R5, RZ, RZ, R3 ;  /* 0x000000ffff057224 */ /* 0x002fe200078e0003 */
[----:B--2---:R-:W2:Y:S01]  /*20760*/  LDL.LU R6, [R1+0x4bc] ;  /* 0x0004bc0001067983 */ /* 0x004ea20000300800 */
[----:B---3--:R-:W2:Y:S02]  /*20770*/  LDL.LU R7, [R1+0x60c] ;  /* 0x00060c0001077983 */ /* 0x008ea40000300800 */
[----:B------:R-:W-:Y:S02]  /*20780*/  STL [R1+0x724], R8 ;  /* 0x0007240801007387 */ /* 0x000fe40000100800 */
[----:B------:R-:W-:Y:S02]  /*20790*/  STL [R1+0x608], R9 ;  /* 0x0006080901007387 */ /* 0x000fe40000100800 */
[----:B------:R-:W-:Y:S01]  /*207a0*/  IMAD.WIDE R4, R27, 0x2, R4 ;  /* 0x000000021b047825 */ /* 0x000fe200078e0204 */
[----:B------:R-:W3:Y:S03]  /*207b0*/  LDL.LU R23, [R1+0x4cc] ;  /* 0x0004cc0001177983 */ /* 0x000ee60000300800 */
[----:B------:R-:W4:Y:S02]  /*207c0*/  LDL.LU R26, [R1+0x61c] ;  /* 0x00061c00011a7983 */ /* 0x000f240000300800 */
[----:B------:R-:W3:Y:S02]  /*207d0*/  LDL.LU R3, [R1+0xb58] ;  /* 0x000b580001037983 */ /* 0x000ee40000300800 */
[----:B------:R-:W3:Y:S01]  /*207e0*/  LDL.LU R28, [R1+0xb54] ;  /* 0x000b5400011c7983 */ /* 0x000ee20000300800 */
[----:B------:R0:W-:Y:S01]  /*207f0*/  STL [R1+0x4b8], R4 ;  /* 0x0004b80401007387 */ /* 0x0001e20000100800 */
[----:B------:R1:W-:Y:S03]  /*20800*/  STL [R1+0x3dc], R5 ;  /* 0x0003dc0501007387 */ /* 0x0003e60000100800 */
[----:B0-----:R-:W3:Y:S01]  /*20810*/  LDL.LU R4, [R1+0x3e0] ;  /* 0x0003e00001047983 */ /* 0x001ee20000300800 */
[----:B-1----:R-:W3:Y:S02]  /*20820*/  LDL.LU R5, [R1+0x4c0] ;  /* 0x0004c00001057983 */ /* 0x002ee40000300800 */
[----:B------:R-:W-:-:S02]  /*20830*/  IMAD.MOV.U32 R8, RZ, RZ, R13 ;  /* 0x000000ffff087224 */ /* 0x000fc400078e000d */
[----:B------:R-:W-:-:S04]  /*20840*/  IMAD.MOV.U32 R9, RZ, RZ, R12 ;  /* 0x000000ffff097224 */ /* 0x000fc800078e000c */
[----:B------:R-:W-:Y:S01]  /*20850*/  IMAD.WIDE R8, R27, 0x2, R8 ;  /* 0x000000021b087825 */ /* 0x000fe200078e0208 */
[----:B--2---:R-:W-:-:S04]  /*20860*/  LOP3.LUT R7, R7, R6, RZ, 0x3c, !PT ;  /* 0x0000000607077212 */ /* 0x004fc800078e3cff */
[----:B------:R-:W-:-:S04]  /*20870*/  LOP3.LUT R6, R7, R6, RZ, 0x3c, !PT ;  /* 0x0000000607067212 */ /* 0x000fc800078e3cff */
[----:B------:R-:W-:-:S05]  /*20880*/  LOP3.LUT R7, R7, R6, RZ, 0x3c, !PT ;  /* 0x0000000607077212 */ /* 0x000fca00078e3cff */
[----:B------:R-:W-:Y:S01]  /*20890*/  IMAD.WIDE R6, R27, 0x2, R6 ;  /* 0x000000021b067825 */ /* 0x000fe200078e0206 */
[----:B---3--:R-:W-:-:S04]  /*208a0*/  LOP3.LUT R5, R5, R4, RZ, 0x3c, !PT ;  /* 0x0000000405057212 */ /* 0x008fc800078e3cff */
[C---:B------:R-:W-:Y:S01]  /*208b0*/  LOP3.LUT R4, R5.reuse, R4, RZ, 0x3c, !PT ;  /* 0x0000000405047212 */ /* 0x040fe200078e3cff */
[----:B------:R0:W-:Y:S03]  /*208c0*/  STL [R1+0x60c], R6 ;  /* 0x00060c0601007387 */ /* 0x0001e60000100800 */
[----:B------:R-:W-:Y:S01]  /*208d0*/  LOP3.LUT R5, R5, R4, RZ, 0x3c, !PT ;  /* 0x0000000405057212 */ /* 0x000fe200078e3cff */
[----:B------:R-:W-:Y:S01]  /*208e0*/  STL [R1+0x4bc], R7 ;  /* 0x0004bc0701007387 */ /* 0x000fe20000100800 */
[----:B------:R-:W-:Y:S02]  /*208f0*/  STL [R1+0x728], R8 ;  /* 0x0007280801007387 */ /* 0x000fe40000100800 */
[----:B------:R-:W-:Y:S02]  /*20900*/  STL [R1+0x610], R9 ;  /* 0x0006100901007387 */ /* 0x000fe40000100800 */
[----:B------:R-:W2:Y:S02]  /*20910*/  LDL.LU R12, [R1+0x628] ;  /* 0x00062800010c7983 */ /* 0x000ea40000300800 */
[----:B------:R-:W-:Y:S01]  /*20920*/  IMAD.WIDE R4, R27, 0x2, R4 ;  /* 0x000000021b047825 */ /* 0x000fe200078e0204 */
[----:B------:R-:W3:Y:S03]  /*20930*/  LDL.LU R13, [R1+0x734] ;  /* 0x00073400010d7983 */ /* 0x000ee60000300800 */
[----:B0-----:R-:W-:-:S02]  /*20940*/  IMAD.MOV.U32 R6, RZ, RZ, R29 ;  /* 0x000000ffff067224 */ /* 0x001fc400078e001d */
[----:B------:R-:W2:Y:S01]  /*20950*/  LDL.LU R29, [R1+0xb50] ;  /* 0x000b5000011d7983 */ /* 0x000ea20000300800 */
[----:B------:R0:W-:Y:S02]  /*20960*/  STL [R1+0x4c0], R4 ;  /* 0x0004c00401007387 */ /* 0x0001e40000100800 */
[----:B------:R1:W-:Y:S01]  /*20970*/  STL [R1+0x3e0], R5 ;  /* 0x0003e00501007387 */ /* 0x0003e20000100800 */
[----:B0-----:R-:W2:Y:S01]  /*20980*/  LDL.LU R4, [R1+0x3e4] ;  /* 0x0003e40001047983 */ /* 0x001ea20000300800 */
[----:B-1----:R-:W2:Y:S02]  /*20990*/  LDL.LU R5, [R1+0x4c8] ;  /* 0x0004c80001057983 */ /* 0x002ea40000300800 */
[----:B------:R-:W-:Y:S02]  /*209a0*/  IMAD.MOV.U32 R7, RZ, RZ, R14 ;  /* 0x000000ffff077224 */ /* 0x000fe400078e000e */
[----:B------:R-:W-:Y:S02]  /*209b0*/  IMAD.MOV.U32 R8, RZ, RZ, R22 ;  /* 0x000000ffff087224 */ /* 0x000fe400078e0016 */
[----:B------:R-:W-:-:S02]  /*209c0*/  IMAD.MOV.U32 R9, RZ, RZ, R15 ;  /* 0x000000ffff097224 */ /* 0x000fc400078e000f */
[----:B------:R-:W-:-:S04]  /*209d0*/  IMAD.WIDE R6, R27, 0x2, R6 ;  /* 0x000000021b067825 */ /* 0x000fc800078e0206 */
[----:B------:R-:W-:Y:S01]  /*209e0*/  IMAD.WIDE R8, R27, 0x2, R8 ;  /* 0x000000021b087825 */ /* 0x000fe200078e0208 */
[----:B------:R-:W-:Y:S03]  /*209f0*/  STL [R1+0x614], R6 ;  /* 0x0006140601007387 */ /* 0x000fe60000100800 */
[----:B------:R-:W-:Y:S02]  /*20a00*/  STL [R1+0x4c4], R7 ;  /* 0x0004c40701007387 */ /* 0x000fe40000100800 */
[----:B------:R-:W-:Y:S02]  /*20a10*/  STL [R1+0x72c], R8 ;  /* 0x00072c0801007387 */ /* 0x000fe40000100800 */
[----:B------:R0:W-:Y:S01]  /*20a20*/  STL [R1+0x618], R9 ;  /* 0x0006180901007387 */ /* 0x0001e20000100800 */
[----:B------:R-:W3:Y:S01]  /*20a30*/  LDL.LU R14, [R1+0x62c] ;  /* 0x00062c00010e7983 */ /* 0x000ee20000300800 */
[----:B------:R-:W3:Y:S02]  /*20a40*/  LDL.LU R15, [R1+0x630] ;  /* 0x00063000010f7983 */ /* 0x000ee40000300800 */
[----:B------:R-:W3:Y:S02]  /*20a50*/  LDL.LU R22, [R1+0x738] ;  /* 0x0007380001167983 */ /* 0x000ee40000300800 */
[----:B0-----:R-:W-:-:S02]  /*20a60*/  IMAD.MOV.U32 R9, RZ, RZ, R3 ;  /* 0x000000ffff097224 */ /* 0x001fc400078e0003 */
        /* <DEDUP_REMOVED lines=13> */
[----:B------:R-:W-:-:S05]  /*20b40*/  IMAD.WIDE R6, R27, 0x2, R6 ;  /* 0x000000021b067825 */ /* 0x000fca00078e0206 */
[----:B------:R0:W-:Y:S01]  /*20b50*/  STL [R1+0x61c], R6 ;  /* 0x00061c0601007387 */ /* 0x0001e20000100800 */
[----:B------:R1:W-:Y:S03]  /*20b60*/  STL [R1+0x4cc], R7 ;  /* 0x0004cc0701007387 */ /* 0x0003e60000100800 */
[----:B0-----:R-:W4:Y:S01]  /*20b70*/  LDL.LU R6, [R1+0x4d4] ;  /* 0x0004d40001067983 */ /* 0x001f220000300800 */
[----:B-1----:R-:W4:Y:S02]  /*20b80*/  LDL.LU R7, [R1+0x624] ;  /* 0x0006240001077983 */ /* 0x002f240000300800 */
[----:B------:R-:W-:-:S05]  /*20b90*/  IMAD.WIDE R8, R27, 0x2, R8 ;  /* 0x000000021b087825 */ /* 0x000fca00078e0208 */
[----:B------:R-:W-:Y:S01]  /*20ba0*/  STL [R1+0x730], R8 ;  /* 0x0007300801007387 */ /* 0x000fe20000100800 */
[----:B------:R-:W-:Y:S02]  /*20bb0*/  STL [R1+0x620], R9 ;  /* 0x0006200901007387 */ /* 0x000fe40000100800 */
[----:B------:R-:W3:Y:S02]  /*20bc0*/  LDL.LU R23, [R1+0x638] ;  /* 0x0006380001177983 */ /* 0x000ee40000300800 */
        /* <DEDUP_REMOVED lines=8> */
[----:B----4-:R-:W-:-:S04]  /*20c50*/  LOP3.LUT R7, R7, R6, RZ, 0x3c, !PT ;  /* 0x0000000607077212 */ /* 0x010fc800078e3cff */
[----:B------:R-:W-:-:S04]  /*20c60*/  LOP3.LUT R6, R7, R6, RZ, 0x3c, !PT ;  /* 0x0000000607067212 */ /* 0x000fc800078e3cff */
[----:B------:R-:W-:Y:S01]  /*20c70*/  LOP3.LUT R7, R7, R6, RZ, 0x3c, !PT ;  /* 0x0000000607077212 */ /* 0x000fe200078e3cff */
[----:B---3--:R-:W-:Y:S02]  /*20c80*/  IMAD.MOV.U32 R8, RZ, RZ, R13 ;  /* 0x000000ffff087224 */ /* 0x008fe400078e000d */
[----:B------:R-:W-:Y:S02]  /*20c90*/  IMAD.MOV.U32 R9, RZ, RZ, R12 ;  /* 0x000000ffff097224 */ /* 0x000fe400078e000c */
[----:B------:R-:W-:-:S04]  /*20ca0*/  IMAD.WIDE R6, R27, 0x2, R6 ;  /* 0x000000021b067825 */ /* 0x000fc800078e0206 */
[----:B------:R-:W-:-:S04]  /*20cb0*/  IMAD.WIDE R8, R27, 0x2, R8 ;  /* 0x000000021b087825 */ /* 0x000fc800078e0208 */
[----:B------:R-:W-:Y:S01]  /*20cc0*/  IMAD.MOV.U32 R4, RZ, RZ, R29 ;  /* 0x000000ffff047224 */ /* 0x000fe200078e001d */
[----:B------:R-:W-:Y:S01]  /*20cd0*/  STL [R1+0x624], R6 ;  /* 0x0006240601007387 */ /* 0x000fe20000100800 */
[----:B------:R0:W-:Y:S03]  /*20ce0*/  STL [R1+0x4d4], R7 ;  /* 0x0004d40701007387 */ /* 0x0001e60000100800 */
[----:B0-----:R-:W3:Y:S01]  /*20cf0*/  LDL.LU R7, [R1+0x4dc] ;  /* 0x0004dc0001077983 */ /* 0x001ee20000300800 */
[----:B------:R-:W-:Y:S02]  /*20d00*/  STL [R1+0x734], R8 ;  /* 0x0007340801007387 */ /* 0x000fe40000100800 */
[----:B------:R-:W-:Y:S02]  /*20d10*/  STL [R1+0x628], R9 ;  /* 0x0006280901007387 */ /* 0x000fe40000100800 */
[----:B------:R-:W4:Y:S01]  /*20d20*/  LDL.LU R12, [R1+0x63c] ;  /* 0x00063c00010c7983 */ /* 0x000f220000300800 */
[----:B------:R-:W4:Y:S01]  /*20d30*/  LDL.LU R13, [R1+0x640] ;  /* 0x00064000010d7983 */ /* 0x000f220000300800 */
[----:B------:R-:W4:Y:S02]  /*20d40*/  LDL.LU R29, [R1+0xb44] ;  /* 0x000b4400011d7983 */ /* 0x000f240000300800 */
[----:B--2---:R-:W-:-:S05]  /*20d50*/  IMAD.WIDE R4, R27, 0x2, R4 ;  /* 0x000000021b047825 */ /* 0x004fca00078e0204 */
[----:B------:R0:W-:Y:S01]  /*20d60*/  STL [R1+0x4d8], R4 ;  /* 0x0004d80401007387 */ /* 0x0001e20000100800 */
[----:B------:R1:W-:Y:S03]  /*20d70*/  STL [R1+0x3ec], R5 ;  /* 0x0003ec0501007387 */ /* 0x0003e60000100800 */
[----:B0-----:R-:W2:Y:S01]  /*20d80*/  LDL.LU R4, [R1+0x3f0] ;  /* 0x0003f00001047983 */ /* 0x001ea20000300800 */
[----:B-1----:R-:W2:Y:S02]  /*20d90*/  LDL.LU R5, [R1+0x4e0] ;  /* 0x0004e00001057983 */ /* 0x002ea40000300800 */
[----:B------:R-:W-:Y:S02]  /*20da0*/  IMAD.MOV.U32 R6, RZ, RZ, R14 ;  /* 0x000000ffff067224 */ /* 0x000fe400078e000e */
[----:B------:R-:W-:Y:S02]  /*20db0*/  IMAD.MOV.U32 R8, RZ, RZ, R22 ;  /* 0x000000ffff087224 */ /* 0x000fe400078e0016 */
[----:B------:R-:W-:-:S04]  /*20dc0*/  IMAD.MOV.U32 R9, RZ, RZ, R15 ;  /* 0x000000ffff097224 */ /* 0x000fc800078e000f */
[----:B------:R-:W-:-:S04]  /*20dd0*/  IMAD.WIDE R8, R27, 0x2, R8 ;  /* 0x000000021b087825 */ /* 0x000fc800078e0208 */
[----:B---3--:R-:W-:-:S05]  /*20de0*/  IMAD.WIDE R6, R27, 0x2, R6 ;  /* 0x000000021b067825 */ /* 0x008fca00078e0206 */
[----:B------:R-:W-:Y:S01]  /*20df0*/  STL [R1+0x62c], R6 ;  /* 0x00062c0601007387 */ /* 0x000fe20000100800 */
[----:B------:R0:W-:Y:S02]  /*20e00*/  STL [R1+0x4dc], R7 ;  /* 0x0004dc0701007387 */ /* 0x0001e40000100800 */
[----:B------:R-:W-:Y:S02]  /*20e10*/  STL [R1+0x738], R8 ;  /* 0x0007380801007387 */ /* 0x000fe40000100800 */
[----:B------:R-:W-:Y:S01]  /*20e20*/  STL [R1+0x630], R9 ;  /* 0x0006300901007387 */ /* 0x000fe20000100800 */
[----:B------:R-:W3:Y:S01]  /*20e30*/  LDL.LU R14, [R1+0x644] ;  /* 0x00064400010e7983 */ /* 0x000ee20000300800 */
[----:B------:R-:W3:Y:S02]  /*20e40*/  LDL.LU R15, [R1+0x648] ;  /* 0x00064800010f7983 */ /* 0x000ee40000300800 */
[----:B------:R-:W3:Y:S02]  /*20e50*/  LDL.LU R22, [R1+0x744] ;  /* 0x0007440001167983 */ /* 0x000ee40000300800 */
[----:B0-----:R-:W-:-:S02]  /*20e60*/  IMAD.MOV.U32 R7, RZ, RZ, R3 ;  /* 0x000000ffff077224 */ /* 0x001fc400078e0003 */
[----:B------:R-:W-:Y:S01]  /*20e70*/  IMAD.MOV.U32 R6, RZ, RZ, R28 ;  /* 0x000000ffff067224 */ /* 0x000fe200078e001c */
[----:B------:R-:W3:Y:S01]  /*20e80*/  LDL.LU R3, [R1+0xb40] ;  /* 0x000b400001037983 */ /* 0x000ee20000300800 */
[----:B------:R-:W3:Y:S02]  /*20e90*/  LDL.LU R28, [R1+0xb3c] ;  /* 0x000b3c00011c7983 */ /* 0x000ee40000300800 */
        /* <DEDUP_REMOVED lines=9> */
[----:B------:R-:W-:Y:S02]  /*20f30*/  STL [R1+0x634], R6 ;  /* 0x0006340601007387 */ /* 0x000fe40000100800 */
[----:B------:R0:W-:Y:S02]  /*20f40*/  STL [R1+0x4e4], R7 ;  /* 0x0004e40701007387 */ /* 0x0001e40000100800 */
[----:B0-----:R-:W3:Y:S01]  /*20f50*/  LDL.LU R7, [R1+0x4ec] ;  /* 0x0004ec0001077983 */ /* 0x001ee20000300800 */
[----:B------:R-:W-:-:S02]  /*20f60*/  IMAD.MOV.U32 R8, RZ, RZ, R26 ;  /* 0x000000ffff087224 */ /* 0x000fc400078e001a */
[----:B------:R-:W-:-:S04]  /*20f70*/  IMAD.MOV.U32 R9, RZ, RZ, R23 ;  /* 0x000000ffff097224 */ /* 0x000fc800078e0017 */
[----:B------:R-:W-:-:S05]  /*20f80*/  IMAD.WIDE R8, R27, 0x2, R8 ;  /* 0x000000021b087825 */ /* 0x000fca00078e0208 */
[----:B------:R4:W-:Y:S01]  /*20f90*/  STL [R1+0x73c], R8 ;  /* 0x00073c0801007387 */ /* 0x0009e20000100800 */
[----:B------:R-:W-:Y:S02]  /*20fa0*/  STL [R1+0x638], R9 ;  /* 0x0006380901007387 */ /* 0x000fe40000100800 */
[----:B------:R-:W3:Y:S02]  /*20fb0*/  LDL.LU R23, [R1+0x650] ;  /* 0x0006500001177983 */ /* 0x000ee40000300800 */
[----:B------:R-:W3:Y:S02]  /*20fc0*/  LDL.LU R26, [R1+0x748] ;  /* 0x00074800011a7983 */ /* 0x000ee40000300800 */
[----:B----4-:R-:W-:Y:S02]  /*20fd0*/  IMAD.MOV.U32 R8, RZ, RZ, R29 ;  /* 0x000000ffff087224 */ /* 0x010fe400078e001d */
[----:B------:R-:W4:Y:S01]  /*20fe0*/  LDL.LU R29, [R1+0xb38] ;  /* 0x000b3800011d7983 */ /* 0x000f220000300800 */
[----:B------:R-:W-:Y:S01]  /*20ff0*/  IMAD.MOV.U32 R6, RZ, RZ, R12 ;  /* 0x000000ffff067224 */ /* 0x000fe200078e000c */
[----:B--2---:R-:W-:-:S04]  /*21000*/  LOP3.LUT R5, R5, R4, RZ, 0x3c, !PT ;  /* 0x0000000405057212 */ /* 0x004fc800078e3cff */
[----:B------:R-:W-:-:S04]  /*21010*/  LOP3.LUT R4, R5, R4, RZ, 0x3c, !PT ;  /* 0x0000000405047212 */ /* 0x000fc800078e3cff */
[----:B------:R-:W-:-:S05]  /*21020*/  LOP3.LUT R5, R5, R4, RZ, 0x3c, !PT ;  /* 0x0000000405057212 */ /* 0x000fca00078e3cff */
[----:B------:R-:W-:-:S05]  /*21030*/  IMAD.WIDE R4, R27, 0x2, R4 ;  /* 0x000000021b047825 */ /* 0x000fca00078e0204 */
[----:B------:R0:W-:Y:S01]  /*21040*/  STL [R1+0x4e8], R4 ;  /* 0x0004e80401007387 */ /* 0x0001e20000100800 */
[----:B------:R1:W-:Y:S02]  /*21050*/  STL [R1+0x3f4], R5 ;  /* 0x0003f40501007387 */ /* 0x0003e40000100800 */
[----:B---3--:R-:W-:Y:S01]  /*21060*/  IMAD.WIDE R6, R27, 0x2, R6 ;  /* 0x000000021b067825 */ /* 0x008fe200078e0206 */
[----:B0-----:R-:W2:Y:S03]  /*21070*/  LDL.LU R4, [R1+0x3f8] ;  /* 0x0003f80001047983 */ /* 0x001ea60000300800 */
[----:B-1----:R-:W2:Y:S02]  /*21080*/  LDL.LU R5, [R1+0x4f0] ;  /* 0x0004f00001057983 */ /* 0x002ea40000300800 */
[----:B------:R-:W-:Y:S02]  /*21090*/  STL [R1+0x63c], R6 ;  /* 0x00063c0601007387 */ /* 0x000fe40000100800 */
[----:B------:R0:W-:Y:S02]  /*210a0*/  STL [R1+0x4ec], R7 ;  /* 0x0004ec0701007387 */ /* 0x0001e40000100800 */
[----:B0-----:R-:W3:Y:S01]  /*210b0*/  LDL.LU R7, [R1+0x4f4] ;  /* 0x0004f40001077983 */ /* 0x001ee20000300800 */
[----:B------:R-:W-:-:S02]  /*210c0*/  IMAD.MOV.U32 R9, RZ, RZ, R13 ;  /* 0x000000ffff097224 */ /* 0x000fc400078e000d */
[----:B------:R-:W-:Y:S02]  /*210d0*/  IMAD.MOV.U32 R6, RZ, RZ, R14 ;  /* 0x000000ffff067224 */ /* 0x000fe400078e000e */
[----:B------:R-:W-:-:S05]  /*210e0*/  IMAD.WIDE R8, R27, 0x2, R8 ;  /* 0x000000021b087825 */ /* 0x000fca00078e0208 */
[----:B------:R0:W-:Y:S01]  /*210f0*/  STL [R1+0x740], R8 ;  /* 0x0007400801007387 */ /* 0x0001e20000100800 */
[----:B------:R1:W-:Y:S02]  /*21100*/  STL [R1+0x640], R9 ;  /* 0x0006400901007387 */ /* 0x0003e40000100800 */
[----:B------:R-:W4:Y:S02]  /*21110*/  LDL.LU R12, [R1+0x658] ;  /* 0x00065800010c7983 */ /* 0x000f240000300800 */
[----:B------:R-:W4:Y:S02]  /*21120*/  LDL.LU R13, [R1+0x74c] ;  /* 0x00074c00010d7983 */ /* 0x000f240000300800 */
[----:B0-----:R-:W-:Y:S02]  /*21130*/  IMAD.MOV.U32 R8, RZ, RZ, R22 ;  /* 0x000000ffff087224 */ /* 0x001fe400078e0016 */
[----:B-1----:R-:W-:-:S04]  /*21140*/  IMAD.MOV.U32 R9, RZ, RZ, R15 ;  /* 0x000000ffff097224 */ /* 0x002fc800078e000f */
[----:B------:R-:W-:Y:S01]  /*21150*/  IMAD.WIDE R8, R27, 0x2, R8 ;  /* 0x000000021b087825 */ /* 0x000fe200078e0208 */
[----:B--2---:R-:W-:-:S04]  /*21160*/  LOP3.LUT R5, R5, R4, RZ, 0x3c, !PT ;  /* 0x0000000405057212 */ /* 0x004fc800078e3cff */
[----:B------:R-:W-:-:S04]  /*21170*/  LOP3.LUT R4, R5, R4, RZ, 0x3c, !PT ;  /* 0x0000000405047212 */ /* 0x000fc800078e3cff */
[----:B------:R-:W-:-:S05]  /*21180*/  LOP3.LUT R5, R5, R4, RZ, 0x3c, !PT ;  /* 0x0000000405057212 */ /* 0x000fca00078e3cff */
[----:B------:R-:W-:-:S04]  /*21190*/  IMAD.WIDE R4, R27, 0x2, R4 ;  /* 0x000000021b047825 */ /* 0x000fc800078e0204 */
[----:B---3--:R-:W-:Y:S01]  /*211a0*/  IMAD.WIDE R6, R27, 0x2, R6 ;  /* 0x000000021b067825 */ /* 0x008fe200078e0206 */
[----:B------:R0:W-:Y:S03]  /*211b0*/  STL [R1+0x4f0], R4 ;  /* 0x0004f00401007387 */ /* 0x0001e60000100800 */
[----:B------:R1:W-:Y:S02]  /*211c0*/  STL [R1+0x3f8], R5 ;  /* 0x0003f80501007387 */ /* 0x0003e40000100800 */
[----:B------:R2:W-:Y:S02]  /*211d0*/  STL [R1+0x644], R6 ;  /* 0x0006440601007387 */ /* 0x0005e40000100800 */
[----:B------:R3:W-:Y:S02]  /*211e0*/  STL [R1+0x4f4], R7 ;  /* 0x0004f40701007387 */ /* 0x0007e40000100800 */
[----:B0-----:R-:W-:-:S02]  /*211f0*/  IMAD.MOV.U32 R4, RZ, RZ, R28 ;  /* 0x000000ffff047224 */ /* 0x001fc400078e001c */
[----:B-1----:R-:W-:Y:S01]  /*21200*/  IMAD.MOV.U32 R5, RZ, RZ, R3 ;  /* 0x000000ffff057224 */ /* 0x002fe200078e0003 */
[----:B--2---:R-:W2:Y:S01]  /*21210*/  LDL.LU R6, [R1+0x4fc] ;  /* 0x0004fc0001067983 */ /* 0x004ea20000300800 */
[----:B---3--:R-:W2:Y:S02]  /*21220*/  LDL.LU R7, [R1+0x64c] ;  /* 0x00064c0001077983 */ /* 0x008ea40000300800 */
[----:B------:R-:W-:Y:S02]  /*21230*/  STL [R1+0x744], R8 ;  /* 0x0007440801007387 */ /* 0x000fe40000100800 */
[----:B------:R-:W-:Y:S01]  /*21240*/  STL [R1+0x648], R9 ;  /* 0x0006480901007387 */ /* 0x000fe20000100800 */
[----:B------:R-:W3:Y:S01]  /*21250*/  LDL.LU R14, [R1+0x508] ;  /* 0x00050800010e7983 */ /* 0x000ee20000300800 */
[----:B------:R-:W-:-:S04]  /*21260*/  IMAD.WIDE R4, R27, 0x2, R4 ;  /* 0x000000021b047825 */ /* 0x000fc800078e0204 */
[----:B------:R-:W3:Y:S02]  /*21270*/  LDL.LU R15, [R1+0x50c] ;  /* 0x00050c00010f7983 */ /* 0x000ee40000300800 */
[----:B------:R-:W3:Y:S01]  /*21280*/  LDL.LU R22, [R1+0x65c] ;  /* 0x00065c0001167983 */ /* 0x000ee20000300800 */
[----:B------:R-:W3:Y:S01]  /*21290*/  LDL.LU R3, [R1+0xb34] ;  /* 0x000b340001037983 */ /* 0x000ee20000300800 */
[----:B------:R-:W3:Y:S02]  /*212a0*/  LDL.LU R28, [R1+0xb30] ;  /* 0x000b3000011c7983 */ /* 0x000ee40000300800 */
[----:B------:R0:W-:Y:S02]  /*212b0*/  STL [R1+0x4f8], R4 ;  /* 0x0004f80401007387 */ /* 0x0001e40000100800 */
[----:B------:R1:W-:Y:S01]  /*212c0*/  STL [R1+0x3fc], R5 ;  /* 0x0003fc0501007387 */ /* 0x0003e20000100800 */
        /* <DEDUP_REMOVED lines=11> */
[----:B------:R-:W-:Y:S03]  /*21380*/  STL [R1+0x64c], R6 ;  /* 0x00064c0601007387 */ /* 0x000fe60000100800 */
[----:B------:R-:W-:Y:S01]  /*21390*/  LOP3.LUT R5, R5, R4, RZ, 0x3c, !PT ;  /* 0x0000000405057212 */ /* 0x000fe200078e3cff */
[----:B------:R0:W-:Y:S04]  /*213a0*/  STL [R1+0x4fc], R7 ;  /* 0x0004fc0701007387 */ /* 0x0001e80000100800 */
[----:B------:R-:W-:Y:S01]  /*213b0*/  IMAD.WIDE R4, R27, 0x2, R4 ;  /* 0x000000021b047825 */ /* 0x000fe200078e0204 */
[----:B0-----:R-:W2:Y:S03]  /*213c0*/  LDL.LU R7, [R1+0x504] ;  /* 0x0005040001077983 */ /* 0x001ea60000300800 */
[----:B------:R-:W-:Y:S02]  /*213d0*/  STL [R1+0x748], R8 ;  /* 0x0007480801007387 */ /* 0x000fe40000100800 */
[----:B------:R-:W-:Y:S02]  /*213e0*/  STL [R1+0x650], R9 ;  /* 0x0006500901007387 */ /* 0x000fe40000100800 */
[----:B------:R-:W3:Y:S01]  /*213f0*/  LDL.LU R23, [R1+0x668] ;  /* 0x0006680001177983 */ /* 0x000ee20000300800 */
[----:B------:R-:W3:Y:S01]  /*21400*/  LDL.LU R26, [R1+0x754] ;  /* 0x00075400011a7983 */ /* 0x000ee20000300800 */
[----:B----4-:R-:W-:-:S02]  /*21410*/  IMAD.MOV.U32 R6, RZ, RZ, R29 ;  /* 0x000000ffff067224 */ /* 0x010fc400078e001d */
[----:B------:R-:W4:Y:S02]  /*21420*/  LDL.LU R29, [R1+0xb2c] ;  /* 0x000b2c00011d7983 */ /* 0x000f240000300800 */
[----:B------:R-:W-:Y:S01]  /*21430*/  STL [R1+0x500], R4 ;  /* 0x0005000401007387 */ /* 0x000fe20000100800 */
[----:B------:R0:W-:Y:S04]  /*21440*/  STL [R1+0x400], R5 ;  /* 0x0004000501007387 */ /* 0x0001e80000100800 */
[----:B0-----:R-:W3:Y:S01]  /*21450*/  LDL.LU R5, [R1+0x404] ;  /* 0x0004040001057983 */ /* 0x001ee20000300800 */
[----:B------:R-:W-:Y:S02]  /*21460*/  IMAD.MOV.U32 R8, RZ, RZ, R13 ;  /* 0x000000ffff087224 */ /* 0x000fe400078e000d */
[----:B------:R-:W-:-:S02]  /*21470*/  IMAD.MOV.U32 R9, RZ, RZ, R12 ;  /* 0x000000ffff097224 */ /* 0x000fc400078e000c */
[----:B------:R-:W-:Y:S02]  /*21480*/  IMAD.MOV.U32 R4, RZ, RZ, R14 ;  /* 0x000000ffff047224 */ /* 0x000fe400078e000e */
        /* <DEDUP_REMOVED lines=8> */
[----:B---3--:R-:W-:-:S04]  /*21510*/  IMAD.WIDE R4, R27, 0x2, R4 ;  /* 0x000000021b047825 */ /* 0x008fc800078e0204 */
[----:B0-----:R-:W-:Y:S02]  /*21520*/  IMAD.MOV.U32 R9, RZ, RZ, R3 ;  /* 0x000000ffff097224 */ /* 0x001fe400078e0003 */
[----:B------:R-:W-:Y:S01]  /*21530*/  IMAD.MOV.U32 R8, RZ, RZ, R28 ;  /* 0x000000ffff087224 */ /* 0x000fe200078e001c */
[----:B------:R-:W3:Y:S01]  /*21540*/  LDL.LU R3, [R1+0xb28] ;  /* 0x000b280001037983 */ /* 0x000ee20000300800 */
[----:B------:R-:W2:Y:S02]  /*21550*/  LDL.LU R28, [R1+0xb24] ;  /* 0x000b2400011c7983 */ /* 0x000ea40000300800 */
[----:B------:R0:W-:Y:S02]  /*21560*/  STL [R1+0x508], R4 ;  /* 0x0005080401007387 */ /* 0x0001e40000100800 */
[----:B------:R1:W-:Y:S01]  /*21570*/  STL [R1+0x404], R5 ;  /* 0x0004040501007387 */ /* 0x0003e20000100800 */
[----:B0-----:R-:W2:Y:S01]  /*21580*/  LDL.LU R4, [R1+0x408] ;  /* 0x0004080001047983 */ /* 0x001ea20000300800 */
[----:B-1----:R-:W2:Y:S02]  /*21590*/  LDL.LU R5, [R1+0x510] ;  /* 0x0005100001057983 */ /* 0x002ea40000300800 */
[----:B------:R-:W-:-:S02]  /*215a0*/  IMAD.MOV.U32 R6, RZ, RZ, R22 ;  /* 0x000000ffff067224 */ /* 0x000fc400078e0016 */
[----:B------:R-:W-:-:S04]  /*215b0*/  IMAD.MOV.U32 R7, RZ, RZ, R15 ;  /* 0x000000ffff077224 */ /* 0x000fc800078e000f */
[----:B------:R-:W-:-:S05]  /*215c0*/  IMAD.WIDE R6, R27, 0x2, R6 ;  /* 0x000000021b067825 */ /* 0x000fca00078e0206 */
[----:B------:R0:W-:Y:S01]  /*215d0*/  STL [R1+0x65c], R6 ;  /* 0x00065c0601007387 */ /* 0x0001e20000100800 */
[----:B------:R1:W-:Y:S03]  /*215e0*/  STL [R1+0x50c], R7 ;  /* 0x00050c0701007387 */ /* 0x0003e60000100800 */
[----:B0-----:R-:W3:Y:S01]  /*215f0*/  LDL.LU R6, [R1+0x514] ;  /* 0x0005140001067983 */ /* 0x001ee20000300800 */
[----:B-1----:R-:W3:Y:S02]  /*21600*/  LDL.LU R7, [R1+0x664] ;  /* 0x0006640001077983 */ /* 0x002ee40000300800 */
[----:B------:R-:W-:-:S05]  /*21610*/  IMAD.WIDE R8, R27, 0x2, R8 ;  /* 0x000000021b087825 */ /* 0x000fca00078e0208 */
[----:B------:R-:W-:Y:S01]  /*21620*/  STL [R1+0x750], R8 ;  /* 0x0007500801007387 */ /* 0x000fe20000100800 */
[----:B------:R-:W-:Y:S02]  /*21630*/  STL [R1+0x660], R9 ;  /* 0x0006600901007387 */ /* 0x000fe40000100800 */
[----:B------:R-:W4:Y:S02]  /*21640*/  LDL.LU R14, [R1+0x520] ;  /* 0x00052000010e7983 */ /* 0x000f240000300800 */
[----:B------:R-:W4:Y:S01]  /*21650*/  LDL.LU R15, [R1+0x678] ;  /* 0x00067800010f7983 */ /* 0x000f220000300800 */
[----:B------:R-:W4:Y:S01]  /*21660*/  LDL.LU R22, [R1+0x75c] ;  /* 0x00075c0001167983 */ /* 0x000f220000300800 */
[----:B--2---:R-:W-:-:S04]  /*21670*/  LOP3.LUT R5, R5, R4, RZ, 0x3c, !PT ;  /* 0x0000000405057212 */ /* 0x004fc800078e3cff */
[----:B------:R-:W-:-:S04]  /*21680*/  LOP3.LUT R4, R5, R4, RZ, 0x3c, !PT ;  /* 0x0000000405047212 */ /* 0x000fc800078e3cff */
[----:B------:R-:W-:-:S05]  /*21690*/  LOP3.LUT R5, R5, R4, RZ, 0x3c, !PT ;  /* 0x0000000405057212 */ /* 0x000fca00078e3cff */
[----:B------:R-:W-:-:S05]  /*216a0*/  IMAD.WIDE R4, R27, 0x2, R4 ;  /* 0x000000021b047825 */ /* 0x000fca00078e0204 */
[----:B------:R-:W-:Y:S01]  /*216b0*/  STL [R1+0x510], R4 ;  /* 0x0005100401007387 */ /* 0x000fe20000100800 */
[----:B------:R0:W-:Y:S03]  /*216c0*/  STL [R1+0x408], R5 ;  /* 0x0004080501007387 */ /* 0x0001e60000100800 */
[----:B0-----:R-:W2:Y:S01]  /*216d0*/  LDL.LU R5, [R1+0x40c] ;  /* 0x00040c0001057983 */ /* 0x001ea20000300800 */
[----:B---3--:R-:W-:-:S04]  /*216e0*/  LOP3.LUT R7, R7, R6, RZ, 0x3c, !PT ;  /* 0x0000000607077212 */ /* 0x008fc800078e3cff */
[----:B------:R-:W-:-:S04]  /*216f0*/  LOP3.LUT R6, R7, R6, RZ, 0x3c, !PT ;  /* 0x0000000607067212 */ /* 0x000fc800078e3cff */
[----:B------:R-:W-:-:S05]  /*21700*/  LOP3.LUT R7, R7, R6, RZ, 0x3c, !PT ;  /* 0x0000000607077212 */ /* 0x000fca00078e3cff */
[----:B------:R-:W-:-:S05]  /*21710*/  IMAD.WIDE R6, R27, 0x2, R6 ;  /* 0x000000021b067825 */ /* 0x000fca00078e0206 */
[----:B------:R0:W-:Y:S01]  /*21720*/  STL [R1+0x664], R6 ;  /* 0x0006640601007387 */ /* 0x0001e20000100800 */
[----:B------:R1:W-:Y:S02]  /*21730*/  STL [R1+0x514], R7 ;  /* 0x0005140701007387 */ /* 0x0003e40000100800 */
[----:B------:R-:W-:Y:S02]  /*21740*/  IMAD.MOV.U32 R8, RZ, RZ, R26 ;  /* 0x000000ffff087224 */ /* 0x000fe400078e001a */
[----:B------:R-:W-:Y:S01]  /*21750*/  IMAD.MOV.U32 R9, RZ, RZ, R23 ;  /* 0x000000ffff097224 */ /* 0x000fe200078e0017 */
[----:B0-----:R-:W3:Y:S01]  /*21760*/  LDL.LU R6, [R1+0x51c] ;  /* 0x00051c0001067983 */ /* 0x001ee20000300800 */
[----:B-1----:R-:W3:Y:S02]  /*21770*/  LDL.LU R7, [R1+0x66c] ;  /* 0x00066c0001077983 */ /* 0x002ee40000300800 */
[----:B------:R-:W-:-:S04]  /*21780*/  IMAD.WIDE R8, R27, 0x2, R8 ;  /* 0x000000021b087825 */ /* 0x000fc800078e0208 */
[----:B----4-:R-:W-:Y:S01]  /*21790*/  IMAD.MOV.U32 R4, RZ, RZ, R29 ;  /* 0x000000ffff047224 */ /* 0x010fe200078e001d */
[----:B------:R-:W-:Y:S01]  /*217a0*/  STL [R1+0x754], R8 ;  /* 0x0007540801007387 */ /* 0x000fe20000100800 */
[----:B------:R-:W-:Y:S02]  /*217b0*/  STL [R1+0x668], R9 ;  /* 0x0006680901007387 */ /* 0x000fe40000100800 */
[----:B------:R-:W4:Y:S02]  /*217c0*/  LDL.LU R23, [R1+0x67c] ;  /* 0x00067c0001177983 */ /* 0x000f240000300800 */
[----:B------:R-:W4:Y:S01]  /*217d0*/  LDL.LU R26, [R1+0x680] ;  /* 0x00068000011a7983 */ /* 0x000f220000300800 */
[----:B------:R-:W4:Y:S01]  /*217e0*/  LDL.LU R29, [R1+0xb20] ;  /* 0x000b2000011d7983 */ /* 0x000f220000300800 */
[----:B--2---:R-:W-:-:S05]  /*217f0*/  IMAD.WIDE R4, R27, 0x2, R4 ;  /* 0x000000021b047825 */ /* 0x004fca00078e0204 */
[----:B------:R-:W-:Y:S01]  /*21800*/  STL [R1+0x518], R4 ;  /* 0x0005180401007387 */ /* 0x000fe20000100800 */
[----:B------:R0:W-:Y:S03]  /*21810*/  STL [R1+0x40c], R5 ;  /* 0x00040c0501007387 */ /* 0x0001e60000100800 */
[----:B0-----:R-:W2:Y:S01]  /*21820*/  LDL.LU R5, [R1+0x410] ;  /* 0x0004100001057983 */ /* 0x001ea20000300800 */
[----:B------:R-:W-:Y:S02]  /*21830*/  IMAD.MOV.U32 R8, RZ, RZ, R13 ;  /* 0x000000ffff087224 */ /* 0x000fe400078e000d */
[----:B------:R-:W-:Y:S01]  /*21840*/  IMAD.MOV.U32 R9, RZ, RZ, R12 ;  /* 0x000000ffff097224 */ /* 0x000fe200078e000c */
[----:B---3--:R-:W-:-:S04]  /*21850*/  LOP3.LUT R7, R7, R6, RZ, 0x3c, !PT ;  /* 0x0000000607077212 */ /* 0x008fc800078e3cff */
        /* <DEDUP_REMOVED lines=9> */
[----:B------:R-:W3:Y:S01]  /*218f0*/  LDL.LU R12, [R1+0x688] ;  /* 0x00068800010c7983 */ /* 0x000ee20000300800 */
[----:B------:R-:W3:Y:S02]  /*21900*/  LDL.LU R13, [R1+0x764] ;  /* 0x00076400010d7983 */ /* 0x000ee40000300800 */
[----:B0-----:R-:W-:-:S02]  /*21910*/  IMAD.MOV.U32 R7, RZ, RZ, R3 ;  /* 0x000000ffff077224 */ /* 0x001fc400078e0003 */
[----:B------:R-:W-:Y:S01]  /*21920*/  IMAD.MOV.U32 R6, RZ, RZ, R28 ;  /* 0x000000ffff067224 */ /* 0x000fe200078e001c */
[----:B------:R-:W3:Y:S01]  /*21930*/  LDL.LU R3, [R1+0xb1c] ;  /* 0x000b1c0001037983 */ /* 0x000ee20000300800 */
[----:B------:R-:W3:Y:S02]  /*21940*/  LDL.LU R28, [R1+0xb18] ;  /* 0x000b1800011c7983 */ /* 0x000ee40000300800 */
[----:B------:R-:W-:-:S04]  /*21950*/  IMAD.WIDE R6, R27, 0x2, R6 ;  /* 0x000000021b067825 */ /* 0x000fc800078e0206 */
[----:B--2---:R-:W-:-:S05]  /*21960*/  IMAD.WIDE R4, R27, 0x2, R4 ;  /* 0x000000021b047825 */ /* 0x004fca00078e0204 */
        /* <DEDUP_REMOVED lines=16> */
[----:B0-----:R-:W-:-:S03]  /*21a70*/  IMAD.MOV.U32 R8, RZ, RZ, R29 ;  /* 0x000000ffff087224 */ /* 0x001fc600078e001d */
        /* <DEDUP_REMOVED lines=35> */
[----:B0-----:R-:W-:-:S02]  /*21cb0*/  IMAD.MOV.U32 R4, RZ, RZ, R28 ;  /* 0x000000ffff047224 */ /* 0x001fc400078e001c */
[----:B-1----:R-:W-:-:S04]  /*21cc0*/  IMAD.MOV.U32 R5, RZ, RZ, R3 ;  /* 0x000000ffff057224 */ /* 0x002fc800078e0003 */
[----:B------:R-:W-:Y:S01]  /*21cd0*/  IMAD.WIDE R4, R27, 0x2, R4 ;  /* 0x000000021b047825 */ /* 0x000fe200078e0204 */
[----:B--2---:R-:W2:Y:S03]  /*21ce0*/  LDL.LU R7, [R1+0x53c] ;  /* 0x00053c0001077983 */ /* 0x004ea60000300800 */
[----:B------:R-:W-:Y:S02]  /*21cf0*/  STL [R1+0x764], R8 ;  /* 0x0007640801007387 */ /* 0x000fe40000100800 */
[----:B------:R-:W-:Y:S02]  /*21d00*/  STL [R1+0x688], R9 ;  /* 0x0006880901007387 */ /* 0x000fe40000100800 */
[----:B------:R-:W3:Y:S01]  /*21d10*/  LDL.LU R12, [R1+0x54c] ;  /* 0x00054c00010c7983 */ /* 0x000ee20000300800 */
[----:B------:R-:W3:Y:S01]  /*21d20*/  LDL.LU R13, [R1+0x69c] ;  /* 0x00069c00010d7983 */ /* 0x000ee20000300800 */
[----:B------:R-:W3:Y:S02]  /*21d30*/  LDL.LU R3, [R1+0xb10] ;  /* 0x000b100001037983 */ /* 0x000ee40000300800 */
[----:B------:R-:W3:Y:S02]  /*21d40*/  LDL.LU R28, [R1+0xb0c] ;  /* 0x000b0c00011c7983 */ /* 0x000ee40000300800 */
[----:B------:R0:W-:Y:S01]  /*21d50*/  STL [R1+0x538], R4 ;  /* 0x0005380401007387 */ /* 0x0001e20000100800 */
[----:B------:R1:W-:Y:S04]  /*21d60*/  STL [R1+0x41c], R5 ;  /* 0x00041c0501007387 */ /* 0x0003e80000100800 */
[----:B0-----:R-:W3:Y:S01]  /*21d70*/  LDL.LU R4, [R1+0x420] ;  /* 0x0004200001047983 */ /* 0x001ee20000300800 */
[----:B-1----:R-:W3:Y:S02]  /*21d80*/  LDL.LU R5, [R1+0x540] ;  /* 0x0005400001057983 */ /* 0x002ee40000300800 */
[----:B----4-:R-:W-:-:S02]  /*21d90*/  IMAD.MOV.U32 R6, RZ, RZ, R14 ;  /* 0x000000ffff067224 */ /* 0x010fc400078e000e */
[----:B------:R-:W-:Y:S02]  /*21da0*/  IMAD.MOV.U32 R8, RZ, RZ, R22 ;  /* 0x000000ffff087224 */ /* 0x000fe400078e0016 */
[----:B------:R-:W-:-:S04]  /*21db0*/  IMAD.MOV.U32 R9, RZ, RZ, R15 ;  /* 0x000000ffff097224 */ /* 0x000fc800078e000f */
[----:B------:R-:W-:-:S04]  /*21dc0*/  IMAD.WIDE R8, R27, 0x2, R8 ;  /* 0x000000021b087825 */ /* 0x000fc800078e0208 */
[----:B--2---:R-:W-:-:S05]  /*21dd0*/  IMAD.WIDE R6, R27, 0x2, R6 ;  /* 0x000000021b067825 */ /* 0x004fca00078e0206 */
[----:B------:R-:W-:Y:S01]  /*21de0*/  STL [R1+0x68c], R6 ;  /* 0x00068c0601007387 */ /* 0x000fe20000100800 */
[----:B------:R0:W-:Y:S02]  /*21df0*/  STL [R1+0x53c], R7 ;  /* 0x00053c0701007387 */ /* 0x0001e40000100800 */
[----:B------:R-:W-:Y:S02]  /*21e00*/  STL [R1+0x768], R8 ;  /* 0x0007680801007387 */ /* 0x000fe40000100800 */
[----:B------:R-:W-:Y:S01]  /*21e10*/  STL [R1+0x690], R9 ;  /* 0x0006900901007387 */ /* 0x000fe20000100800 */
[----:B------:R-:W2:Y:S01]  /*21e20*/  LDL.LU R14, [R1+0x6a4] ;  /* 0x0006a400010e7983 */ /* 0x000ea20000300800 */
[----:B------:R-:W4:Y:S02]  /*21e30*/  LDL.LU R15, [R1+0x6a8] ;  /* 0x0006a800010f7983 */ /* 0x000f240000300800 */
[----:B------:R-:W2:Y:S01]  /*21e40*/  LDL.LU R22, [R1+0x774] ;  /* 0x0007740001167983 */ /* 0x000ea20000300800 */
[----:B---3--:R-:W-:-:S04]  /*21e50*/  LOP3.LUT R5, R5, R4, RZ, 0x3c, !PT ;  /* 0x0000000405057212 */ /* 0x008fc800078e3cff */
[----:B------:R-:W-:-:S04]  /*21e60*/  LOP3.LUT R4, R5, R4, RZ, 0x3c, !PT ;  /* 0x0000000405047212 */ /* 0x000fc800078e3cff */
[----:B------:R-:W-:Y:S01]  /*21e70*/  LOP3.LUT R5, R5, R4, RZ, 0x3c, !PT ;  /* 0x0000000405057212 */ /* 0x000fe200078e3cff */
[----:B0-----:R-:W-:Y:S02]  /*21e80*/  IMAD.MOV.U32 R7, RZ, RZ, R29 ;  /* 0x000000ffff077224 */ /* 0x001fe400078e001d */
[----:B------:R-:W-:Y:S01]  /*21e90*/  IMAD.MOV.U32 R6, RZ, RZ, R3 ;  /* 0x000000ffff067224 */ /* 0x000fe200078e0003 */
[----:B------:R-:W3:Y:S01]  /*21ea0*/  LDL.LU R29, [R1+0xb08] ;  /* 0x000b0800011d7983 */ /* 0x000ee20000300800 */
[----:B------:R-:W2:Y:S02]  /*21eb0*/  LDL.LU R3, [R1+0xb04] ;  /* 0x000b040001037983 */ /* 0x000ea40000300800 */
        /* <DEDUP_REMOVED lines=9> */
[----:B------:R-:W-:Y:S03]  /*21f50*/  STL [R1+0x694], R6 ;  /* 0x0006940601007387 */ /* 0x000fe60000100800 */
[----:B------:R-:W-:Y:S02]  /*21f60*/  STL [R1+0x544], R7 ;  /* 0x0005440701007387 */ /* 0x000fe40000100800 */
[----:B------:R-:W-:Y:S02]  /*21f70*/  STL [R1+0x76c], R8 ;  /* 0x00076c0801007387 */ /* 0x000fe40000100800 */
[----:B------:R0:W-:Y:S01]  /*21f80*/  STL [R1+0x698], R9 ;  /* 0x0006980901007387 */ /* 0x0001e20000100800 */
[----:B------:R-:W4:Y:S01]  /*21f90*/  LDL.LU R23, [R1+0x6b0] ;  /* 0x0006b00001177983 */ /* 0x000f220000300800 */
[----:B------:R-:W4:Y:S02]  /*21fa0*/  LDL.LU R26, [R1+0x778] ;  /* 0x00077800011a7983 */ /* 0x000f240000300800 */
[----:B0-----:R-:W-:-:S02]  /*21fb0*/  IMAD.MOV.U32 R9, RZ, RZ, R28 ;  /* 0x000000ffff097224 */ /* 0x001fc400078e001c */
[----:B------:R-:W4:Y:S01]  /*21fc0*/  LDL.LU R28, [R1+0xb00] ;  /* 0x000b0000011c7983 */ /* 0x000f220000300800 */
[----:B------:R-:W-:Y:S02]  /*21fd0*/  IMAD.MOV.U32 R6, RZ, RZ, R13 ;  /* 0x000000ffff067224 */ /* 0x000fe400078e000d */
[----:B------:R-:W-:-:S04]  /*21fe0*/  IMAD.MOV.U32 R7, RZ, RZ, R12 ;  /* 0x000000ffff077224 */ /* 0x000fc800078e000c */
[----:B------:R-:W-:-:S04]  /*21ff0*/  IMAD.WIDE R6, R27, 0x2, R6 ;  /* 0x000000021b067825 */ /* 0x000fc800078e0206 */
[----:B---3--:R-:W-:Y:S02]  /*22000*/  IMAD.MOV.U32 R8, RZ, RZ, R29 ;  /* 0x000000ffff087224 */ /* 0x008fe400078e001d */
        /* <DEDUP_REMOVED lines=12> */
[----:B------:R-:W-:-:S04]  /*220d0*/  IMAD.WIDE R8, R27, 0x2, R8 ;  /* 0x000000021b087825 */ /* 0x000fc800078e0208 */
[----:B------:R-:W-:Y:S01]  /*220e0*/  IMAD.MOV.U32 R6, RZ, RZ, R14 ;  /* 0x000000ffff067224 */ /* 0x000fe200078e000e */
[----:B------:R0:W-:Y:S01]  /*220f0*/  STL [R1+0x770], R8 ;  /* 0x0007700801007387 */ /* 0x0001e20000100800 */
[----:B------:R4:W-:Y:S02]  /*22100*/  STL [R1+0x6a0], R9 ;  /* 0x0006a00901007387 */ /* 0x0009e40000100800 */
[----:B------:R-:W3:Y:S02]  /*22110*/  LDL.LU R12, [R1+0x6b8] ;  /* 0x0006b800010c7983 */ /* 0x000ee40000300800 */
[----:B------:R-:W3:Y:S02]  /*22120*/  LDL.LU R13, [R1+0x77c] ;  /* 0x00077c00010d7983 */ /* 0x000ee40000300800 */
[----:B0-----:R-:W-:Y:S02]  /*22130*/  IMAD.MOV.U32 R8, RZ, RZ, R22 ;  /* 0x000000ffff087224 */ /* 0x001fe400078e0016 */
[----:B----4-:R-:W-:-:S04]  /*22140*/  IMAD.MOV.U32 R9, RZ, RZ, R15 ;  /* 0x000000ffff097224 */ /* 0x010fc800078e000f */
        /* <DEDUP_REMOVED lines=18> */
[----:B------:R-:W4:Y:S02]  /*22270*/  LDL.LU R15, [R1+0x56c] ;  /* 0x00056c00010f7983 */ /* 0x000f240000300800 */
        /* <DEDUP_REMOVED lines=18> */
[----:B------:R1:W-:Y:S01]  /*223a0*/  STL [R1+0x55c], R7 ;  /* 0x00055c0701007387 */ /* 0x0003e20000100800 */
[----:B------:R-:W-:Y:S02]  /*223b0*/  STL [R1+0x778], R8 ;  /* 0x0007780801007387 */ /* 0x000fe40000100800 */
[----:B------:R-:W-:Y:S02]  /*223c0*/  STL [R1+0x6b0], R9 ;  /* 0x0006b00901007387 */ /* 0x000fe40000100800 */
[----:B------:R-:W2:Y:S02]  /*223d0*/  LDL.LU R23, [R1+0x6c8] ;  /* 0x0006c80001177983 */ /* 0x000ea40000300800 */
[----:B------:R-:W-:Y:S01]  /*223e0*/  IMAD.WIDE R4, R27, 0x2, R4 ;  /* 0x000000021b047825 */ /* 0x000fe200078e0204 */
[----:B------:R-:W3:Y:S03]  /*223f0*/  LDL.LU R26, [R1+0x784] ;  /* 0x00078400011a7983 */ /* 0x000ee60000300800 */
[----:B0-----:R-:W-:-:S02]  /*22400*/  IMAD.MOV.U32 R6, RZ, RZ, R3 ;  /* 0x000000ffff067224 */ /* 0x001fc400078e0003 */
[----:B-1----:R-:W-:Y:S02]  /*22410*/  IMAD.MOV.U32 R7, RZ, RZ, R29 ;  /* 0x000000ffff077224 */ /* 0x002fe400078e001d */
[----:B------:R-:W2:Y:S01]  /*22420*/  LDL.LU R29, [R1+0xaf0] ;  /* 0x000af000011d7983 */ /* 0x000ea20000300800 */
[----:B------:R-:W3:Y:S02]  /*22430*/  LDL.LU R3, [R1+0xaec] ;  /* 0x000aec0001037983 */ /* 0x000ee40000300800 */
[----:B------:R-:W-:Y:S02]  /*22440*/  STL [R1+0x560], R4 ;  /* 0x0005600401007387 */ /* 0x000fe40000100800 */
[----:B------:R0:W-:Y:S02]  /*22450*/  STL [R1+0x430], R5 ;  /* 0x0004300501007387 */ /* 0x0001e40000100800 */
[----:B0-----:R-:W3:Y:S01]  /*22460*/  LDL.LU R5, [R1+0x434] ;  /* 0x0004340001057983 */ /* 0x001ee20000300800 */
[----:B------:R-:W-:-:S02]  /*22470*/  IMAD.MOV.U32 R8, RZ, RZ, R13 ;  /* 0x000000ffff087224 */ /* 0x000fc400078e000d */
[----:B------:R-:W-:Y:S02]  /*22480*/  IMAD.MOV.U32 R9, RZ, RZ, R12 ;  /* 0x000000ffff097224 */ /* 0x000fe400078e000c */
[----:B------:R-:W-:-:S04]  /*22490*/  IMAD.WIDE R6, R27, 0x2, R6 ;  /* 0x000000021b067825 */ /* 0x000fc800078e0206 */
[----:B------:R-:W-:-:S04]  /*224a0*/  IMAD.WIDE R8, R27, 0x2, R8 ;  /* 0x000000021b087825 */ /* 0x000fc800078e0208 */
[----:B------:R-:W-:Y:S01]  /*224b0*/  IMAD.MOV.U32 R4, RZ, RZ, R14 ;  /* 0x000000ffff047224 */ /* 0x000fe200078e000e */
[----:B------:R0:W-:Y:S01]  /*224c0*/  STL [R1+0x6b4], R6 ;  /* 0x0006b40601007387 */ /* 0x0001e20000100800 */
[----:B------:R4:W-:Y:S02]  /*224d0*/  STL [R1+0x564], R7 ;  /* 0x0005640701007387 */ /* 0x0009e40000100800 */
[----:B------:R-:W-:Y:S02]  /*224e0*/  STL [R1+0x77c], R8 ;  /* 0x00077c0801007387 */ /* 0x000fe40000100800 */
[----:B------:R1:W-:Y:S01]  /*224f0*/  STL [R1+0x6b8], R9 ;  /* 0x0006b80901007387 */ /* 0x0003e20000100800 */
[----:B------:R-:W3:Y:S01]  /*22500*/  LDL.LU R12, [R1+0x6d0] ;  /* 0x0006d000010c7983 */ /* 0x000ee20000300800 */
[----:B------:R-:W3:Y:S02]  /*22510*/  LDL.LU R13, [R1+0x788] ;  /* 0x00078800010d7983 */ /* 0x000ee40000300800 */
[----:B0-----:R-:W-:-:S02]  /*22520*/  IMAD.MOV.U32 R6, RZ, RZ, R22 ;  /* 0x000000ffff067224 */ /* 0x001fc400078e0016 */
[----:B----4-:R-:W-:Y:S02]  /*22530*/  IMAD.MOV.U32 R7, RZ, RZ, R15 ;  /* 0x000000ffff077224 */ /* 0x010fe400078e000f */
[----:B-1----:R-:W-:Y:S02]  /*22540*/  IMAD.MOV.U32 R9, RZ, RZ, R28 ;  /* 0x000000ffff097224 */ /* 0x002fe400078e001c */
[----:B------:R-:W4:Y:S01]  /*22550*/  LDL.LU R28, [R1+0xae8] ;  /* 0x000ae800011c7983 */ /* 0x000f220000300800 */
[----:B------:R-:W-:-:S04]  /*22560*/  IMAD.WIDE R6, R27, 0x2, R6 ;  /* 0x000000021b067825 */ /* 0x000fc800078e0206 */
[----:B--2---:R-:W-:Y:S02]  /*22570*/  IMAD.MOV.U32 R8, RZ, RZ, R29 ;  /* 0x000000ffff087224 */ /* 0x004fe400078e001d */
[----:B------:R-:W2:Y:S01]  /*22580*/  LDL.LU R29, [R1+0xae4] ;  /* 0x000ae400011d7983 */ /* 0x000ea20000300800 */
[----:B---3--:R-:W-:-:S05]  /*22590*/  IMAD.WIDE R4, R27, 0x2, R4 ;  /* 0x000000021b047825 */ /* 0x008fca00078e0204 */
[----:B------:R0:W-:Y:S01]  /*225a0*/  STL [R1+0x568], R4 ;  /* 0x0005680401007387 */ /* 0x0001e20000100800 */
[----:B------:R1:W-:Y:S03]  /*225b0*/  STL [R1+0x434], R5 ;  /* 0x0004340501007387 */ /* 0x0003e60000100800 */
[----:B0-----:R-:W3:Y:S01]  /*225c0*/  LDL.LU R4, [R1+0x438] ;  /* 0x0004380001047983 */ /* 0x001ee20000300800 */
[----:B-1----:R-:W3:Y:S02]  /*225d0*/  LDL.LU R5, [R1+0x570] ;  /* 0x0005700001057983 */ /* 0x002ee40000300800 */
[----:B------:R0:W-:Y:S02]  /*225e0*/  STL [R1+0x6bc], R6 ;  /* 0x0006bc0601007387 */ /* 0x0001e40000100800 */
[----:B------:R1:W-:Y:S01]  /*225f0*/  STL [R1+0x56c], R7 ;  /* 0x00056c0701007387 */ /* 0x0003e20000100800 */
[----:B0-----:R-:W2:Y:S01]  /*22600*/  LDL.LU R6, [R1+0x574] ;  /* 0x0005740001067983 */ /* 0x001ea20000300800 */
[----:B-1----:R-:W2:Y:S02]  /*22610*/  LDL.LU R7, [R1+0x6c4] ;  /* 0x0006c40001077983 */ /* 0x002ea40000300800 */
[----:B------:R-:W-:-:S05]  /*22620*/  IMAD.WIDE R8, R27, 0x2, R8 ;  /* 0x000000021b087825 */ /* 0x000fca00078e0208 */
[----:B------:R0:W-:Y:S01]  /*22630*/  STL [R1+0x780], R8 ;  /* 0x0007800801007387 */ /* 0x0001e20000100800 */
[----:B------:R-:W-:Y:S02]  /*22640*/  STL [R1+0x6c0], R9 ;  /* 0x0006c00901007387 */ /* 0x000fe40000100800 */
[----:B------:R-:W4:Y:S02]  /*22650*/  LDL.LU R14, [R1+0x580] ;  /* 0x00058000010e7983 */ /* 0x000f240000300800 */
[----:B------:R-:W4:Y:S01]  /*22660*/  LDL.LU R15, [R1+0x6d8] ;  /* 0x0006d800010f7983 */ /* 0x000f220000300800 */
[----:B------:R-:W4:Y:S01]  /*22670*/  LDL.LU R22, [R1+0x78c] ;  /* 0x00078c0001167983 */ /* 0x000f220000300800 */
[----:B0-----:R-:W-:Y:S01]  /*22680*/  IMAD.MOV.U32 R8, RZ, RZ, R26 ;  /* 0x000000ffff087224 */ /* 0x001fe200078e001a */
[----:B---3--:R-:W-:-:S04]  /*22690*/  LOP3.LUT R5, R5, R4, RZ, 0x3c, !PT ;  /* 0x0000000405057212 */ /* 0x008fc800078e3cff */
[----:B------:R-:W-:-:S04]  /*226a0*/  LOP3.LUT R4, R5, R4, RZ, 0x3c, !PT ;  /* 0x0000000405047212 */ /* 0x000fc800078e3cff */
[----:B------:R-:W-:Y:S02]  /*226b0*/  LOP3.LUT R5, R5, R4, RZ, 0x3c, !PT ;  /* 0x0000000405057212 */ /* 0x000fe400078e3cff */
[----:B--2---:R-:W-:-:S04]  /*226c0*/  LOP3.LUT R7, R7, R6, RZ, 0x3c, !PT ;  /* 0x0000000607077212 */ /* 0x004fc800078e3cff */
[----:B------:R-:W-:Y:S01]  /*226d0*/  LOP3.LUT R6, R7, R6, RZ, 0x3c, !PT ;  /* 0x0000000607067212 */ /* 0x000fe200078e3cff */
[----:B------:R-:W-:-:S03]  /*226e0*/  IMAD.WIDE R4, R27, 0x2, R4 ;  /* 0x000000021b047825 */ /* 0x000fc600078e0204 */
[----:B------:R-:W-:Y:S02]  /*226f0*/  LOP3.LUT R7, R7, R6, RZ, 0x3c, !PT ;  /* 0x0000000607077212 */ /* 0x000fe400078e3cff */
[----:B------:R-:W-:Y:S03]  /*22700*/  STL [R1+0x570], R4 ;  /* 0x0005700401007387 */ /* 0x000fe60000100800 */
[----:B------:R-:W-:Y:S01]  /*22710*/  IMAD.WIDE R6, R27, 0x2, R6 ;  /* 0x000000021b067825 */ /* 0x000fe200078e0206 */
[----:B------:R-:W-:Y:S04]  /*22720*/  STL [R1+0x438], R5 ;  /* 0x0004380501007387 */ /* 0x000fe80000100800 */
[----:B------:R0:W-:Y:S01]  /*22730*/  STL [R1+0x6c4], R6 ;  /* 0x0006c40601007387 */ /* 0x0001e20000100800 */
[----:B------:R1:W-:Y:S03]  /*22740*/  STL [R1+0x574], R7 ;  /* 0x0005740701007387 */ /* 0x0003e60000100800 */
[----:B0-----:R-:W2:Y:S01]  /*22750*/  LDL.LU R6, [R1+0x57c] ;  /* 0x00057c0001067983 */ /* 0x001ea20000300800 */
[----:B-1----:R-:W2:Y:S02]  /*22760*/  LDL.LU R7, [R1+0x6cc] ;  /* 0x0006cc0001077983 */ /* 0x002ea40000300800 */
[----:B------:R-:W-:-:S02]  /*22770*/  IMAD.MOV.U32 R9, RZ, RZ, R23 ;  /* 0x000000ffff097224 */ /* 0x000fc400078e0017 */
[----:B----4-:R-:W-:Y:S02]  /*22780*/  IMAD.MOV.U32 R4, RZ, RZ, R28 ;  /* 0x000000ffff047224 */ /* 0x010fe400078e001c */
[----:B------:R-:W-:Y:S02]  /*22790*/  IMAD.MOV.U32 R5, RZ, RZ, R3 ;  /* 0x000000ffff057224 */ /* 0x000fe400078e0003 */
[----:B------:R-:W-:-:S04]  /*227a0*/  IMAD.WIDE R8, R27, 0x2, R8 ;  /* 0x000000021b087825 */ /* 0x000fc800078e0208 */
[----:B------:R-:W-:Y:S01]  /*227b0*/  IMAD.WIDE R4, R27, 0x2, R4 ;  /* 0x000000021b047825 */ /* 0x000fe200078e0204 */
[----:B------:R-:W-:Y:S03]  /*227c0*/  STL [R1+0x784], R8 ;  /* 0x0007840801007387 */ /* 0x000fe60000100800 */
[----:B------:R-:W-:Y:S02]  /*227d0*/  STL [R1+0x6c8], R9 ;  /* 0x0006c80901007387 */ /* 0x000fe40000100800 */
[----:B------:R-:W3:Y:S02]  /*227e0*/  LDL.LU R23, [R1+0x58c] ;  /* 0x00058c0001177983 */ /* 0x000ee40000300800 */
[----:B------:R-:W4:Y:S01]  /*227f0*/  LDL.LU R26, [R1+0x6dc] ;  /* 0x0006dc00011a7983 */ /* 0x000f220000300800 */
[----:B------:R-:W3:Y:S01]  /*22800*/  LDL.LU R3, [R1+0xae0] ;  /* 0x000ae00001037983 */ /* 0x000ee20000300800 */
[----:B------:R-:W3:Y:S02]  /*22810*/  LDL.LU R28, [R1+0xadc] ;  /* 0x000adc00011c7983 */ /* 0x000ee40000300800 */
[----:B------:R-:W-:Y:S02]  /*22820*/  STL [R1+0x578], R4 ;  /* 0x0005780401007387 */ /* 0x000fe40000100800 */
[----:B------:R0:W-:Y:S02]  /*22830*/  STL [R1+0x43c], R5 ;  /* 0x00043c0501007387 */ /* 0x0001e40000100800 */
[----:B0-----:R-:W3:Y:S01]  /*22840*/  LDL.LU R5, [R1+0x440] ;  /* 0x0004400001057983 */ /* 0x001ee20000300800 */
[----:B------:R-:W-:-:S02]  /*22850*/  IMAD.MOV.U32 R8, RZ, RZ, R13 ;  /* 0x000000ffff087224 */ /* 0x000fc400078e000d */
[----:B------:R-:W-:-:S04]  /*22860*/  IMAD.MOV.U32 R9, RZ, RZ, R12 ;  /* 0x000000ffff097224 */ /* 0x000fc800078e000c */
[----:B------:R-:W-:-:S04]  /*22870*/  IMAD.WIDE R8, R27, 0x2, R8 ;  /* 0x000000021b087825 */ /* 0x000fc800078e0208 */
[----:B------:R-:W-:Y:S01]  /*22880*/  IMAD.MOV.U32 R4, RZ, RZ, R14 ;  /* 0x000000ffff047224 */ /* 0x000fe200078e000e */
[----:B--2---:R-:W-:-:S04]  /*22890*/  LOP3.LUT R7, R7, R6, RZ, 0x3c, !PT ;  /* 0x0000000607077212 */ /* 0x004fc800078e3cff */
[----:B------:R-:W-:-:S04]  /*228a0*/  LOP3.LUT R6, R7, R6, RZ, 0x3c, !PT ;  /* 0x0000000607067212 */ /* 0x000fc800078e3cff */
[----:B------:R-:W-:-:S05]  /*228b0*/  LOP3.LUT R7, R7, R6, RZ, 0x3c, !PT ;  /* 0x0000000607077212 */ /* 0x000fca00078e3cff */
[----:B------:R-:W-:-:S05]  /*228c0*/  IMAD.WIDE R6, R27, 0x2, R6 ;  /* 0x000000021b067825 */ /* 0x000fca00078e0206 */
[----:B------:R-:W-:Y:S01]  /*228d0*/  STL [R1+0x6cc], R6 ;  /* 0x0006cc0601007387 */ /* 0x000fe20000100800 */
[----:B------:R0:W-:Y:S02]  /*228e0*/  STL [R1+0x57c], R7 ;  /* 0x00057c0701007387 */ /* 0x0001e40000100800 */
[----:B------:R-:W-:Y:S02]  /*228f0*/  STL [R1+0x788], R8 ;  /* 0x0007880801007387 */ /* 0x000fe40000100800 */
[----:B------:R-:W-:Y:S01]  /*22900*/  STL [R1+0x6d0], R9 ;  /* 0x0006d00901007387 */ /* 0x000fe20000100800 */
[----:B------:R-:W2:Y:S01]  /*22910*/  LDL.LU R12, [R1+0x6e8] ;  /* 0x0006e800010c7983 */ /* 0x000ea20000300800 */
[----:B------:R-:W2:Y:S02]  /*22920*/  LDL.LU R13, [R1+0x794] ;  /* 0x00079400010d7983 */ /* 0x000ea40000300800 */
[----:B0-----:R-:W-:Y:S02]  /*22930*/  IMAD.MOV.U32 R7, RZ, RZ, R29 ;  /* 0x000000ffff077224 */ /* 0x001fe400078e001d */
[----:B------:R-:W2:Y:S01]  /*22940*/  LDL.LU R29, [R1+0xad8] ;  /* 0x000ad800011d7983 */ /* 0x000ea20000300800 */
[----:B---3--:R-:W-:-:S04]  /*22950*/  IMAD.WIDE R4, R27, 0x2, R4 ;  /* 0x000000021b047825 */ /* 0x008fc800078e0204 */
[----:B------:R-:W-:Y:S02]  /*22960*/  IMAD.MOV.U32 R6, RZ, RZ, R3 ;  /* 0x000000ffff067224 */ /* 0x000fe400078e0003 */
[----:B------:R-:W3:Y:S01]  /*22970*/  LDL.LU R3, [R1+0xad4] ;  /* 0x000ad40001037983 */ /* 0x000ee20000300800 */
[----:B------:R0:W-:Y:S02]  /*22980*/  STL [R1+0x580], R4 ;  /* 0x0005800401007387 */ /* 0x0001e40000100800 */
[----:B------:R1:W-:Y:S01]  /*22990*/  STL [R1+0x440], R5 ;  /* 0x0004400501007387 */ /* 0x0003e20000100800 */
[----:B0-----:R-:W3:Y:S01]  /*229a0*/  LDL.LU R4, [R1+0x444] ;  /* 0x0004440001047983 */ /* 0x001ee20000300800 */
[----:B-1----:R-:W3:Y:S02]  /*229b0*/  LDL.LU R5, [R1+0x588] ;  /* 0x0005880001057983 */ /* 0x002ee40000300800 */
[----:B------:R-:W-:Y:S02]  /*229c0*/  IMAD.MOV.U32 R8, RZ, RZ, R22 ;  /* 0x000000ffff087224 */ /* 0x000fe400078e0016 */
[----:B------:R-:W-:-:S02]  /*229d0*/  IMAD.MOV.U32 R9, RZ, RZ, R15 ;  /* 0x000000ffff097224 */ /* 0x000fc400078e000f */
[----:B------:R-:W-:-:S04]  /*229e0*/  IMAD.WIDE R6, R27, 0x2, R6 ;  /* 0x000000021b067825 */ /* 0x000fc800078e0206 */
[----:B------:R-:W-:Y:S01]  /*229f0*/  IMAD.WIDE R8, R27, 0x2, R8 ;  /* 0x000000021b087825 */ /* 0x000fe200078e0208 */
[----:B------:R-:W-:Y:S03]  /*22a00*/  STL [R1+0x6d4], R6 ;  /* 0x0006d40601007387 */ /* 0x000fe60000100800 */
[----:B------:R-:W-:Y:S02]  /*22a10*/  STL [R1+0x584], R7 ;  /* 0x0005840701007387 */ /* 0x000fe40000100800 */
[----:B------:R-:W-:Y:S02]  /*22a20*/  STL [R1+0x78c], R8 ;  /* 0x00078c0801007387 */ /* 0x000fe40000100800 */
[----:B------:R-:W4:Y:S01]  /*22a30*/  LDL.LU R14, [R1+0x44c] ;  /* 0x00044c00010e7983 */ /* 0x000f220000300800 */
[----:B------:R-:W4:Y:S01]  /*22a40*/  LDL.LU R15, [R1+0x59c] ;  /* 0x00059c00010f7983 */ /* 0x000f220000300800 */
[----:B------:R-:W4:Y:S02]  /*22a50*/  LDL.LU R22, [R1+0x6ec] ;  /* 0x0006ec0001167983 */ /* 0x000f240000300800 */
[----:B------:R0:W-:Y:S02]  /*22a60*/  STL [R1+0x6d8], R9 ;  /* 0x0006d80901007387 */ /* 0x0001e40000100800 */
[----:B0-----:R-:W-:-:S02]  /*22a70*/  IMAD.MOV.U32 R9, RZ, RZ, R28 ;  /* 0x000000ffff097224 */ /* 0x001fc400078e001c */
[----:B------:R-:W4:Y:S01]  /*22a80*/  LDL.LU R28, [R1+0xad0] ;  /* 0x000ad000011c7983 */ /* 0x000f220000300800 */
[----:B--2---:R-:W-:-:S03]  /*22a90*/  IMAD.MOV.U32 R8, RZ, RZ, R29 ;  /* 0x000000ffff087224 */ /* 0x004fc600078e001d */
[----:B------:R-:W2:Y:S01]  /*22aa0*/  LDL.LU R29, [R1+0xacc] ;  /* 0x000acc00011d7983 */ /* 0x000ea20000300800 */
[----:B---3--:R-:W-:-:S04]  /*22ab0*/  LOP3.LUT R5, R5, R4, RZ, 0x3c, !PT ;  /* 0x0000000405057212 */ /* 0x008fc800078e3cff */
[----:B------:R-:W-:-:S04]  /*22ac0*/  LOP3.LUT R4, R5, R4, RZ, 0x3c, !PT ;  /* 0x0000000405047212 */ /* 0x000fc800078e3cff */
[----:B------:R-:W-:-:S05]  /*22ad0*/  LOP3.LUT R5, R5, R4, RZ, 0x3c, !PT ;  /* 0x0000000405057212 */ /* 0x000fca00078e3cff */
[----:B------:R-:W-:-:S05]  /*22ae0*/  IMAD.WIDE R4, R27, 0x2, R4 ;  /* 0x000000021b047825 */ /* 0x000fca00078e0204 */
[----:B------:R0:W-:Y:S01]  /*22af0*/  STL [R1+0x588], R4 ;  /* 0x0005880401007387 */ /* 0x0001e20000100800 */
[----:B------:R1:W-:Y:S03]  /*22b00*/  STL [R1+0x444], R5 ;  /* 0x0004440501007387 */ /* 0x0003e60000100800 */
[----:B0-----:R-:W3:Y:S01]  /*22b10*/  LDL.LU R4, [R1+0x448] ;  /* 0x0004480001047983 */ /* 0x001ee20000300800 */
[----:B-1----:R-:W3:Y:S02]  /*22b20*/  LDL.LU R5, [R1+0x590] ;  /* 0x0005900001057983 */ /* 0x002ee40000300800 */
[----:B----4-:R-:W-:Y:S02]  /*22b30*/  IMAD.MOV.U32 R6, RZ, RZ, R26 ;  /* 0x000000ffff067224 */ /* 0x010fe400078e001a */
[----:B------:R-:W-:-:S04]  /*22b40*/  IMAD.MOV.U32 R7, RZ, RZ, R23 ;  /* 0x000000ffff077224 */ /* 0x000fc800078e0017 */
[----:B------:R-:W-:-:S04]  /*22b50*/  IMAD.WIDE R6, R27, 0x2, R6 ;  /* 0x000000021b067825 */ /* 0x000fc800078e0206 */
[----:B------:R-:W-:Y:S01]  /*22b60*/  IMAD.WIDE R8, R27, 0x2, R8 ;  /* 0x000000021b087825 */ /* 0x000fe200078e0208 */
[----:B------:R-:W-:Y:S03]  /*22b70*/  STL [R1+0x6dc], R6 ;  /* 0x0006dc0601007387 */ /* 0x000fe60000100800 */
[----:B------:R-:W4:Y:S02]  /*22b80*/  LDL.LU R23, [R1+0x6f4] ;  /* 0x0006f40001177983 */ /* 0x000f240000300800 */
[----:B------:R-:W4:Y:S02]  /*22b90*/  LDL.LU R26, [R1+0x79c] ;  /* 0x00079c00011a7983 */ /* 0x000f240000300800 */
[----:B------:R0:W-:Y:S01]  /*22ba0*/  STL [R1+0x58c], R7 ;  /* 0x00058c0701007387 */ /* 0x0001e20000100800 */
[----:B------:R-:W-:Y:S01]  /*22bb0*/  STL [R1+0x790], R8 ;  /* 0x0007900801007387 */ /* 0x000fe20000100800 */
[----:B------:R1:W-:Y:S02]  /*22bc0*/  STL [R1+0x6e0], R9 ;  /* 0x0006e00901007387 */ /* 0x0003e40000100800 */
[----:B0-----:R-:W-:-:S02]  /*22bd0*/  IMAD.MOV.U32 R7, RZ, RZ, R28 ;  /* 0x000000ffff077224 */ /* 0x001fc400078e001c */
[----:B------:R-:W4:Y:S01]  /*22be0*/  LDL.LU R28, [R1+0xac8] ;  /* 0x000ac800011c7983 */ /* 0x000f220000300800 */
[----:B--2---:R-:W-:-:S03]  /*22bf0*/  IMAD.MOV.U32 R6, RZ, RZ, R29 ;  /* 0x000000ffff067224 */ /* 0x004fc600078e001d */
[----:B------:R-:W2:Y:S01]  /*22c00*/  LDL.LU R29, [R1+0xac4] ;  /* 0x000ac400011d7983 */ /* 0x000ea20000300800 */
[----:B------:R-:W-:-:S04]  /*22c10*/  IMAD.WIDE R6, R27, 0x2, R6 ;  /* 0x000000021b067825 */ /* 0x000fc800078e0206 */
[----:B-1----:R-:W-:Y:S02]  /*22c20*/  IMAD.MOV.U32 R9, RZ, RZ, R12 ;  /* 0x000000ffff097224 */ /* 0x002fe400078e000c */
[----:B------:R-:W-:-:S04]  /*22c30*/  IMAD.MOV.U32 R8, RZ, RZ, R13 ;  /* 0x000000ffff087224 */ /* 0x000fc800078e000d */
[----:B------:R-:W-:Y:S01]  /*22c40*/  IMAD.WIDE R8, R27, 0x2, R8 ;  /* 0x000000021b087825 */ /* 0x000fe200078e0208 */
[----:B---3--:R-:W-:-:S04]  /*22c50*/  LOP3.LUT R5, R5, R4, RZ, 0x3c, !PT ;  /* 0x0000000405057212 */ /* 0x008fc800078e3cff */
[----:B------:R-:W-:-:S04]  /*22c60*/  LOP3.LUT R4, R5, R4, RZ, 0x3c, !PT ;  /* 0x0000000405047212 */ /* 0x000fc800078e3cff */
[----:B------:R-:W-:-:S05]  /*22c70*/  LOP3.LUT R5, R5, R4, RZ, 0x3c, !PT ;  /* 0x0000000405057212 */ /* 0x000fca00078e3cff */
[----:B------:R-:W-:-:S05]  /*22c80*/  IMAD.WIDE R4, R27, 0x2, R4 ;  /* 0x000000021b047825 */ /* 0x000fca00078e0204 */
[----:B------:R0:W-:Y:S01]  /*22c90*/  STL [R1+0x590], R4 ;  /* 0x0005900401007387 */ /* 0x0001e20000100800 */
[----:B------:R-:W-:Y:S02]  /*22ca0*/  STL [R1+0x448], R5 ;  /* 0x0004480501007387 */ /* 0x000fe40000100800 */
[----:B------:R-:W-:Y:S02]  /*22cb0*/  STL [R1+0x6e4], R6 ;  /* 0x0006e40601007387 */ /* 0x000fe40000100800 */
[----:B------:R-:W3:Y:S01]  /*22cc0*/  LDL.LU R12, [R1+0x3a4] ;  /* 0x0003a400010c7983 */ /* 0x000ee20000300800 */
[----:B------:R-:W-:Y:S01]  /*22cd0*/  STL [R1+0x594], R7 ;  /* 0x0005940701007387 */ /* 0x000fe20000100800 */
[----:B------:R-:W-:Y:S02]  /*22ce0*/  STL [R1+0x794], R8 ;  /* 0x0007940801007387 */ /* 0x000fe40000100800 */
[----:B------:R4:W-:Y:S02]  /*22cf0*/  STL [R1+0x6e8], R9 ;  /* 0x0006e80901007387 */ /* 0x0009e40000100800 */
[----:B0-----:R-:W-:-:S02]  /*22d00*/  IMAD.MOV.U32 R4, RZ, RZ, R3 ;  /* 0x000000ffff047224 */ /* 0x001fc400078e0003 */
[----:B------:R0:W5:Y:S01]  /*22d10*/  LDL.LU R3, [R1+0xac0] ;  /* 0x000ac00001037983 */ /* 0x0001620000300800 */
[----:B----4-:R-:W-:-:S03]  /*22d20*/  IMAD.MOV.U32 R9, RZ, RZ, R28 ;  /* 0x000000ffff097224 */ /* 0x010fc600078e001c */
[----:B------:R-:W4:Y:S01]  /*22d30*/  LDL.LU R28, [R1+0xabc] ;  /* 0x000abc00011c7983 */ /* 0x000f220000300800 */
[----:B--2---:R-:W-:-:S03]  /*22d40*/  IMAD.MOV.U32 R8, RZ, RZ, R29 ;  /* 0x000000ffff087224 */ /* 0x004fc600078e001d */
[----:B------:R-:W4:Y:S01]  /*22d50*/  LDL.LU R29, [R1+0xab8] ;  /* 0x000ab800011d7983 */ /* 0x000f220000300800 */
[----:B------:R-:W-:Y:S02]  /*22d60*/  IMAD.MOV.U32 R5, RZ, RZ, R14 ;  /* 0x000000ffff057224 */ /* 0x000fe400078e000e */
[----:B------:R-:W-:Y:S02]  /*22d70*/  IMAD.MOV.U32 R6, RZ, RZ, R22 ;  /* 0x000000ffff067224 */ /* 0x000fe400078e0016 */
[----:B------:R-:W-:Y:S02]  /*22d80*/  IMAD.MOV.U32 R7, RZ, RZ, R15 ;  /* 0x000000ffff077224 */ /* 0x000fe400078e000f */
[----:B------:R-:W-:-:S04]  /*22d90*/  IMAD.WIDE R4, R27, 0x2, R4 ;  /* 0x000000021b047825 */ /* 0x000fc800078e0204 */
[----:B------:R-:W-:-:S04]  /*22da0*/  IMAD.WIDE R6, R27, 0x2, R6 ;  /* 0x000000021b067825 */ /* 0x000fc800078e0206 */
[----:B------:R-:W-:Y:S01]  /*22db0*/  IMAD.MOV.U32 R22, RZ, RZ, c[0x0][0x188] ;  /* 0x00006200ff167624 */ /* 0x000fe200078e00ff */
[----:B------:R1:W-:Y:S01]  /*22dc0*/  STL [R1+0x598], R4 ;  /* 0x0005980401007387 */ /* 0x0003e20000100800 */
[----:B------:R2:W-:Y:S02]  /*22dd0*/  STL [R1+0x44c], R5 ;  /* 0x00044c0501007387 */ /* 0x0005e40000100800 */
[----:B------:R-:W-:-:S04]  /*22de0*/  IMAD.WIDE R8, R27, 0x2, R8 ;  /* 0x000000021b087825 */ /* 0x000fc800078e0208 */
[----:B------:R-:W-:Y:S01]  /*22df0*/  IMAD.SHL.U32 R13, R22, 0x40, RZ ;  /* 0x00000040160d7824 */ /* 0x000fe200078e00ff */
[----:B------:R-:W-:Y:S01]  /*22e00*/  STL [R1+0x6ec], R6 ;  /* 0x0006ec0601007387 */ /* 0x000fe20000100800 */
[----:B------:R4:W-:Y:S02]  /*22e10*/  STL [R1+0x59c], R7 ;  /* 0x00059c0701007387 */ /* 0x0009e40000100800 */
[----:B------:R-:W-:Y:S02]  /*22e20*/  STL [R1+0x798], R8 ;  /* 0x0007980801007387 */ /* 0x000fe40000100800 */
[----:B-1----:R-:W-:Y:S02]  /*22e30*/  IMAD.MOV.U32 R4, RZ, RZ, R26 ;  /* 0x000000ffff047224 */ /* 0x002fe400078e001a */
[----:B--2---:R-:W-:Y:S01]  /*22e40*/  IMAD.MOV.U32 R5, RZ, RZ, R23 ;  /* 0x000000ffff057224 */ /* 0x004fe200078e0017 */
[----:B------:R-:W-:Y:S03]  /*22e50*/  STL [R1+0x6f0], R9 ;  /* 0x0006f00901007387 */ /* 0x000fe60000100800 */
[----:B------:R-:W-:Y:S01]  /*22e60*/  IMAD.WIDE R4, R27, 0x2, R4 ;  /* 0x000000021b047825 */ /* 0x000fe200078e0204 */
[----:B------:R-:W-:Y:S01]  /*22e70*/  UIADD3 UR4, UR4, -0x40, URZ ;  /* 0xffffffc004047890 */ /* 0x000fe2000fffe03f */
[----:B---3--:R-:W-:-:S04]  /*22e80*/  IADD3 R12, R12, -0x1, RZ ;  /* 0xffffffff0c0c7810 */ /* 0x008fc80007ffe0ff */
[----:B------:R-:W-:Y:S01]  /*22e90*/  ISETP.NE.U32.AND P0, PT, R12, RZ, PT ;  /* 0x000000ff0c00720c */ /* 0x000fe20003f05070 */
[----:B------:R-:W-:Y:S01]  /*22ea0*/  STL [R1+0x3a4], R12 ;  /* 0x0003a40c01007387 */ /* 0x000fe20000100800 */
[----:B------:R1:W-:Y:S02]  /*22eb0*/  STL [R1+0x79c], R4 ;  /* 0x00079c0401007387 */ /* 0x0003e40000100800 */
[----:B------:R2:W-:Y:S02]  /*22ec0*/  STL [R1+0x6f4], R5 ;  /* 0x0006f40501007387 */ /* 0x0005e40000100800 */
[----:B----4-:R-:W-:-:S04]  /*22ed0*/  IMAD.WIDE R6, R13, 0x2, R28 ;  /* 0x000000020d067825 */ /* 0x010fc800078e021c */
[----:B-1----:R-:W-:Y:S02]  /*22ee0*/  IMAD.MOV.U32 R4, RZ, RZ, R6 ;  /* 0x000000ffff047224 */ /* 0x002fe400078e0006 */
[----:B--2---:R-:W-:Y:S01]  /*22ef0*/  IMAD.MOV.U32 R5, RZ, RZ, R7 ;  /* 0x000000ffff057224 */ /* 0x004fe200078e0007 */
[----:B0-----:R-:W-:Y:S01]  /*22f00*/  @!P0 CALL.REL.NOINC `(.L_x_2) ;  /* 0x0000001000008944 */ /* 0x001fe20003c00000 */
[----:B------:R-:W-:Y:S05]  /*22f10*/  BRA `(.L_x_3) ;  /* 0xfffee0c000007947 */ /* 0x000fea000383ffff */
.L_x_2:
[----:B-----5:R0:W-:Y:S04]  /*22f20*/  STL [R1+0xb50], R18 ;  /* 0x000b501201007387 */ /* 0x0201e80000100800 */
[----:B0-----:R-:W2:Y:S04]  /*22f30*/  LDL.LU R18, [R1+0x29c] ;  /* 0x00029c0001127983 */ /* 0x001ea80000300800 */
[----:B--2---:R0:W-:Y:S04]  /*22f40*/  STL [R1+0xb58], R18 ;  /* 0x000b581201007387 */ /* 0x0041e80000100800 */
        /* <DEDUP_REMOVED lines=30> */
[----:B------:R1:W-:Y:S01]  /*23130*/  STL [R1+0xb4c], R19 ;  /* 0x000b4c1301007387 */ /* 0x0003e20000100800 */
[----:B0-----:R-:W-:-:S03]  /*23140*/  IMAD.MOV.U32 R18, RZ, RZ, R11 ;  /* 0x000000ffff127224 */ /* 0x001fc600078e000b */
[----:B-1----:R-:W2:Y:S04]  /*23150*/  LDL.LU R19, [R1+0x2ac] ;  /* 0x0002ac0001137983 */ /* 0x002ea80000300800 */
        /* <DEDUP_REMOVED lines=36> */
[----:B------:R0:W-:Y:S04]  /*233a0*/  STL [R1+0xb44], R16 ;  /* 0x000b441001007387 */ /* 0x0001e80000100800 */
[----:B0-----:R-:W3:Y:S04]  /*233b0*/  LDL.LU R16, [R1+0x1bc] ;  /* 0x0001bc0001107983 */ /* 0x001ee80000300800 */
[----:B------:R-:W4:Y:S04]  /*233c0*/  LDL.LU R3, [R1+0x298] ;  /* 0x0002980001037983 */ /* 0x000f280000300800 */
        /* <DEDUP_REMOVED lines=20> */
[----:B------:R0:W-:Y:S01]  /*23510*/  STL [R1+0xac4], R21 ;  /* 0x000ac41501007387 */ /* 0x0001e20000100800 */
[----:B------:R-:W-:-:S03]  /*23520*/  F2FP.PACK_AB R18, R19, R18 ;  /* 0x000000121312723e */ /* 0x000fc600000000ff */
[----:B0-----:R-:W4:Y:S04]  /*23530*/  LDL.LU R21, [R1+0x288] ;  /* 0x0002880001157983 */ /* 0x001f280000300800 */
[----:B------:R0:W-:Y:S04]  /*23540*/  STL [R1+0xac0], R20 ;  /* 0x000ac01401007387 */ /* 0x0001e80000100800 */
[----:B0-----:R-:W2:Y:S04]  /*23550*/  LDL.LU R20, [R1+0xcc] ;  /* 0x0000cc0001147983 */ /* 0x001ea80000300800 */
[----:B------:R0:W-:Y:S04]  /*23560*/  STL [R1+0xabc], R25 ;  /* 0x000abc1901007387 */ /* 0x0001e80000100800 */
[----:B0-----:R-:W2:Y:S04]  /*23570*/  LDL.LU R25, [R1+0x13c] ;  /* 0x00013c0001197983 */ /* 0x001ea80000300800 */
[----:B------:R0:W-:Y:S04]  /*23580*/  STL [R1+0xab8], R24 ;  /* 0x000ab81801007387 */ /* 0x0001e80000100800 */
[----:B0-----:R-:W3:Y:S04]  /*23590*/  LDL.LU R24, [R1+0x19c] ;  /* 0x00019c0001187983 */ /* 0x001ee80000300800 */
[----:B------:R-:W2:Y:S04]  /*235a0*/  LDL.LU R19, [R1+0xbd4] ;  /* 0x000bd40001137983 */ /* 0x000ea80000300800 */
[----:B------:R0:W-:Y:S04]  /*235b0*/  STL [R1+0x9c], R18 ;  /* 0x00009c1201007387 */ /* 0x0001e80000100800 */
[----:B0-----:R-:W2:Y:S02]  /*235c0*/  LDL.LU R18, [R1+0xbd0] ;  /* 0x000bd00001127983 */ /* 0x001ea40000300800 */
[----:B--2---:R-:W-:-:S02]  /*235d0*/  F2FP.PACK_AB R18, R19, R18 ;  /* 0x000000121312723e */ /* 0x004fc400000000ff */
        /* <DEDUP_REMOVED lines=60> */
[----:B------:R-:W2:Y:S01]  /*239a0*/  LDL.LU R19, [R1+0xb54] ;  /* 0x000b540001137983 */ /* 0x000ea20000300800 */
[----:B---3--:R-:W-:-:S03]  /*239b0*/  F2FP.PACK_AB R24, R16, R24 ;  /* 0x000000181018723e */ /* 0x008fc600000000ff */
[----:B------:R0:W-:Y:S01]  /*239c0*/  STL [R1+0x5c], R18 ;  /* 0x00005c1201007387 */ /* 0x0001e20000100800 */
[----:B------:R-:W-:Y:S02]  /*239d0*/  F2FP.PACK_AB R20, R25, R20 ;  /* 0x000000141914723e */ /* 0x000fe400000000ff */
[----:B----4-:R-:W-:Y:S01]  /*239e0*/  F2FP.PACK_AB R3, R21, R3 ;  /* 0x000000031503723e */ /* 0x010fe200000000ff */
[----:B0-----:R-:W3:Y:S01]  /*239f0*/  LDL.LU R18, [R1+0xb50] ;  /* 0x000b500001127983 */ /* 0x001ee20000300800 */
[----:B------:R-:W-:Y:S02]  /*23a00*/  F2FP.PACK_AB R2, R0, R2 ;  /* 0x000000020002723e */ /* 0x000fe400000000ff */
[----:B------:R-:W-:Y:S02]  /*23a10*/  F2FP.PACK_AB R0, R4, R5 ;  /* 0x000000050400723e */ /* 0x000fe400000000ff */
[----:B--2---:R-:W-:Y:S02]  /*23a20*/  F2FP.PACK_AB R17, R19, R17 ;  /* 0x000000111311723e */ /* 0x004fe400000000ff */
[----:B------:R-:W3:Y:S04]  /*23a30*/  LDL.LU R19, [R1+0xb4c] ;  /* 0x000b4c0001137983 */ /* 0x000ee80000300800 */
[----:B------:R0:W-:Y:S04]  /*23a40*/  STL [R1+0x58], R17 ;  /* 0x0000581101007387 */ /* 0x0001e80000100800 */
[----:B0-----:R-:W2:Y:S04]  /*23a50*/  LDL.LU R17, [R1+0xb48] ;  /* 0x000b480001117983 */ /* 0x001ea80000300800 */
[----:B------:R-:W4:Y:S04]  /*23a60*/  LDL.LU R16, [R1+0xb44] ;  /* 0x000b440001107983 */ /* 0x000f280000300800 */
[----:B------:R-:W-:Y:S04]  /*23a70*/  STL [R1+0x54], R24 ;  /* 0x0000541801007387 */ /* 0x000fe80000100800 */
[----:B------:R-:W-:Y:S04]  /*23a80*/  STL [R1+0x50], R20 ;  /* 0x0000501401007387 */ /* 0x000fe80000100800 */
[----:B------:R0:W-:Y:S04]  /*23a90*/  STL [R1+0x4c], R3 ;  /* 0x00004c0301007387 */ /* 0x0001e80000100800 */
[----:B------:R1:W-:Y:S04]  /*23aa0*/  STL [R1+0x48], R2 ;  /* 0x0000480201007387 */ /* 0x0003e80000100800 */
[----:B------:R1:W-:Y:S01]  /*23ab0*/  STL [R1+0x44], R0 ;  /* 0x0000440001007387 */ /* 0x0003e20000100800 */
[----:B0-----:R-:W-:-:S02]  /*23ac0*/  F2FP.PACK_AB R3, R6, R7 ;  /* 0x000000070603723e */ /* 0x001fc400000000ff */
[----:B-1----:R-:W-:-:S03]  /*23ad0*/  F2FP.PACK_AB R2, R28, R29 ;  /* 0x0000001d1c02723e */ /* 0x002fc600000000ff */
[----:B------:R0:W-:Y:S01]  /*23ae0*/  STL [R1+0x40], R3 ;  /* 0x0000400301007387 */ /* 0x0001e20000100800 */
[----:B------:R-:W-:-:S03]  /*23af0*/  F2FP.PACK_AB R0, R8, R9 ;  /* 0x000000090800723e */ /* 0x000fc600000000ff */
[----:B------:R1:W-:Y:S04]  /*23b00*/  STL [R1+0x3c], R2 ;  /* 0x00003c0201007387 */ /* 0x0003e80000100800 */
[----:B------:R1:W-:Y:S01]  /*23b10*/  STL [R1+0x38], R0 ;  /* 0x0000380001007387 */ /* 0x0003e20000100800 */
[----:B0-----:R-:W-:Y:S02]  /*23b20*/  F2FP.PACK_AB R3, R12, R13 ;  /* 0x0000000d0c03723e */ /* 0x001fe400000000ff */
[----:B-1----:R-:W-:-:S03]  /*23b30*/  F2FP.PACK_AB R2, R14, R15 ;  /* 0x0000000f0e02723e */ /* 0x002fc600000000ff */
[----:B------:R0:W-:Y:S01]  /*23b40*/  STL [R1+0x34], R3 ;  /* 0x0000340301007387 */ /* 0x0001e20000100800 */
[----:B------:R-:W-:-:S03]  /*23b50*/  F2FP.PACK_AB R0, R22, R23 ;  /* 0x000000171600723e */ /* 0x000fc600000000ff */
[----:B------:R1:W-:Y:S04]  /*23b60*/  STL [R1+0x30], R2 ;  /* 0x0000300201007387 */ /* 0x0003e80000100800 */
[----:B------:R3:W-:Y:S01]  /*23b70*/  STL [R1+0x2c], R0 ;  /* 0x00002c0001007387 */ /* 0x0007e20000100800 */
[----:B0-----:R-:W-:Y:S02]  /*23b80*/  F2FP.PACK_AB R3, R26, R27 ;  /* 0x0000001b1a03723e */ /* 0x001fe400000000ff */
[----:B-1----:R-:W-:-:S03]  /*23b90*/  F2FP.PACK_AB R2, R10, R11 ;  /* 0x0000000b0a02723e */ /* 0x002fc600000000ff */
[----:B------:R-:W-:Y:S04]  /*23ba0*/  STL [R1+0x28], R3 ;  /* 0x0000280301007387 */ /* 0x000fe80000100800 */
[----:B------:R-:W2:Y:S04]  /*23bb0*/  LDL.LU R7, [R1+0x304] ;  /* 0x0003040001077983 */ /* 0x000ea80000300800 */
[----:B------:R-:W-:Y:S01]  /*23bc0*/  STL [R1+0x24], R2 ;  /* 0x0000240201007387 */ /* 0x000fe20000100800 */
[----:B---3--:R-:W-:-:S03]  /*23bd0*/  F2FP.PACK_AB R0, R19, R18 ;  /* 0x000000121300723e */ /* 0x008fc600000000ff */
[----:B--2---:R0:W-:Y:S04]  /*23be0*/  STL [R1+0xb04], R7 ;  /* 0x000b040701007387 */ /* 0x0041e80000100800 */
[----:B------:R-:W-:Y:S04]  /*23bf0*/  STL [R1+0x20], R0 ;  /* 0x0000200001007387 */ /* 0x000fe80000100800 */
        /* <DEDUP_REMOVED lines=13> */
[----:B--2---:R-:W-:Y:S04]  /*23cd0*/  STL [R1+0xb3c], R7 ;  /* 0x000b3c0701007387 */ /* 0x004fe80000100800 */
[----:B------:R-:W2:Y:S04]  /*23ce0*/  LDL.LU R6, [R1+0x324] ;  /* 0x0003240001067983 */ /* 0x000ea80000300800 */
        /* <DEDUP_REMOVED lines=20> */
[----:B------:R-:W3:Y:S04]  /*23e30*/  LDL.LU R4, [R1+0x164] ;  /* 0x0001640001047983 */ /* 0x000ee80000300800 */
[----:B---3--:R0:W-:Y:S04]  /*23e40*/  STL [R1+0xaf8], R4 ;  /* 0x000af80401007387 */ /* 0x0081e80000100800 */
[----:B0-----:R-:W3:Y:S04]  /*23e50*/  LDL.LU R4, [R1+0x274] ;  /* 0x0002740001047983 */ /* 0x001ee80000300800 */
[----:B------:R-:W2:Y:S04]  /*23e60*/  LDL.LU R11, [R1+0x300] ;  /* 0x00030000010b7983 */ /* 0x000ea80000300800 */
[----:B--2---:R0:W-:Y:S04]  /*23e70*/  STL [R1+0xaf4], R11 ;  /* 0x000af40b01007387 */ /* 0x0041e80000100800 */
[----:B0-----:R-:W2:Y:S04]  /*23e80*/  LDL.LU R11, [R1+0x244] ;  /* 0x00024400010b7983 */ /* 0x001ea80000300800 */
        /* <DEDUP_REMOVED lines=24> */
[----:B------:R-:W2:Y:S01]  /*24010*/  LDL.LU R18, [R1+0x378] ;  /* 0x0003780001127983 */ /* 0x000ea20000300800 */
[----:B------:R-:W-:-:S03]  /*24020*/  IMAD.MOV.U32 R7, RZ, RZ, R17 ;  /* 0x000000ffff077224 */ /* 0x000fc600078e0011 */
[----:B--2---:R0:W-:Y:S04]  /*24030*/  STL [R1+0xad0], R18 ;  /* 0x000ad01201007387 */ /* 0x0041e80000100800 */
[----:B0-----:R-:W2:Y:S04]  /*24040*/  LDL.LU R18, [R1+0x348] ;  /* 0x0003480001127983 */ /* 0x001ea80000300800 */
[----:B------:R-:W2:Y:S04]  /*24050*/  LDL.LU R17, [R1+0x2e8] ;  /* 0x0002e80001117983 */ /* 0x000ea80000300800 */
[----:B--2---:R0:W-:Y:S04]  /*24060*/  STL [R1+0xacc], R17 ;  /* 0x000acc1101007387 */ /* 0x0041e80000100800 */
[----:B0-----:R-:W2:Y:S04]  /*24070*/  LDL.LU R17, [R1+0x368] ;  /* 0x0003680001117983 */ /* 0x001ea80000300800 */
[----:B------:R-:W2:Y:S01]  /*24080*/  LDL.LU R21, [R1+0x2d8] ;  /* 0x0002d80001157983 */ /* 0x000ea20000300800 */
[----:B----4-:R-:W-:-:S05]  /*24090*/  IMAD.MOV.U32 R6, RZ, RZ, R16 ;  /* 0x000000ffff067224 */ /* 0x010fca00078e0010 */
[----:B------:R-:W-:Y:S01]  /*240a0*/  F2FP.PACK_AB R7, R6, R7 ;  /* 0x000000070607723e */ /* 0x000fe200000000ff */
[----:B--2---:R0:W-:Y:S04]  /*240b0*/  STL [R1+0xac8], R21 ;  /* 0x000ac81501007387 */ /* 0x0041e80000100800 */
[----:B0-----:R-:W2:Y:S04]  /*240c0*/  LDL.LU R21, [R1+0x338] ;  /* 0x0003380001157983 */ /* 0x001ea80000300800 */
        /* <DEDUP_REMOVED lines=42> */
[----:B------:R0:W-:Y:S04]  /*24370*/  STL [R1], R7 ;  /* 0x0000000701007387 */ /* 0x0001e80000100800 */
[----:B0-----:R-:W2:Y:S02]  /*24380*/  LDL.LU R7, [R1+0xb04] ;  /* 0x000b040001077983 */ /* 0x001ea40000300800 */
[----:B--2---:R-:W-:-:S02]  /*24390*/  F2FP.PACK_AB R7, R6, R7 ;  /* 0x000000070607723e */ /* 0x004fc400000000ff */
[----:B------:R-:W2:Y:S02]  /*243a0*/  LDL.LU R6, [R1+0xb00] ;  /* 0x000b000001067983 */ /* 0x000ea40000300800 */
[----:B--2---:R-:W-:Y:S02]  /*243b0*/  F2FP.PACK_AB R6, R5, R6 ;  /* 0x000000060506723e */ /* 0x004fe400000000ff */
[----:B------:R-:W3:Y:S02]  /*243c0*/  LDL.LU R5, [R1+0xafc] ;  /* 0x000afc0001057983 */ /* 0x000ee40000300800 */
[----:B---3--:R-:W-:Y:S02]  /*243d0*/  F2FP.PACK_AB R5, R4, R5 ;  /* 0x000000050405723e */ /* 0x008fe400000000ff */
[----:B------:R-:W2:Y:S02]  /*243e0*/  LDL.LU R4, [R1+0xaf8] ;  /* 0x000af80001047983 */ /* 0x000ea40000300800 */
[----:B--2---:R-:W-:-:S02]  /*243f0*/  F2FP.PACK_AB R4, R11, R4 ;  /* 0x000000040b04723e */ /* 0x004fc400000000ff */
[----:B------:R-:W2:Y:S02]  /*24400*/  LDL.LU R11, [R1+0xaf4] ;  /* 0x000af400010b7983 */ /* 0x000ea40000300800 */
[----:B--2---:R-:W-:Y:S02]  /*24410*/  F2FP.PACK_AB R11, R10, R11 ;  /* 0x0000000b0a0b723e */ /* 0x004fe400000000ff */
[----:B------:R-:W2:Y:S02]  /*24420*/  LDL.LU R10, [R1+0xaf0] ;  /* 0x000af000010a7983 */ /* 0x000ea40000300800 */
[----:B--2---:R-:W-:Y:S02]  /*24430*/  F2FP.PACK_AB R10, R9, R10 ;  /* 0x0000000a090a723e */ /* 0x004fe400000000ff */
        /* <DEDUP_REMOVED lines=18> */
[----:B------:R-:W4:Y:S01]  /*24560*/  LDL.LU R21, [R1+0xac8] ;  /* 0x000ac80001157983 */ /* 0x000f220000300800 */
[----:B------:R-:W-:Y:S02]  /*24570*/  F2FP.PACK_AB R23, R20, R23 ;  /* 0x000000171417723e */ /* 0x000fe400000000ff */
[----:B----4-:R-:W-:-:S02]  /*24580*/  F2FP.PACK_AB R16, R21, R16 ;  /* 0x000000101510723e */ /* 0x010fc400000000ff */
[----:B------:R-:W2:Y:S01]  /*24590*/  LDL.LU R21, [R1+0xac4] ;  /* 0x000ac40001157983 */ /* 0x000ea20000300800 */
[----:B------:R-:W-:-:S03]  /*245a0*/  F2FP.PACK_AB R22, R25, R22 ;  /* 0x000000161916723e */ /* 0x000fc600000000ff */
[----:B------:R-:W3:Y:S04]  /*245b0*/  LDL.LU R20, [R1+0xac0] ;  /* 0x000ac00001147983 */ /* 0x000ee80000300800 */
[----:B------:R-:W4:Y:S01]  /*245c0*/  LDL.LU R25, [R1+0xabc] ;  /* 0x000abc0001197983 */ /* 0x000f220000300800 */
[----:B--2---:R-:W-:-:S03]  /*245d0*/  F2FP.PACK_AB R21, R24, R21 ;  /* 0x000000151815723e */ /* 0x004fc600000000ff */
[----:B------:R-:W2:Y:S01]  /*245e0*/  LDL.LU R24, [R1+0xab8] ;  /* 0x000ab80001187983 */ /* 0x000ea20000300800 */
[----:B------:R-:W-:Y:S02]  /*245f0*/  F2FP.PACK_AB R27, R0, R27 ;  /* 0x0000001b001b723e */ /* 0x000fe400000000ff */
[----:B---3--:R-:W-:Y:S02]  /*24600*/  F2FP.PACK_AB R20, R3, R20 ;  /* 0x000000140314723e */ /* 0x008fe400000000ff */
[----:B------:R-:W-:Y:S02]  /*24610*/  F2FP.PACK_AB R26, R2, R26 ;  /* 0x0000001a021a723e */ /* 0x000fe400000000ff */
[----:B----4-:R-:W-:Y:S02]  /*24620*/  F2FP.PACK_AB R25, R28, R25 ;  /* 0x000000191c19723e */ /* 0x010fe400000000ff */
[----:B--2---:R-:W-:Y:S02]  /*24630*/  F2FP.PACK_AB R24, R29, R24 ;  /* 0x000000181d18723e */ /* 0x004fe400000000ff */
.L_x_1:
[----:B0-----:R-:W2:Y:S04]  /*24640*/  LDL.LU R0, [R1+0x838] ;  /* 0x0008380001007983 */ /* 0x001ea80000300800 */
[----:B------:R-:W3:Y:S04]  /*24650*/  LDL.LU R2, [R1+0x7b4] ;  /* 0x0007b40001027983 */ /* 0x000ee80000300800 */
[----:B------:R-:W0:Y:S02]  /*24660*/  S2R R28, SR_TID.X ;  /* 0x00000000001c7919 */ /* 0x000e240000002100 */
[----:B0-----:R-:W-:-:S02]  /*24670*/  IMAD.SHL.U32 R3, R28, 0x4, RZ ;  /* 0x000000041c037824 */ /* 0x001fc400078e00ff */
[C---:B------:R-:W-:Y:S02]  /*24680*/  IMAD.SHL.U32 R29, R28.reuse, 0x400, RZ ;  /* 0x000004001c1d7824 */ /* 0x040fe400078e00ff */
[----:B------:R-:W-:-:S05]  /*24690*/  IMAD.SHL.U32 R28, R28, 0x10, RZ ;  /* 0x000000101c1c7824 */ /* 0x000fca00078e00ff */
[----:B------:R-:W-:Y:S01]  /*246a0*/  LOP3.LUT R28, R28, 0x7f0, RZ, 0xc0, !PT ;  /* 0x000007f01c1c7812 */ /* 0x000fe200078ec0ff */
[----:B------:R-:W-:Y:S01]  /*246b0*/  BAR.SYNC.DEFER_BLOCKING 0x0 ;  /* 0x0000000000007b1d */ /* 0x000fe20000010000 */
[----:B--2---:R-:W-:-:S04]  /*246c0*/  LOP3.LUT R0, R0, 0x60, RZ, 0xc0, !PT ;  /* 0x0000006000007812 */ /* 0x004fc800078ec0ff */
[----:B------:R-:W-:Y:S02]  /*246d0*/  LOP3.LUT R0, R0, 0x70, R3, 0x78, !PT ;  /* 0x0000007000007812 */ /* 0x000fe400078e7803 */
[----:B---3--:R-:W-:Y:S02]  /*246e0*/  LOP3.LUT R2, R2, 0x1800, RZ, 0xc0, !PT ;  /* 0x0000180002027812 */ /* 0x008fe400078ec0ff */
[----:B------:R-:W-:Y:S02]  /*246f0*/  LOP3.LUT R3, R29, 0x6000, RZ, 0xc0, !PT ;  /* 0x000060001d037812 */ /* 0x000fe400078ec0ff */
[----:B------:R-:W0:Y:S02]  /*24700*/  S2R R29, SR_TID.X ;  /* 0x00000000001d7919 */ /* 0x000e240000002100 */
[----:B------:R-:W-:-:S05]  /*24710*/  IADD3 R0, R0, R3, R2 ;  /* 0x0000000300007210 */ /* 0x000fca0007ffe002 */
[----:B------:R1:W-:Y:S04]  /*24720*/  STS.128 [R0], R24 ;  /* 0x0000001800007388 */ /* 0x0003e80000000c00 */
[----:B-1----:R-:W2:Y:S01]  /*24730*/  LDL.LU R24, [R1+0x90] ;  /* 0x0000900001187983 */ /* 0x002ea20000300800 */
[----:B0-----:R-:W-:-:S03]  /*24740*/  IMAD.SHL.U32 R29, R29, 0x1000, RZ ;  /* 0x000010001d1d7824 */ /* 0x001fc600078e00ff */
[----:B------:R-:W2:Y:S02]  /*24750*/  LDL.LU R25, [R1+0x94] ;  /* 0x0000940001197983 */ /* 0x000ea40000300800 */
[----:B------:R-:W-:Y:S02]  /*24760*/  LOP3.LUT R2, R28, 0x6000, R29, 0xf8, !PT ;  /* 0x000060001c027812 */ /* 0x000fe400078ef81d */
[----:B------:R-:W3:Y:S04]  /*24770*/  LDL.LU R26, [R1+0x98] ;  /* 0x00009800011a7983 */ /* 0x000ee80000300800 */
[----:B------:R-:W3:Y:S04]  /*24780*/  LDL.LU R27, [R1+0x9c] ;  /* 0x00009c00011b7983 */ /* 0x000ee80000300800 */
[----:B---3--:R-:W-:Y:S04]  /*24790*/  STL.64 [R1+0xaf0], R26 ;  /* 0x000af01a01007387 */ /* 0x008fe80000100a00 */
[----:B--2---:R0:W-:Y:S04]  /*247a0*/  STL.64 [R1+0xae8], R24 ;  /* 0x000ae81801007387 */ /* 0x0041e80000100a00 */
[----:B0-----:R-:W2:Y:S04]  /*247b0*/  LDL.LU R24, [R1+0x30] ;  /* 0x0000300001187983 */ /* 0x001ea80000300800 */
[----:B------:R-:W2:Y:S04]  /*247c0*/  LDL.LU R25, [R1+0x34] ;  /* 0x0000340001197983 */ /* 0x000ea80000300800 */
        /* <DEDUP_REMOVED lines=14> */
[----:B------:R-:W-:Y:S04]  /*248b0*/  STS.128 [R0+0x400], R20 ;  /* 0x0004001400007388 */ /* 0x000fe80000000c00 */
[----:B------:R-:W-:Y:S04]  /*248c0*/  STS.128 [R0+0x80], R16 ;  /* 0x0000801000007388 */ /* 0x000fe80000000c00 */
[----:B---3--:R-:W-:Y:S04]  /*248d0*/  STL.64 [R1+0xb20], R26 ;  /* 0x000b201a01007387 */ /* 0x008fe80000100a00 */
[----:B--2---:R0:W-:Y:S04]  /*248e0*/  STL.64 [R1+0xb18], R24 ;  /* 0x000b181801007387 */ /* 0x0041e80000100a00 */
[----:B0-----:R-:W2:Y:S04]  /*248f0*/  LDL.LU R24, [R1] ;  /* 0x0000000001187983 */ /* 0x001ea80000300800 */
[----:B------:R-:W2:Y:S04]  /*24900*/  LDL.LU R25, [R1+0x4] ;  /* 0x0000040001197983 */ /* 0x000ea80000300800 */
[----:B------:R-:W2:Y:S04]  /*24910*/  LDL.LU R26, [R1+0x8] ;  /* 0x00000800011a7983 */ /* 0x000ea80000300800 */
[----:B------:R-:W2:Y:S04]  /*24920*/  LDL.LU R27, [R1+0xc] ;  /* 0x00000c00011b7983 */ /* 0x000ea80000300800 */
[----:B------:R-:W3:Y:S04]  /*24930*/  LDL.LU R20, [R1+0x80] ;  /* 0x0000800001147983 */ /* 0x000ee80000300800 */
[----:B------:R-:W3:Y:S04]  /*24940*/  LDL.LU R21, [R1+0x84] ;  /* 0x0000840001157983 */ /* 0x000ee80000300800 */
[----:B------:R-:W3:Y:S04]  /*24950*/  LDL.LU R22, [R1+0x88] ;  /* 0x0000880001167983 */ /* 0x000ee80000300800 */
[----:B------:R-:W3:Y:S04]  /*24960*/  LDL.LU R23, [R1+0x8c] ;  /* 0x00008c0001177983 */ /* 0x000ee80000300800 */
[----:B------:R-:W4:Y:S04]  /*24970*/  LDL.LU R16, [R1+0x70] ;  /* 0x0000700001107983 */ /* 0x000f280000300800 */
[----:B------:R-:W4:Y:S04]  /*24980*/  LDL.LU R17, [R1+0x74] ;  /* 0x0000740001117983 */ /* 0x000f280000300800 */
[----:B------:R-:W4:Y:S04]  /*24990*/  LDL.LU R18, [R1+0x78] ;  /* 0x0000780001127983 */ /* 0x000f280000300800 */
[----:B------:R-:W4:Y:S04]  /*249a0*/  LDL.LU R19, [R1+0x7c] ;  /* 0x00007c0001137983 */ /* 0x000f280000300800 */
[----:B------:R0:W-:Y:S04]  /*249b0*/  STS.128 [R0+0x480], R12 ;  /* 0x0004800c00007388 */ /* 0x0001e80000000c00 */
[----:B------:R1:W-:Y:S04]  /*249c0*/  STS.128 [R0+0x100], R8 ;  /* 0x0001000800007388 */ /* 0x0003e80000000c00 */
[----:B------:R5:W-:Y:S04]  /*249d0*/  STS.128 [R0+0x500], R4 ;  /* 0x0005000400007388 */ /* 0x000be80000000c00 */
[----:B0-----:R-:W3:Y:S04]  /*249e0*/  LDL.LU R12, [R1+0x60] ;  /* 0x00006000010c7983 */ /* 0x001ee80000300800 */
[----:B------:R-:W3:Y:S04]  /*249f0*/  LDL.LU R13, [R1+0x64] ;  /* 0x00006400010d7983 */ /* 0x000ee80000300800 */
[----:B------:R-:W3:Y:S04]  /*24a00*/  LDL.LU R14, [R1+0x68] ;  /* 0x00006800010e7983 */ /* 0x000ee80000300800 */
[----:B------:R-:W3:Y:S04]  /*24a10*/  LDL.LU R15, [R1+0x6c] ;  /* 0x00006c00010f7983 */ /* 0x000ee80000300800 */
[----:B-1----:R-:W3:Y:S04]  /*24a20*/  LDL.LU R8, [R1+0x50] ;  /* 0x0000500001087983 */ /* 0x002ee80000300800 */
[----:B------:R-:W3:Y:S04]  /*24a30*/  LDL.LU R9, [R1+0x54] ;  /* 0x0000540001097983 */ /* 0x000ee80000300800 */
[----:B------:R-:W3:Y:S04]  /*24a40*/  LDL.LU R10, [R1+0x58] ;  /* 0x00005800010a7983 */ /* 0x000ee80000300800 */
[----:B------:R-:W3:Y:S04]  /*24a50*/  LDL.LU R11, [R1+0x5c] ;  /* 0x00005c00010b7983 */ /* 0x000ee80000300800 */
[----:B-----5:R-:W5:Y:S04]  /*24a60*/  LDL.LU R4, [R1+0x40] ;  /* 0x0000400001047983 */ /* 0x020f680000300800 */
[----:B------:R-:W5:Y:S04]  /*24a70*/  LDL.LU R5, [R1+0x44] ;  /* 0x0000440001057983 */ /* 0x000f680000300800 */
[----:B------:R-:W5:Y:S04]  /*24a80*/  LDL.LU R6, [R1+0x48] ;  /* 0x0000480001067983 */ /* 0x000f680000300800 */
[----:B------:R-:W5:Y:S04]  /*24a90*/  LDL.LU R7, [R1+0x4c] ;  /* 0x00004c0001077983 */ /* 0x000f680000300800 */
[----:B--2---:R0:W-:Y:S04]  /*24aa0*/  STS.128 [R0+0x180], R24 ;  /* 0x0001801800007388 */ /* 0x0041e80000000c00 */
[----:B0-----:R-:W2:Y:S04]  /*24ab0*/  LDL.LU.64 R26, [R1+0xb20] ;  /* 0x000b2000011a7983 */ /* 0x001ea80000300a00 */
[----:B------:R-:W2:Y:S04]  /*24ac0*/  LDL.LU.64 R24, [R1+0xb18] ;  /* 0x000b180001187983 */ /* 0x000ea80000300a00 */
        /* <DEDUP_REMOVED lines=9> */
[----:B-----5:R0:W-:Y:S04]  /*24b60*/  STS.128 [R0+0x280], R4 ;  /* 0x0002800400007388 */ /* 0x0201e80000000c00 */
[----:B---3--:R1:W-:Y:S04]  /*24b70*/  STS.128 [R0+0x680], R8 ;  /* 0x0006800800007388 */ /* 0x0083e80000000c00 */
[----:B------:R-:W-:Y:S04]  /*24b80*/  STS.128 [R0+0x300], R12 ;  /* 0x0003000c00007388 */ /* 0x000fe80000000c00 */
[----:B----4-:R3:W-:Y:S04]  /*24b90*/  STS.128 [R0+0x700], R16 ;  /* 0x0007001000007388 */ /* 0x0107e80000000c00 */
[----:B------:R4:W-:Y:S04]  /*24ba0*/  STS.128 [R0+0x380], R20 ;  /* 0x0003801400007388 */ /* 0x0009e80000000c00 */
[----:B0-----:R-:W5:Y:S01]  /*24bb0*/  LDL.LU R7, [R1+0x7b8] ;  /* 0x0007b80001077983 */ /* 0x001f620000300800 */
[----:B-1----:R-:W-:-:S03]  /*24bc0*/  LOP3.LUT R8, R2, 0x20, RZ, 0x3c, !PT ;  /* 0x0000002002087812 */ /* 0x002fc600078e3cff */
[----:B------:R-:W5:Y:S04]  /*24bd0*/  LDL.LU R5, [R1+0x8bc] ;  /* 0x0008bc0001057983 */ /* 0x000f680000300800 */
[----:B------:R-:W5:Y:S01]  /*24be0*/  LDL.LU R6, [R1+0x38c] ;  /* 0x00038c0001067983 */ /* 0x000f620000300800 */
[C---:B---3--:R-:W-:Y:S02]  /*24bf0*/  LOP3.LUT R19, R2.reuse, 0x40, RZ, 0x3c, !PT ;  /* 0x0000004002137812 */ /* 0x048fe400078e3cff */
[----:B----4-:R-:W-:Y:S01]  /*24c00*/  LOP3.LUT R22, R2, 0x60, RZ, 0x3c, !PT ;  /* 0x0000006002167812 */ /* 0x010fe200078e3cff */
[----:B--2---:R-:W-:Y:S04]  /*24c10*/  STS.128 [R0+0x780], R24 ;  /* 0x0007801800007388 */ /* 0x004fe80000000c00 */
[----:B------:R-:W-:Y:S06]  /*24c20*/  BAR.SYNC.DEFER_BLOCKING 0x0 ;  /* 0x0000000000007b1d */ /* 0x000fec0000010000 */
[----:B------:R-:W0:Y:S04]  /*24c30*/  LDS.128 R12, [R2] ;  /* 0x00000000020c7984 */ /* 0x000e280000000c00 */
[----:B------:R-:W1:Y:S04]  /*24c40*/  LDS.128 R24, [R19] ;  /* 0x0000000013187984 */ /* 0x000e680000000c00 */
[----:B0-----:R-:W-:Y:S01]  /*24c50*/  STL.64 [R1+0x60], R12 ;  /* 0x0000600c01007387 */ /* 0x001fe20000100a00 */
[----:B------:R-:W-:-:S03]  /*24c60*/  IMAD.MOV.U32 R16, RZ, RZ, R12 ;  /* 0x000000ffff107224 */ /* 0x000fc600078e000c */
[----:B------:R-:W-:Y:S04]  /*24c70*/  STL.64 [R1+0x68], R14 ;  /* 0x0000680e01007387 */ /* 0x000fe80000100a00 */
[----:B------:R-:W0:Y:S01]  /*24c80*/  LDS.128 R12, [R8] ;  /* 0x00000000080c7984 */ /* 0x000e220000000c00 */
[----:B-1----:R-:W-:-:S03]  /*24c90*/  IMAD.MOV.U32 R18, RZ, RZ, R24 ;  /* 0x000000ffff127224 */ /* 0x002fc600078e0018 */
[----:B0-----:R-:W-:Y:S04]  /*24ca0*/  STL.64 [R1+0x50], R12 ;  /* 0x0000500c01007387 */ /* 0x001fe80000100a00 */
[----:B------:R-:W-:Y:S04]  /*24cb0*/  STL.64 [R1+0x58], R14 ;  /* 0x0000580e01007387 */ /* 0x000fe80000100a00 */
[----:B------:R-:W2:Y:S04]  /*24cc0*/  LDL.LU R4, [R1+0x7bc] ;  /* 0x0007bc0001047983 */ /* 0x000ea80000300800 */
[----:B------:R-:W-:Y:S04]  /*24cd0*/  STL.64 [R1+0x70], R24 ;  /* 0x0000701801007387 */ /* 0x000fe80000100a00 */
[----:B------:R-:W-:Y:S04]  /*24ce0*/  STL.64 [R1+0x78], R26 ;  /* 0x0000781a01007387 */ /* 0x000fe80000100a00 */
[----:B------:R-:W0:Y:S04]  /*24cf0*/  LDS.128 R24, [R22] ;  /* 0x0000000016187984 */ /* 0x000e280000000c00 */
[----:B------:R-:W3:Y:S04]  /*24d00*/  LDL.LU R3, [R1+0x7c0] ;  /* 0x0007c00001037983 */ /* 0x000ee80000300800 */
[----:B0-----:R-:W-:Y:S01]  /*24d10*/  STL.64 [R1+0x80], R24 ;  /* 0x0000801801007387 */ /* 0x001fe20000100a00 */
[----:B------:R-:W-:-:S03]  /*24d20*/  IMAD.MOV.U32 R17, RZ, RZ, R24 ;  /* 0x000000ffff117224 */ /* 0x000fc600078e0018 */
[----:B------:R-:W-:Y:S04]  /*24d30*/  STL.64 [R1+0x88], R26 ;  /* 0x0000881a01007387 */ /* 0x000fe80000100a00 */
[----:B------:R-:W0:Y:S04]  /*24d40*/  LDS.128 R24, [R2+0x800] ;  /* 0x0008000002187984 */ /* 0x000e280000000c00 */
[----:B------:R-:W4:Y:S04]  /*24d50*/  LDL.LU R14, [R1+0x7c4] ;  /* 0x0007c400010e7983 */ /* 0x000f280000300800 */
[----:B0-----:R-:W-:Y:S04]  /*24d60*/  STL.64 [R1+0xa0], R24 ;  /* 0x0000a01801007387 */ /* 0x001fe80000100a00 */
[----:B------:R-:W-:Y:S04]  /*24d70*/  STL.64 [R1+0xa8], R26 ;  /* 0x0000a81a01007387 */ /* 0x000fe80000100a00 */
[----:B------:R-:W4:Y:S01]  /*24d80*/  LDL.LU R9, [R1+0x7c8] ;  /* 0x0007c80001097983 */ /* 0x000f220000300800 */
[----:B------:R-:W-:-:S02]  /*24d90*/  IMAD.MOV.U32 R13, RZ, RZ, R12 ;  /* 0x000000ffff0d7224 */ /* 0x000fc400078e000c */
[----:B------:R-:W-:Y:S02]  /*24da0*/  IMAD.MOV.U32 R12, RZ, RZ, R24 ;  /* 0x000000ffff0c7224 */ /* 0x000fe400078e0018 */
[----:B------:R-:W0:Y:S01]  /*24db0*/  LDS.128 R24, [R8+0x800] ;  /* 0x0008000008187984 */ /* 0x000e220000000c00 */
[C---:B-----5:R-:W-:Y:S01]  /*24dc0*/  ISETP.GE.AND P0, PT, R7.reuse, c[0x0][0x178], PT ;  /* 0x00005e0007007a0c */ /* 0x060fe20003f06270 */
[----:B------:R-:W-:-:S03]  /*24dd0*/  IMAD R0, R7, c[0x0][0x194], RZ ;  /* 0x0000650007007a24 */ /* 0x000fc600078e02ff */
[----:B------:R-:W-:Y:S01]  /*24de0*/  ISETP.LT.AND P4, PT, R5, c[0x0][0x17c], !P0 ;  /* 0x00005f0005007a0c */ /* 0x000fe20004781270 */
[----:B------:R-:W-:Y:S01]  /*24df0*/  IMAD R5, R6, c[0x0][0x198], RZ ;  /* 0x0000660006057a24 */ /* 0x000fe200078e02ff */
[----:B------:R-:W-:Y:S02]  /*24e00*/  LEA R28, P1, R0, c[0x0][0x170], 0x1 ;  /* 0x00005c00001c7a11 */ /* 0x000fe400078208ff */
[----:B------:R-:W-:Y:S01]  /*24e10*/  ISETP.LT.AND P3, PT, R6, c[0x0][0x17c], !P0 ;  /* 0x00005f0006007a0c */ /* 0x000fe20004761270 */
[----:B0-----:R-:W-:Y:S01]  /*24e20*/  STL.64 [R1+0x90], R24 ;  /* 0x0000901801007387 */ /* 0x001fe20000100a00 */
[----:B------:R-:W-:-:S03]  /*24e30*/  IMAD.MOV.U32 R15, RZ, RZ, R24 ;  /* 0x000000ffff0f7224 */ /* 0x000fc600078e0018 */
[----:B------:R-:W-:Y:S04]  /*24e40*/  STL.64 [R1+0x98], R26 ;  /* 0x0000981a01007387 */ /* 0x000fe80000100a00 */
[----:B------:R-:W0:Y:S01]  /*24e50*/  LDS.128 R24, [R19+0x800] ;  /* 0x0008000013187984 */ /* 0x000e220000000c00 */
[----:B------:R-:W-:Y:S02]  /*24e60*/  LEA.HI.X.SX32 R0, R0, c[0x0][0x174], 0x1, P1 ;  /* 0x00005d0000007a11 */ /* 0x000fe400008f0eff */
[----:B------:R-:W-:-:S04]  /*24e70*/  LEA R6, P1, R5, R28, 0x1 ;  /* 0x0000001c05067211 */ /* 0x000fc800078208ff */
[----:B------:R-:W-:-:S05]  /*24e80*/  LEA.HI.X.SX32 R7, R5, R0, 0x1, P1 ;  /* 0x0000000005077211 */ /* 0x000fca00008f0eff */
[----:B------:R1:W-:Y:S04]  /*24e90*/  @P3 STG.E.U16 [R6.64], R16 ;  /* 0x0000001006003986 */ /* 0x0003e8000c101506 */
[----:B0-----:R-:W-:Y:S04]  /*24ea0*/  STL.64 [R1+0x20], R24 ;  /* 0x0000201801007387 */ /* 0x001fe80000100a00 */
[----:B------:R-:W-:Y:S04]  /*24eb0*/  STL.64 [R1+0x28], R26 ;  /* 0x0000281a01007387 */ /* 0x000fe80000100a00 */
[----:B-1----:R-:W5:Y:S01]  /*24ec0*/  LDL.LU R16, [R1+0x7cc] ;  /* 0x0007cc0001107983 */ /* 0x002f620000300800 */
[C---:B--2---:R-:W-:Y:S01]  /*24ed0*/  ISETP.LT.AND P5, PT, R4.reuse, c[0x0][0x17c], !P0 ;  /* 0x00005f0004007a0c */ /* 0x044fe200047a1270 */
[----:B------:R-:W-:-:S05]  /*24ee0*/  IMAD R4, R4, c[0x0][0x198], RZ ;  /* 0x0000660004047a24 */ /* 0x000fca00078e02ff */
[----:B------:R-:W-:-:S04]  /*24ef0*/  LEA R10, P6, R4, R28, 0x1 ;  /* 0x0000001c040a7211 */ /* 0x000fc800078c08ff */
[----:B------:R-:W-:-:S05]  /*24f00*/  LEA.HI.X.SX32 R11, R4, R0, 0x1, P6 ;  /* 0x00000000040b7211 */ /* 0x000fca00030f0eff */
[----:B------:R0:W-:Y:S04]  /*24f10*/  @P5 STG.E.U16 [R10.64], R13 ;  /* 0x0000000d0a005986 */ /* 0x0001e8000c101506 */
[----:B0-----:R-:W2:Y:S01]  /*24f20*/  LDL.LU R13, [R1+0x7d0] ;  /* 0x0007d000010d7983 */ /* 0x001ea20000300800 */
[C---:B---3--:R-:W-:Y:S01]  /*24f30*/  ISETP.LT.AND P2, PT, R3.reuse, c[0x0][0x17c], !P0 ;  /* 0x00005f0003007a0c */ /* 0x048fe20004741270 */
[----:B------:R-:W-:-:S05]  /*24f40*/  IMAD R3, R3, c[0x0][0x198], RZ ;  /* 0x0000660003037a24 */ /* 0x000fca00078e02ff */
[----:B------:R-:W-:-:S04]  /*24f50*/  LEA R6, P3, R3, R28, 0x1 ;  /* 0x0000001c03067211 */ /* 0x000fc800078608ff */
[----:B------:R-:W-:Y:S01]  /*24f60*/  LEA.HI.X.SX32 R7, R3, R0, 0x1, P3 ;  /* 0x0000000003077211 */ /* 0x000fe200018f0eff */
[C---:B----4-:R-:W-:Y:S01]  /*24f70*/  IMAD R3, R9.reuse, c[0x0][0x198], RZ ;  /* 0x0000660009037a24 */ /* 0x050fe200078e02ff */
[----:B------:R-:W-:Y:S02]  /*24f80*/  ISETP.LT.AND P5, PT, R9, c[0x0][0x17c], !P0 ;  /* 0x00005f0009007a0c */ /* 0x000fe400047a1270 */
[----:B------:R-:W3:Y:S01]  /*24f90*/  LDL.LU R9, [R1+0x7d4] ;  /* 0x0007d40001097983 */ /* 0x000ee20000300800 */
[C---:B------:R-:W-:Y:S01]  /*24fa0*/  ISETP.LT.AND P1, PT, R14.reuse, c[0x0][0x17c], !P0 ;  /* 0x00005f000e007a0c */ /* 0x040fe20004721270 */
[----:B------:R-:W-:Y:S02]  /*24fb0*/  IMAD R5, R14, c[0x0][0x198], RZ ;  /* 0x000066000e057a24 */ /* 0x000fe400078e02ff */
[----:B------:R-:W-:Y:S02]  /*24fc0*/  IMAD.MOV.U32 R14, RZ, RZ, R24 ;  /* 0x000000ffff0e7224 */ /* 0x000fe400078e0018 */
[----:B------:R-:W0:Y:S04]  /*24fd0*/  LDS.128 R24, [R22+0x800] ;  /* 0x0008000016187984 */ /* 0x000e280000000c00 */
[----:B0-----:R-:W-:Y:S04]  /*24fe0*/  STL.64 [R1], R24 ;  /* 0x0000001801007387 */ /* 0x001fe80000100a00 */
[----:B------:R-:W-:Y:S04]  /*24ff0*/  STL.64 [R1+0x8], R26 ;  /* 0x0000081a01007387 */ /* 0x000fe80000100a00 */
[----:B------:R-:W0:Y:S01]  /*25000*/  LDS.128 R24, [R2+0x1000] ;  /* 0x0010000002187984 */ /* 0x000e220000000c00 */
[----:B------:R-:W-:-:S04]  /*25010*/  LEA R4, P6, R5, R28, 0x1 ;  /* 0x0000001c05047211 */ /* 0x000fc800078c08ff */
[----:B------:R-:W-:Y:S01]  /*25020*/  LEA.HI.X.SX32 R5, R5, R0, 0x1, P6 ;  /* 0x0000000005057211 */ /* 0x000fe200030f0eff */
[----:B0-----:R-:W-:Y:S04]  /*25030*/  STL.64 [R1+0x40], R24 ;  /* 0x0000401801007387 */ /* 0x001fe80000100a00 */
[----:B------:R-:W-:Y:S04]  /*25040*/  STL.64 [R1+0x48], R26 ;  /* 0x0000481a01007387 */ /* 0x000fe80000100a00 */
[----:B------:R-:W0:Y:S01]  /*25050*/  LDS.128 R24, [R8+0x1000] ;  /* 0x0010000008187984 */ /* 0x000e220000000c00 */
[----:B-----5:R-:W-:-:S03]  /*25060*/  ISETP.LT.AND P3, PT, R16, c[0x0][0x17c], !P0 ;  /* 0x00005f0010007a0c */ /* 0x020fc60004761270 */
[----:B------:R1:W-:Y:S04]  /*25070*/  @P2 STG.E.U16 [R6.64], R18 ;  /* 0x0000001206002986 */ /* 0x0003e8000c101506 */
[----:B------:R4:W-:Y:S01]  /*25080*/  @P1 STG.E.U16 [R4.64], R17 ;  /* 0x0000001104001986 */ /* 0x0009e2000c101506 */
[C---:B-1----:R-:W-:Y:S01]  /*25090*/  LEA R6, P2, R3.reuse, R28, 0x1 ;  /* 0x0000001c03067211 */ /* 0x042fe200078408ff */
[----:B----4-:R-:W-:Y:S02]  /*250a0*/  IMAD R4, R16, c[0x0][0x198], RZ ;  /* 0x0000660010047a24 */ /* 0x010fe400078e02ff */
[----:B------:R-:W4:Y:S01]  /*250b0*/  LDL.LU R16, [R1+0x7d8] ;  /* 0x0007d80001107983 */ /* 0x000f220000300800 */
[----:B------:R-:W-:-:S05]  /*250c0*/  LEA.HI.X.SX32 R7, R3, R0, 0x1, P2 ;  /* 0x0000000003077211 */ /* 0x000fca00010f0eff */
[----:B------:R1:W-:Y:S04]  /*250d0*/  @P5 STG.E.U16 [R6.64], R12 ;  /* 0x0000000c06005986 */ /* 0x0003e8000c101506 */
[----:B0-----:R-:W-:Y:S01]  /*250e0*/  STL.64 [R1+0x30], R24 ;  /* 0x0000301801007387 */ /* 0x001fe20000100a00 */
[----:B------:R-:W-:-:S03]  /*250f0*/  IMAD.MOV.U32 R29, RZ, RZ, R27 ;  /* 0x000000ffff1d7224 */ /* 0x000fc600078e001b */
[----:B------:R-:W-:Y:S04]  /*25100*/  STL [R1+0x38], R26 ;  /* 0x0000381a01007387 */ /* 0x000fe80000100800 */
[----:B------:R-:W0:Y:S01]  /*25110*/  LDS.128 R24, [R19+0x1000] ;  /* 0x0010000013187984 */ /* 0x000e220000000c00 */
[----:B-1----:R-:W-:-:S03]  /*25120*/  LEA R12, P1, R4, R28, 0x1 ;  /* 0x0000001c040c7211 */ /* 0x002fc600078208ff */
[----:B------:R0:W-:Y:S01]  /*25130*/  STL [R1+0xabc], R29 ;  /* 0x000abc1d01007387 */ /* 0x0001e20000100800 */
[C---:B--2---:R-:W-:Y:S01]  /*25140*/  IMAD R5, R13.reuse, c[0x0][0x198], RZ ;  /* 0x000066000d057a24 */ /* 0x044fe200078e02ff */
[----:B------:R-:W-:-:S04]  /*25150*/  ISETP.LT.AND P2, PT, R13, c[0x0][0x17c], !P0 ;  /* 0x00005f000d007a0c */ /* 0x000fc80004741270 */
[C---:B------:R-:W-:Y:S02]  /*25160*/  LEA R10, P6, R5.reuse, R28, 0x1 ;  /* 0x0000001c050a7211 */ /* 0x040fe400078c08ff */
[-C--:B------:R-:W-:Y:S02]  /*25170*/  LEA.HI.X.SX32 R13, R4, R0.reuse, 0x1, P1 ;  /* 0x00000000040d7211 */ /* 0x080fe400008f0eff */
[----:B------:R-:W-:Y:S02]  /*25180*/  LEA.HI.X.SX32 R11, R5, R0, 0x1, P6 ;  /* 0x00000000050b7211 */ /* 0x000fe400030f0eff */
[----:B------:R-:W1:Y:S04]  /*25190*/  LDS.128 R4, [R22+0x1000] ;  /* 0x0010000016047984 */ /* 0x000e680000000c00 */
[----:B------:R-:W-:Y:S04]  /*251a0*/  @P3 STG.E.U16 [R12.64], R15 ;  /* 0x0000000f0c003986 */ /* 0x000fe8000c101506 */
[----:B------:R-:W-:Y:S04]  /*251b0*/  @P2 STG.E.U16 [R10.64], R14 ;  /* 0x0000000e0a002986 */ /* 0x000fe8000c101506 */
[----:B------:R-:W2:Y:S01]  /*251c0*/  LDS.128 R12, [R2+0x1800] ;  /* 0x00180000020c7984 */ /* 0x000ea20000000c00 */
[----:B0-----:R-:W-:-:S03]  /*251d0*/  IMAD.MOV.U32 R29, RZ, RZ, R26 ;  /* 0x000000ffff1d7224 */ /* 0x001fc600078e001a */
[----:B------:R-:W-:Y:S04]  /*251e0*/  STL.64 [R1+0x10], R24 ;  /* 0x0000101801007387 */ /* 0x000fe80000100a00 */
[----:B------:R-:W-:Y:S04]  /*251f0*/  STL [R1+0x1c], R27 ;  /* 0x00001c1b01007387 */ /* 0x000fe80000100800 */
[----:B------:R-:W-:Y:S01]  /*25200*/  STL [R1+0xacc], R29 ;  /* 0x000acc1d01007387 */ /* 0x000fe20000100800 */
[C---:B---3--:R-:W-:Y:S01]  /*25210*/  ISETP.LT.AND P5, PT, R9.reuse, c[0x0][0x17c], !P0 ;  /* 0x00005f0009007a0c */ /* 0x048fe200047a1270 */
[----:B------:R-:W-:-:S02]  /*25220*/  IMAD R3, R9, c[0x0][0x198], RZ ;  /* 0x0000660009037a24 */ /* 0x000fc400078e02ff */
[----:B------:R-:W3:Y:S04]  /*25230*/  LDL.LU R9, [R1+0x7dc] ;  /* 0x0007dc0001097983 */ /* 0x000ee80000300800 */
[----:B------:R-:W5:Y:S04]  /*25240*/  LDL.LU R23, [R1+0x7e0] ;  /* 0x0007e00001177983 */ /* 0x000f680000300800 */
[----:B-1----:R-:W-:Y:S04]  /*25250*/  STL [R1+0xad0], R6 ;  /* 0x000ad00601007387 */ /* 0x002fe80000100800 */
[----:B------:R0:W-:Y:S04]  /*25260*/  STL [R1+0xac0], R7 ;  /* 0x000ac00701007387 */ /* 0x0001e80000100800 */
[----:B0-----:R-:W5:Y:S04]  /*25270*/  LDL.LU R7, [R1+0x30] ;  /* 0x0000300001077983 */ /* 0x001f680000300800 */
[----:B------:R-:W5:Y:S04]  /*25280*/  LDL.LU R29, [R1+0x10] ;  /* 0x00001000011d7983 */ /* 0x000f680000300800 */
[----:B------:R-:W5:Y:S04]  /*25290*/  LDL.LU R26, [R1+0x7e4] ;  /* 0x0007e400011a7983 */ /* 0x000f680000300800 */
[----:B--2---:R0:W-:Y:S04]  /*252a0*/  STL [R1+0xad4], R14 ;  /* 0x000ad40e01007387 */ /* 0x0041e80000100800 */
[----:B0-----:R-:W2:Y:S04]  /*252b0*/  LDL.LU R14, [R1] ;  /* 0x00000000010e7983 */ /* 0x001ea80000300800 */
[----:B------:R0:W-:Y:S04]  /*252c0*/  STL [R1+0xac4], R15 ;  /* 0x000ac40f01007387 */ /* 0x0001e80000100800 */
[----:B0-----:R-:W5:Y:S01]  /*252d0*/  LDL.LU R15, [R1+0x40] ;  /* 0x00004000010f7983 */ /* 0x001f620000300800 */
[C---:B----4-:R-:W-:Y:S01]  /*252e0*/  ISETP.LT.AND P1, PT, R16.reuse, c[0x0][0x17c], !P0 ;  /* 0x00005f0010007a0c */ /* 0x050fe20004721270 */
[----:B------:R-:W-:Y:S01]  /*252f0*/  IMAD R18, R16, c[0x0][0x198], RZ ;  /* 0x0000660010127a24 */ /* 0x000fe200078e02ff */
[----:B------:R-:W-:-:S04]  /*25300*/  LEA R16, P3, R3, R28, 0x1 ;  /* 0x0000001c03107211 */ /* 0x000fc800078608ff */
[----:B------:R-:W-:Y:S02]  /*25310*/  LEA.HI.X.SX32 R17, R3, R0, 0x1, P3 ;  /* 0x0000000003117211 */ /* 0x000fe400018f0eff */
[----:B------:R-:W-:-:S04]  /*25320*/  LEA R20, P2, R18, R28, 0x1 ;  /* 0x0000001c12147211 */ /* 0x000fc800078408ff */
[----:B------:R-:W-:Y:S02]  /*25330*/  LEA.HI.X.SX32 R21, R18, R0, 0x1, P2 ;  /* 0x0000000012157211 */ /* 0x000fe400010f0eff */
[C---:B---3--:R-:W-:Y:S01]  /*25340*/  ISETP.LT.AND P3, PT, R9.reuse, c[0x0][0x17c], !P0 ;  /* 0x00005f0009007a0c */ /* 0x048fe20004761270 */
[----:B------:R-:W-:Y:S02]  /*25350*/  IMAD R3, R9, c[0x0][0x198], RZ ;  /* 0x0000660009037a24 */ /* 0x000fe400078e02ff */
[----:B------:R-:W0:Y:S04]  /*25360*/  LDS.128 R8, [R8+0x1800] ;  /* 0x0018000008087984 */ /* 0x000e280000000c00 */
[----:B--2---:R-:W-:Y:S04]  /*25370*/  @P5 STG.E.U16 [R16.64], R14 ;  /* 0x0000000e10005986 */ /* 0x004fe8000c101506 */
[----:B------:R-:W1:Y:S04]  /*25380*/  LDS.128 R16, [R19+0x1800] ;  /* 0x0018000013107984 */ /* 0x000e680000000c00 */
[----:B0-----:R0:W-:Y:S04]  /*25390*/  STL [R1+0xad8], R10 ;  /* 0x000ad80a01007387 */ /* 0x0011e80000100800 */
[----:B------:R2:W-:Y:S04]  /*253a0*/  STL [R1+0xac8], R11 ;  /* 0x000ac80b01007387 */ /* 0x0005e80000100800 */
[----:B0-----:R-:W3:Y:S04]  /*253b0*/  LDL.LU R10, [R1+0x7e8] ;  /* 0x0007e800010a7983 */ /* 0x001ee80000300800 */
[----:B------:R-:W4:Y:S04]  /*253c0*/  LDL.LU R6, [R1+0x7ec] ;  /* 0x0007ec0001067983 */ /* 0x000f280000300800 */
[----:B-1----:R-:W-:Y:S04]  /*253d0*/  STL [R1+0xae0], R18 ;  /* 0x000ae01201007387 */ /* 0x002fe80000100800 */
[----:B------:R0:W-:Y:S04]  /*253e0*/  STL [R1+0xadc], R19 ;  /* 0x000adc1301007387 */ /* 0x0001e80000100800 */
[----:B--2---:R-:W2:Y:S01]  /*253f0*/  LDL.LU R11, [R1+0x7f0] ;  /* 0x0007f000010b7983 */ /* 0x004ea20000300800 */
[C---:B-----5:R-:W-:Y:S01]  /*25400*/  IMAD R25, R23.reuse, c[0x0][0x198], RZ ;  /* 0x0000660017197a24 */ /* 0x060fe200078e02ff */
[----:B------:R-:W-:Y:S01]  /*25410*/  ISETP.LT.AND P2, PT, R23, c[0x0][0x17c], !P0 ;  /* 0x00005f0017007a0c */ /* 0x000fe20004741270 */
[C---:B------:R-:W-:Y:S01]  /*25420*/  IMAD R27, R26.reuse, c[0x0][0x198], RZ ;  /* 0x000066001a1b7a24 */ /* 0x040fe200078e02ff */
[----:B------:R-:W-:Y:S01]  /*25430*/  LEA R2, P6, R3, R28, 0x1 ;  /* 0x0000001c03027211 */ /* 0x000fe200078c08ff */
[----:B------:R-:W-:Y:S01]  /*25440*/  @P1 STG.E.U16 [R20.64], R15 ;  /* 0x0000000f14001986 */ /* 0x000fe2000c101506 */
[----:B------:R-:W-:-:S02]  /*25450*/  ISETP.LT.AND P1, PT, R26, c[0x0][0x17c], !P0 ;  /* 0x00005f001a007a0c */ /* 0x000fc40004721270 */
[----:B------:R-:W-:Y:S01]  /*25460*/  LEA R24, P5, R25, R28, 0x1 ;  /* 0x0000001c19187211 */ /* 0x000fe200078a08ff */
[----:B0-----:R-:W5:Y:S01]  /*25470*/  LDL.LU R19, [R1+0x60] ;  /* 0x0000600001137983 */ /* 0x001f620000300800 */
[----:B------:R-:W-:Y:S02]  /*25480*/  LEA.HI.X.SX32 R3, R3, R0, 0x1, P6 ;  /* 0x0000000003037211 */ /* 0x000fe400030f0eff */
[----:B------:R-:W-:Y:S01]  /*25490*/  LEA R26, P6, R27, R28, 0x1 ;  /* 0x0000001c1b1a7211 */ /* 0x000fe200078c08ff */
[----:B------:R-:W5:Y:S01]  /*254a0*/  LDL.LU R18, [R1+0x8c0] ;  /* 0x0008c00001127983 */ /* 0x000f620000300800 */
[-C--:B------:R-:W-:Y:S02]  /*254b0*/  LEA.HI.X.SX32 R25, R25, R0.reuse, 0x1, P5 ;  /* 0x0000000019197211 */ /* 0x080fe400028f0eff */
[----:B------:R-:W-:Y:S01]  /*254c0*/  LEA.HI.X.SX32 R27, R27, R0, 0x1, P6 ;  /* 0x000000001b1b7211 */ /* 0x000fe200030f0eff */
[----:B------:R0:W-:Y:S04]  /*254d0*/  @P3 STG.E.U16 [R2.64], R7 ;  /* 0x0000000702003986 */ /* 0x0001e8000c101506 */
[----:B------:R1:W-:Y:S04]  /*254e0*/  @P2 STG.E.U16 [R24.64], R29 ;  /* 0x0000001d18002986 */ /* 0x0003e8000c101506 */
[----:B------:R0:W-:Y:S04]  /*254f0*/  @P1 STG.E.U16 [R26.64], R4 ;  /* 0x000000041a001986 */ /* 0x0001e8000c101506 */
[----:B------:R-:W0:Y:S01]  /*25500*/  LDS.128 R20, [R22+0x1800] ;  /* 0x0018000016147984 */ /* 0x000e220000000c00 */
[C---:B---3--:R-:W-:Y:S01]  /*25510*/  ISETP.LT.AND P5, PT, R10.reuse, c[0x0][0x17c], !P0 ;  /* 0x00005f000a007a0c */ /* 0x048fe200047a1270 */
[----:B0-----:R-:W-:Y:S01]  /*25520*/  IMAD R3, R10, c[0x0][0x198], RZ ;  /* 0x000066000a037a24 */ /* 0x001fe200078e02ff */
[C---:B----4-:R-:W-:Y:S01]  /*25530*/  ISETP.LT.AND P3, PT, R6.reuse, c[0x0][0x17c], !P0 ;  /* 0x00005f0006007a0c */ /* 0x050fe20004761270 */
[----:B-1----:R-:W-:-:S02]  /*25540*/  IMAD R25, R6, c[0x0][0x198], RZ ;  /* 0x0000660006197a24 */ /* 0x002fc400078e02ff */
[----:B------:R-:W3:Y:S04]  /*25550*/  LDL.LU R6, [R1+0x7f8] ;  /* 0x0007f80001067983 */ /* 0x000ee80000300800 */
[----:B------:R-:W4:Y:S04]  /*25560*/  LDL.LU R10, [R1+0x50] ;  /* 0x00005000010a7983 */ /* 0x000f280000300800 */
[----:B------:R-:W4:Y:S01]  /*25570*/  LDL.LU R27, [R1+0x7f4] ;  /* 0x0007f400011b7983 */ /* 0x000f220000300800 */
[C---:B--2---:R-:W-:Y:S01]  /*25580*/  ISETP.LT.AND P1, PT, R11.reuse, c[0x0][0x17c], !P0 ;  /* 0x00005f000b007a0c */ /* 0x044fe20004721270 */
[----:B------:R-:W-:-:S02]  /*25590*/  IMAD R26, R11, c[0x0][0x198], RZ ;  /* 0x000066000b1a7a24 */ /* 0x000fc400078e02ff */
[----:B------:R-:W2:Y:S01]  /*255a0*/  LDL.LU R11, [R1+0x7fc] ;  /* 0x0007fc00010b7983 */ /* 0x000ea20000300800 */
[----:B------:R-:W-:-:S04]  /*255b0*/  LEA R2, P2, R3, R28, 0x1 ;  /* 0x0000001c03027211 */ /* 0x000fc800078408ff */
[----:B------:R-:W-:Y:S02]  /*255c0*/  LEA.HI.X.SX32 R3, R3, R0, 0x1, P2 ;  /* 0x0000000003037211 */ /* 0x000fe400010f0eff */
[----:B------:R-:W-:-:S03]  /*255d0*/  LEA R24, P6, R25, R28, 0x1 ;  /* 0x0000001c19187211 */ /* 0x000fc600078c08ff */
[----:B------:R0:W-:Y:S01]  /*255e0*/  @P5 STG.E.U16 [R2.64], R12 ;  /* 0x0000000c02005986 */ /* 0x0001e2000c101506 */
[----:B------:R-:W-:Y:S02]  /*255f0*/  LEA.HI.X.SX32 R25, R25, R0, 0x1, P6 ;  /* 0x0000000019197211 */ /* 0x000fe400030f0eff */
[----:B0-----:R-:W-:-:S03]  /*25600*/  LEA R2, P5, R26, R28, 0x1 ;  /* 0x0000001c1a027211 */ /* 0x001fc600078a08ff */
[----:B------:R-:W-:Y:S01]  /*25610*/  @P3 STG.E.U16 [R24.64], R8 ;  /* 0x0000000818003986 */ /* 0x000fe2000c101506 */
[----:B------:R-:W-:Y:S02]  /*25620*/  LEA.HI.X.SX32 R3, R26, R0, 0x1, P5 ;  /* 0x000000001a037211 */ /* 0x000fe400028f0eff */
[----:B-----5:R-:W-:Y:S02]  /*25630*/  ISETP.LT.AND P3, PT, R18, c[0x0][0x17c], !P0 ;  /* 0x00005f0012007a0c */ /* 0x020fe40004761270 */
[----:B------:R-:W5:Y:S04]  /*25640*/  LDL.LU R18, [R1+0x80] ;  /* 0x0000800001127983 */ /* 0x000f680000300800 */
[----:B------:R0:W-:Y:S01]  /*25650*/  @P1 STG.E.U16 [R2.64], R16 ;  /* 0x0000001002001986 */ /* 0x0001e2000c101506 */
[----:B---3--:R-:W-:Y:S01]  /*25660*/  IMAD R26, R6, c[0x0][0x198], RZ ;  /* 0x00006600061a7a24 */ /* 0x008fe200078e02ff */
[C---:B----4-:R-:W-:Y:S01]  /*25670*/  ISETP.LT.AND P2, PT, R27.reuse, c[0x0][0x17c], !P0 ;  /* 0x00005f001b007a0c */ /* 0x050fe20004741270 */
[----:B------:R-:W-:-:S03]  /*25680*/  IMAD R27, R27, c[0x0][0x198], RZ ;  /* 0x000066001b1b7a24 */ /* 0x000fc600078e02ff */
[-C--:B0-----:R-:W-:Y:S02]  /*25690*/  LEA R2, P1, R26, R28.reuse, 0x1 ;  /* 0x0000001c1a027211 */ /* 0x081fe400078208ff */
[C---:B------:R-:W-:Y:S02]  /*256a0*/  LEA R24, P6, R27.reuse, R28, 0x1 ;  /* 0x0000001c1b187211 */ /* 0x040fe400078c08ff */
[----:B------:R-:W-:Y:S02]  /*256b0*/  ISETP.LT.AND P5, PT, R6, c[0x0][0x17c], !P0 ;  /* 0x00005f0006007a0c */ /* 0x000fe400047a1270 */
[-C--:B------:R-:W-:Y:S01]  /*256c0*/  LEA.HI.X.SX32 R25, R27, R0.reuse, 0x1, P6 ;  /* 0x000000001b197211 */ /* 0x080fe200030f0eff */
[----:B------:R-:W3:Y:S01]  /*256d0*/  LDL.LU R6, [R1+0x804] ;  /* 0x0008040001067983 */ /* 0x000ee20000300800 */
[----:B------:R-:W-:Y:S02]  /*256e0*/  LEA.HI.X.SX32 R3, R26, R0, 0x1, P1 ;  /* 0x000000001a037211 */ /* 0x000fe400008f0eff */
[C---:B--2---:R-:W-:Y:S01]  /*256f0*/  ISETP.LT.AND P6, PT, R11.reuse, c[0x0][0x17c], !P0 ;  /* 0x00005f000b007a0c */ /* 0x044fe200047c1270 */
[----:B------:R-:W-:-:S02]  /*25700*/  IMAD R27, R11, c[0x0][0x198], RZ ;  /* 0x000066000b1b7a24 */ /* 0x000fc400078e02ff */
[----:B------:R-:W2:Y:S04]  /*25710*/  LDL.LU R11, [R1+0xa0] ;  /* 0x0000a000010b7983 */ /* 0x000ea80000300800 */
[----:B------:R-:W4:Y:S01]  /*25720*/  LDL.LU R26, [R1+0x800] ;  /* 0x00080000011a7983 */ /* 0x000f220000300800 */
[----:B------:R-:W-:-:S03]  /*25730*/  PRMT R4, R19, 0x7632, R4 ;  /* 0x0000763213047816 */ /* 0x000fc60000000004 */
[----:B------:R0:W-:Y:S04]  /*25740*/  @P2 STG.E.U16 [R24.64], R20 ;  /* 0x0000001418002986 */ /* 0x0001e8000c101506 */
[----:B------:R1:W-:Y:S04]  /*25750*/  @P5 STG.E.U16 [R2.64], R4 ;  /* 0x0000000402005986 */ /* 0x0003e8000c101506 */
[----:B------:R-:W2:Y:S01]  /*25760*/  LDL.LU R19, [R1+0x90] ;  /* 0x0000900001137983 */ /* 0x000ea20000300800 */
[----:B0-----:R-:W-:-:S04]  /*25770*/  LEA R24, P2, R27, R28, 0x1 ;  /* 0x0000001c1b187211 */ /* 0x001fc800078408ff */
[----:B------:R-:W-:Y:S02]  /*25780*/  LEA.HI.X.SX32 R25, R27, R0, 0x1, P2 ;  /* 0x000000001b197211 */ /* 0x000fe400010f0eff */
[----:B-1----:R-:W-:Y:S02]  /*25790*/  PRMT R3, R10, 0x7632, R3 ;  /* 0x000076320a037816 */ /* 0x002fe40000000003 */
[----:B------:R-:W2:Y:S04]  /*257a0*/  LDL.LU R10, [R1+0x20] ;  /* 0x00002000010a7983 */ /* 0x000ea80000300800 */
[----:B------:R0:W-:Y:S01]  /*257b0*/  @P6 STG.E.U16 [R24.64], R3 ;  /* 0x0000000318006986 */ /* 0x0001e2000c101506 */
[C---:B---3--:R-:W-:Y:S01]  /*257c0*/  IMAD R27, R6.reuse, c[0x0][0x198], RZ ;  /* 0x00006600061b7a24 */ /* 0x048fe200078e02ff */
[----:B------:R-:W-:-:S02]  /*257d0*/  ISETP.LT.AND P2, PT, R6, c[0x0][0x17c], !P0 ;  /* 0x00005f0006007a0c */ /* 0x000fc40004741270 */
[----:B------:R-:W3:Y:S01]  /*257e0*/  LDL.LU R6, [R1+0x810] ;  /* 0x0008100001067983 */ /* 0x000ee20000300800 */
[C---:B----4-:R-:W-:Y:S01]  /*257f0*/  ISETP.LT.AND P1, PT, R26.reuse, c[0x0][0x17c], !P0 ;  /* 0x00005f001a007a0c */ /* 0x050fe20004721270 */
[----:B------:R-:W-:-:S05]  /*25800*/  IMAD R26, R26, c[0x0][0x198], RZ ;  /* 0x000066001a1a7a24 */ /* 0x000fca00078e02ff */
[----:B------:R-:W-:-:S04]  /*25810*/  LEA R2, P5, R26, R28, 0x1 ;  /* 0x0000001c1a027211 */ /* 0x000fc800078a08ff */
[----:B0-----:R-:W-:Y:S02]  /*25820*/  LEA.HI.X.SX32 R3, R26, R0, 0x1, P5 ;  /* 0x000000001a037211 */ /* 0x001fe400028f0eff */
[----:B------:R-:W4:Y:S04]  /*25830*/  LDL.LU R26, [R1+0x808] ;  /* 0x00080800011a7983 */ /* 0x000f280000300800 */
[----:B------:R-:W2:Y:S01]  /*25840*/  LDL.LU R25, [R1+0x70] ;  /* 0x0000700001197983 */ /* 0x000ea20000300800 */
[----:B------:R-:W-:Y:S02]  /*25850*/  LEA R24, P6, R27, R28, 0x1 ;  /* 0x0000001c1b187211 */ /* 0x000fe400078c08ff */
[----:B-----5:R-:W-:Y:S02]  /*25860*/  PRMT R8, R18, 0x7632, R8 ;  /* 0x0000763212087816 */ /* 0x020fe40000000008 */
[----:B--2---:R-:W-:-:S02]  /*25870*/  PRMT R4, R25, 0x7632, R4 ;  /* 0x0000763219047816 */ /* 0x004fc40000000004 */
[----:B------:R-:W-:Y:S02]  /*25880*/  LEA.HI.X.SX32 R25, R27, R0, 0x1, P6 ;  /* 0x000000001b197211 */ /* 0x000fe400030f0eff */
[----:B------:R-:W2:Y:S01]  /*25890*/  LDL.LU R27, [R1+0x80c] ;  /* 0x00080c00011b7983 */ /* 0x000ea20000300800 */
[C---:B----4-:R-:W-:Y:S01]  /*258a0*/  ISETP.LT.AND P5, PT, R26.reuse, c[0x0][0x17c], !P0 ;  /* 0x00005f001a007a0c */ /* 0x050fe200047a1270 */
[----:B------:R-:W-:Y:S02]  /*258b0*/  IMAD R26, R26, c[0x0][0x198], RZ ;  /* 0x000066001a1a7a24 */ /* 0x000fe400078e02ff */
[----:B------:R-:W4:Y:S04]  /*258c0*/  LDL.LU R18, [R1+0x814] ;  /* 0x0008140001127983 */ /* 0x000f280000300800 */
[----:B------:R0:W-:Y:S02]  /*258d0*/  @P1 STG.E.U16 [R2.64], R4 ;  /* 0x0000000402001986 */ /* 0x0001e4000c101506 */
[----:B0-----:R-:W-:-:S02]  /*258e0*/  LEA R2, P1, R26, R28, 0x1 ;  /* 0x0000001c1a027211 */ /* 0x001fc400078208ff */
[----:B------:R-:W-:Y:S02]  /*258f0*/  PRMT R4, R11, 0x7632, R4 ;  /* 0x000076320b047816 */ /* 0x000fe40000000004 */
[----:B------:R-:W-:Y:S01]  /*25900*/  LEA.HI.X.SX32 R3, R26, R0, 0x1, P1 ;  /* 0x000000001a037211 */ /* 0x000fe200008f0eff */
[----:B------:R-:W5:Y:S01]  /*25910*/  LDL.LU R11, [R1+0x818] ;  /* 0x00081800010b7983 */ /* 0x000f620000300800 */
[C---:B---3--:R-:W-:Y:S01]  /*25920*/  ISETP.LT.AND P1, PT, R6.reuse, c[0x0][0x17c], !P0 ;  /* 0x00005f0006007a0c */ /* 0x048fe20004721270 */
[----:B------:R-:W-:Y:S02]  /*25930*/  IMAD R26, R6, c[0x0][0x198], RZ ;  /* 0x00006600061a7a24 */ /* 0x000fe400078e02ff */
[----:B------:R-:W3:Y:S04]  /*25940*/  LDL.LU R6, [R1+0x81c] ;  /* 0x00081c0001067983 */ /* 0x000ee80000300800 */
[----:B------:R-:W-:Y:S04]  /*25950*/  @P2 STG.E.U16 [R24.64], R8 ;  /* 0x0000000818002986 */ /* 0x000fe8000c101506 */
[----:B------:R0:W-:Y:S02]  /*25960*/  @P5 STG.E.U16 [R2.64], R4 ;  /* 0x0000000402005986 */ /* 0x0001e4000c101506 */
[----:B0-----:R-:W-:-:S02]  /*25970*/  PRMT R4, R10, 0x7632, R4 ;  /* 0x000076320a047816 */ /* 0x001fc40000000004 */
[----:B------:R-:W5:Y:S01]  /*25980*/  LDL.LU R10, [R1+0x820] ;  /* 0x00082000010a7983 */ /* 0x000f620000300800 */
[C---:B------:R-:W-:Y:S02]  /*25990*/  LEA R2, P5, R26.reuse, R28, 0x1 ;  /* 0x0000001c1a027211 */ /* 0x040fe400078a08ff */
[----:B------:R-:W-:Y:S02]  /*259a0*/  PRMT R8, R19, 0x7632, R8 ;  /* 0x0000763213087816 */ /* 0x000fe40000000008 */
[----:B------:R-:W-:Y:S01]  /*259b0*/  LEA.HI.X.SX32 R3, R26, R0, 0x1, P5 ;  /* 0x000000001a037211 */ /* 0x000fe200028f0eff */
[C---:B--2---:R-:W-:Y:S01]  /*259c0*/  IMAD R25, R27.reuse, c[0x0][0x198], RZ ;  /* 0x000066001b197a24 */ /* 0x044fe200078e02ff */
[----:B------:R-:W-:-:S04]  /*259d0*/  ISETP.LT.AND P2, PT, R27, c[0x0][0x17c], !P0 ;  /* 0x00005f001b007a0c */ /* 0x000fc80004741270 */
[----:B------:R-:W-:Y:S01]  /*259e0*/  LEA R24, P6, R25, R28, 0x1 ;  /* 0x0000001c19187211 */ /* 0x000fe200078c08ff */
[----:B----4-:R-:W-:-:S03]  /*259f0*/  IMAD R27, R18, c[0x0][0x198], RZ ;  /* 0x00006600121b7a24 */ /* 0x010fc600078e02ff */
[----:B------:R-:W-:-:S05]  /*25a00*/  LEA.HI.X.SX32 R25, R25, R0, 0x1, P6 ;  /* 0x0000000019197211 */ /* 0x000fca00030f0eff */
[----:B------:R0:W-:Y:S04]  /*25a10*/  @P2 STG.E.U16 [R24.64], R8 ;  /* 0x0000000818002986 */ /* 0x0001e8000c101506 */
[----:B------:R1:W-:Y:S01]  /*25a20*/  @P1 STG.E.U16 [R2.64], R4 ;  /* 0x0000000402001986 */ /* 0x0003e2000c101506 */
[----:B------:R-:W-:Y:S02]  /*25a30*/  ISETP.LT.AND P6, PT, R18, c[0x0][0x17c], !P0 ;  /* 0x00005f0012007a0c */ /* 0x000fe400047c1270 */
[C---:B0-----:R-:W-:Y:S02]  /*25a40*/  LEA R24, P2, R27.reuse, R28, 0x1 ;  /* 0x0000001c1b187211 */ /* 0x041fe400078408ff */
[----:B-1----:R-:W-:Y:S02]  /*25a50*/  PRMT R4, R14, 0x7632, R4 ;  /* 0x000076320e047816 */ /* 0x002fe40000000004 */
[----:B------:R-:W2:Y:S01]  /*25a60*/  LDL.LU R14, [R1+0x824] ;  /* 0x00082400010e7983 */ /* 0x000ea20000300800 */
[----:B------:R-:W-:Y:S01]  /*25a70*/  LEA.HI.X.SX32 R25, R27, R0, 0x1, P2 ;  /* 0x000000001b197211 */ /* 0x000fe200010f0eff */
[C---:B---3--:R-:W-:Y:S01]  /*25a80*/  IMAD R27, R6.reuse, c[0x0][0x198], RZ ;  /* 0x00006600061b7a24 */ /* 0x048fe200078e02ff */
[----:B------:R-:W-:-:S02]  /*25a90*/  ISETP.LT.AND P2, PT, R6, c[0x0][0x17c], !P0 ;  /* 0x00005f0006007a0c */ /* 0x000fc40004741270 */
[----:B------:R-:W3:Y:S01]  /*25aa0*/  LDL.LU R6, [R1+0x828] ;  /* 0x0008280001067983 */ /* 0x000ee20000300800 */
[C---:B-----5:R-:W-:Y:S01]  /*25ab0*/  ISETP.LT.AND P1, PT, R11.reuse, c[0x0][0x17c], !P0 ;  /* 0x00005f000b007a0c */ /* 0x060fe20004721270 */
[----:B------:R-:W-:Y:S02]  /*25ac0*/  IMAD R3, R11, c[0x0][0x198], RZ ;  /* 0x000066000b037a24 */ /* 0x000fe400078e02ff */
[----:B------:R-:W4:Y:S03]  /*25ad0*/  LDL.LU R11, [R1+0x82c] ;  /* 0x00082c00010b7983 */ /* 0x000f260000300800 */
[C---:B------:R-:W-:Y:S01]  /*25ae0*/  LEA R2, P5, R3.reuse, R28, 0x1 ;  /* 0x0000001c03027211 */ /* 0x040fe200078a08ff */
[----:B------:R0:W-:Y:S03]  /*25af0*/  @P6 STG.E.U16 [R24.64], R4 ;  /* 0x0000000418006986 */ /* 0x0001e6000c101506 */
[----:B------:R-:W-:-:S02]  /*25b00*/  LEA.HI.X.SX32 R3, R3, R0, 0x1, P5 ;  /* 0x0000000003037211 */ /* 0x000fc400028f0eff */
[C---:B------:R-:W-:Y:S01]  /*25b10*/  ISETP.LT.AND P5, PT, R10.reuse, c[0x0][0x17c], !P0 ;  /* 0x00005f000a007a0c */ /* 0x040fe200047a1270 */
[----:B------:R-:W-:Y:S02]  /*25b20*/  IMAD R26, R10, c[0x0][0x198], RZ ;  /* 0x000066000a1a7a24 */ /* 0x000fe400078e02ff */
[----:B------:R-:W5:Y:S01]  /*25b30*/  LDL.LU R10, [R1+0x834] ;  /* 0x00083400010a7983 */ /* 0x000f620000300800 */
[----:B0-----:R-:W-:-:S03]  /*25b40*/  PRMT R4, R7, 0x7632, R4 ;  /* 0x0000763207047816 */ /* 0x001fc60000000004 */
[----:B------:R-:W5:Y:S01]  /*25b50*/  LDL.LU R7, [R1+0x830] ;  /* 0x0008300001077983 */ /* 0x000f620000300800 */
[----:B------:R-:W-:Y:S02]  /*25b60*/  LEA R24, P6, R27, R28, 0x1 ;  /* 0x0000001c1b187211 */ /* 0x000fe400078c08ff */
[----:B------:R-:W-:Y:S02]  /*25b70*/  PRMT R8, R15, 0x7632, R8 ;  /* 0x000076320f087816 */ /* 0x000fe40000000008 */
[----:B------:R-:W-:-:S03]  /*25b80*/  LEA.HI.X.SX32 R25, R27, R0, 0x1, P6 ;  /* 0x000000001b197211 */ /* 0x000fc600030f0eff */
[----:B------:R0:W-:Y:S04]  /*25b90*/  @P1 STG.E.U16 [R2.64], R8 ;  /* 0x0000000802001986 */ /* 0x0001e8000c101506 */
[----:B------:R1:W-:Y:S01]  /*25ba0*/  @P2 STG.E.U16 [R24.64], R4 ;  /* 0x0000000418002986 */ /* 0x0003e2000c101506 */
[----:B0-----:R-:W-:-:S04]  /*25bb0*/  LEA R2, P1, R26, R28, 0x1 ;  /* 0x0000001c1a027211 */ /* 0x001fc800078208ff */
[----:B------:R-:W-:Y:S02]  /*25bc0*/  LEA.HI.X.SX32 R3, R26, R0, 0x1, P1 ;  /* 0x000000001a037211 */ /* 0x000fe400008f0eff */
[----:B-1----:R-:W-:-:S04]  /*25bd0*/  PRMT R4, R29, 0x7632, R4 ;  /* 0x000076321d047816 */ /* 0x002fc80000000004 */
[----:B------:R-:W-:Y:S01]  /*25be0*/  PRMT R8, R4, 0x7632, R8 ;  /* 0x0000763204087816 */ /* 0x000fe20000000008 */
[----:B------:R4:W-:Y:S01]  /*25bf0*/  @P5 STG.E.U16 [R2.64], R4 ;  /* 0x0000000402005986 */ /* 0x0009e2000c101506 */
[----:B------:R-:W-:Y:S01]  /*25c00*/  PRMT R12, R12, 0x7632, R12 ;  /* 0x000076320c0c7816 */ /* 0x000fe2000000000c */
[C---:B--2---:R-:W-:Y:S01]  /*25c10*/  IMAD R25, R14.reuse, c[0x0][0x198], RZ ;  /* 0x000066000e197a24 */ /* 0x044fe200078e02ff */
[----:B------:R-:W-:Y:S01]  /*25c20*/  ISETP.LT.AND P2, PT, R14, c[0x0][0x17c], !P0 ;  /* 0x00005f000e007a0c */ /* 0x000fe20004741270 */
[----:B---3--:R-:W-:-:S03]  /*25c30*/  IMAD R26, R6, c[0x0][0x198], RZ ;  /* 0x00006600061a7a24 */ /* 0x008fc600078e02ff */
[C---:B------:R-:W-:Y:S02]  /*25c40*/  LEA R24, P6, R25.reuse, R28, 0x1 ;  /* 0x0000001c19187211 */ /* 0x040fe400078c08ff */
[----:B------:R-:W-:Y:S02]  /*25c50*/  ISETP.LT.AND P1, PT, R6, c[0x0][0x17c], !P0 ;  /* 0x00005f0006007a0c */ /* 0x000fe40004721270 */
[----:B------:R-:W2:Y:S01]  /*25c60*/  LDL.LU R6, [R1+0x83c] ;  /* 0x00083c0001067983 */ /* 0x000ea20000300800 */
[----:B------:R-:W-:Y:S01]  /*25c70*/  LEA.HI.X.SX32 R25, R25, R0, 0x1, P6 ;  /* 0x0000000019197211 */ /* 0x000fe200030f0eff */
[C---:B----4-:R-:W-:Y:S01]  /*25c80*/  IMAD R4, R11.reuse, c[0x0][0x198], RZ ;  /* 0x000066000b047a24 */ /* 0x050fe200078e02ff */
[C---:B------:R-:W-:Y:S01]  /*25c90*/  LEA R2, P5, R26.reuse, R28, 0x1 ;  /* 0x0000001c1a027211 */ /* 0x040fe200078a08ff */
[----:B------:R-:W3:Y:S03]  /*25ca0*/  LDL.LU R18, [R1+0x64] ;  /* 0x0000640001127983 */ /* 0x000ee60000300800 */
[----:B------:R-:W-:Y:S01]  /*25cb0*/  LEA.HI.X.SX32 R3, R26, R0, 0x1, P5 ;  /* 0x000000001a037211 */ /* 0x000fe200028f0eff */
[----:B------:R0:W-:Y:S01]  /*25cc0*/  @P2 STG.E.U16 [R24.64], R8 ;  /* 0x0000000818002986 */ /* 0x0001e2000c101506 */
[----:B------:R-:W-:-:S03]  /*25cd0*/  ISETP.LT.AND P6, PT, R11, c[0x0][0x17c], !P0 ;  /* 0x00005f000b007a0c */ /* 0x000fc600047c1270 */
[----:B------:R-:W4:Y:S04]  /*25ce0*/  LDL.LU R15, [R1+0x8c8] ;  /* 0x0008c800010f7983 */ /* 0x000f280000300800 */
[----:B------:R1:W-:Y:S01]  /*25cf0*/  @P1 STG.E.U16 [R2.64], R12 ;  /* 0x0000000c02001986 */ /* 0x0003e2000c101506 */
[----:B0-----:R-:W-:-:S03]  /*25d00*/  LEA R24, P2, R4, R28, 0x1 ;  /* 0x0000001c04187211 */ /* 0x001fc600078408ff */
[----:B------:R-:W4:Y:S01]  /*25d10*/  LDL.LU R11, [R1+0x8c4] ;  /* 0x0008c400010b7983 */ /* 0x000f220000300800 */
[C---:B-----5:R-:W-:Y:S02]  /*25d20*/  ISETP.LT.AND P1, PT, R7.reuse, c[0x0][0x17c], !P0 ;  /* 0x00005f0007007a0c */ /* 0x060fe40004721270 */
[----:B------:R-:W-:Y:S01]  /*25d30*/  LEA.HI.X.SX32 R25, R4, R0, 0x1, P2 ;  /* 0x0000000004197211 */ /* 0x000fe200010f0eff */
[----:B------:R-:W5:Y:S01]  /*25d40*/  LDL.LU R19, [R1+0x54] ;  /* 0x0000540001137983 */ /* 0x000f620000300800 */
[C---:B------:R-:W-:Y:S01]  /*25d50*/  ISETP.LT.AND P2, PT, R10.reuse, c[0x0][0x17c], !P0 ;  /* 0x00005f000a007a0c */ /* 0x040fe20004741270 */
[----:B------:R-:W-:Y:S02]  /*25d60*/  IMAD R4, R7, c[0x0][0x198], RZ ;  /* 0x0000660007047a24 */ /* 0x000fe400078e02ff */
[----:B-1----:R-:W-:Y:S02]  /*25d70*/  IMAD R3, R10, c[0x0][0x198], RZ ;  /* 0x000066000a037a24 */ /* 0x002fe400078e02ff */
[----:B------:R-:W5:Y:S04]  /*25d80*/  LDL.LU R10, [R1+0x74] ;  /* 0x00007400010a7983 */ /* 0x000f680000300800 */
[----:B------:R-:W5:Y:S01]  /*25d90*/  LDL.LU R7, [R1+0x8cc] ;  /* 0x0008cc0001077983 */ /* 0x000f620000300800 */
[----:B------:R-:W-:-:S02]  /*25da0*/  PRMT R8, R8, 0x7632, R8 ;  /* 0x0000763208087816 */ /* 0x000fc40000000008 */
[C---:B------:R-:W-:Y:S01]  /*25db0*/  LEA R2, P5, R3.reuse, R28, 0x1 ;  /* 0x0000001c03027211 */ /* 0x040fe200078a08ff */
[----:B------:R-:W5:Y:S01]  /*25dc0*/  LDL.LU R12, [R1+0x8d0] ;  /* 0x0008d000010c7983 */ /* 0x000f620000300800 */
[----:B------:R-:W-:Y:S02]  /*25dd0*/  PRMT R16, R16, 0x7632, R16 ;  /* 0x0000763210107816 */ /* 0x000fe40000000010 */
[----:B------:R-:W-:Y:S01]  /*25de0*/  LEA.HI.X.SX32 R3, R3, R0, 0x1, P5 ;  /* 0x0000000003037211 */ /* 0x000fe200028f0eff */
[----:B------:R0:W-:Y:S04]  /*25df0*/  @P6 STG.E.U16 [R24.64], R8 ;  /* 0x0000000818006986 */ /* 0x0001e8000c101506 */
[----:B------:R1:W-:Y:S01]  /*25e00*/  @P2 STG.E.U16 [R2.64], R16 ;  /* 0x0000001002002986 */ /* 0x0003e2000c101506 */
[----:B------:R-:W-:-:S03]  /*25e10*/  PRMT R20, R20, 0x7632, R20 ;  /* 0x0000763214147816 */ /* 0x000fc60000000014 */
[----:B------:R-:W5:Y:S01]  /*25e20*/  LDL.LU R14, [R1+0x84] ;  /* 0x00008400010e7983 */ /* 0x000f620000300800 */
[----:B0-----:R-:W-:-:S04]  /*25e30*/  LEA R24, P6, R4, R28, 0x1 ;  /* 0x0000001c04187211 */ /* 0x001fc800078c08ff */
[----:B------:R-:W-:-:S05]  /*25e40*/  LEA.HI.X.SX32 R25, R4, R0, 0x1, P6 ;  /* 0x0000000004197211 */ /* 0x000fca00030f0eff */
[----:B------:R0:W-:Y:S01]  /*25e50*/  @P1 STG.E.U16 [R24.64], R20 ;  /* 0x0000001418001986 */ /* 0x0001e2000c101506 */
[C---:B--2---:R-:W-:Y:S01]  /*25e60*/  IMAD R8, R6.reuse, c[0x0][0x198], RZ ;  /* 0x0000660006087a24 */ /* 0x044fe200078e02ff */
[----:B------:R-:W-:Y:S02]  /*25e70*/  ISETP.LT.AND P5, PT, R6, c[0x0][0x17c], !P0 ;  /* 0x00005f0006007a0c */ /* 0x000fe400047a1270 */
[----:B------:R-:W2:Y:S02]  /*25e80*/  LDL.LU R6, [R1+0xa4] ;  /* 0x0000a40001067983 */ /* 0x000ea40000300800 */
[----:B-1----:R-:W-:-:S04]  /*25e90*/  LEA R2, P2, R8, R28, 0x1 ;  /* 0x0000001c08027211 */ /* 0x002fc800078408ff */
[----:B------:R-:W-:-:S05]  /*25ea0*/  LEA.HI.X.SX32 R3, R8, R0, 0x1, P2 ;  /* 0x0000000008037211 */ /* 0x000fca00010f0eff */
[----:B---3--:R1:W-:Y:S01]  /*25eb0*/  @P5 STG.E.U16 [R2.64], R18 ;  /* 0x0000001202005986 */ /* 0x0083e2000c101506 */
[----:B----4-:R-:W-:-:S03]  /*25ec0*/  ISETP.LT.AND P2, PT, R11, c[0x0][0x17c], !P0 ;  /* 0x00005f000b007a0c */ /* 0x010fc60004741270 */
[----:B------:R-:W3:Y:S04]  /*25ed0*/  LDL.LU R11, [R1+0x8d4] ;  /* 0x0008d400010b7983 */ /* 0x000ee80000300800 */
[----:B------:R-:W4:Y:S01]  /*25ee0*/  LDL.LU R29, [R1+0x94] ;  /* 0x00009400011d7983 */ /* 0x000f220000300800 */
[----:B-----5:R-:W-:-:S03]  /*25ef0*/  ISETP.LT.AND P5, PT, R7, c[0x0][0x17c], !P0 ;  /* 0x00005f0007007a0c */ /* 0x020fc600047a1270 */
[----:B------:R-:W5:Y:S01]  /*25f00*/  LDL.LU R7, [R1+0x8d8] ;  /* 0x0008d80001077983 */ /* 0x000f620000300800 */
[----:B------:R-:W-:Y:S01]  /*25f10*/  IMAD.MOV.U32 R26, RZ, RZ, c[0x0][0x198] ;  /* 0x00006600ff1a7624 */ /* 0x000fe200078e00ff */
[----:B------:R-:W-:Y:S02]  /*25f20*/  ISETP.LT.AND P1, PT, R15, c[0x0][0x17c], !P0 ;  /* 0x00005f000f007a0c */ /* 0x000fe40004721270 */
[----:B------:R-:W2:Y:S01]  /*25f30*/  LDL.LU R16, [R1+0x24] ;  /* 0x0000240001107983 */ /* 0x000ea20000300800 */
[----:B------:R-:W-:-:S03]  /*25f40*/  IMAD R4, R26, 0x2, R8 ;  /* 0x000000021a047824 */ /* 0x000fc600078e0208 */
[----:B------:R-:W2:Y:S01]  /*25f50*/  LDL.LU R15, [R1+0x4] ;  /* 0x00000400010f7983 */ /* 0x000ea20000300800 */
[----:B------:R-:W-:Y:S01]  /*25f60*/  IMAD R8, R26, 0x2, R4 ;  /* 0x000000021a087824 */ /* 0x000fe200078e0204 */
[C---:B0-----:R-:W-:Y:S02]  /*25f70*/  LEA R24, P6, R4.reuse, R28, 0x1 ;  /* 0x0000001c04187211 */ /* 0x041fe400078c08ff */
[----:B------:R-:W2:Y:S02]  /*25f80*/  LDL.LU R20, [R1+0x44] ;  /* 0x0000440001147983 */ /* 0x000ea40000300800 */
[----:B------:R-:W-:Y:S01]  /*25f90*/  LEA.HI.X.SX32 R25, R4, R0, 0x1, P6 ;  /* 0x0000000004197211 */ /* 0x000fe200030f0eff */
[----:B------:R-:W-:Y:S01]  /*25fa0*/  IMAD R4, R26, 0x2, R8 ;  /* 0x000000021a047824 */ /* 0x000fe200078e0208 */
[----:B-1----:R-:W-:-:S03]  /*25fb0*/  LEA R2, P6, R8, R28, 0x1 ;  /* 0x0000001c08027211 */ /* 0x002fc600078c08ff */
[----:B------:R0:W-:Y:S01]  /*25fc0*/  @P4 STG.E.U16 [R24.64], R19 ;  /* 0x0000001318004986 */ /* 0x0001e2000c101506 */
[----:B------:R-:W-:Y:S01]  /*25fd0*/  LEA.HI.X.SX32 R3, R8, R0, 0x1, P6 ;  /* 0x0000000008037211 */ /* 0x000fe200030f0eff */
[----:B------:R-:W-:-:S04]  /*25fe0*/  IMAD R8, R26, 0x2, R4 ;  /* 0x000000021a087824 */ /* 0x000fc800078e0204 */
[----:B------:R1:W-:Y:S01]  /*25ff0*/  @P3 STG.E.U16 [R2.64], R10 ;  /* 0x0000000a02003986 */ /* 0x0003e2000c101506 */
[----:B0-----:R-:W-:-:S04]  /*26000*/  LEA R24, P6, R4, R28, 0x1 ;  /* 0x0000001c04187211 */ /* 0x001fc800078c08ff */
[----:B------:R-:W-:Y:S01]  /*26010*/  LEA.HI.X.SX32 R25, R4, R0, 0x1, P6 ;  /* 0x0000000004197211 */ /* 0x000fe200030f0eff */
[----:B------:R-:W-:Y:S01]  /*26020*/  IMAD R4, R26, 0x2, R8 ;  /* 0x000000021a047824 */ /* 0x000fe200078e0208 */
[----:B-1----:R-:W-:Y:S02]  /*26030*/  LEA R2, P6, R8, R28, 0x1 ;  /* 0x0000001c08027211 */ /* 0x002fe400078c08ff */
[----:B------:R-:W-:Y:S01]  /*26040*/  ISETP.LT.AND P4, PT, R12, c[0x0][0x17c], !P0 ;  /* 0x00005f000c007a0c */ /* 0x000fe20004781270 */
[----:B------:R0:W-:Y:S01]  /*26050*/  @P1 STG.E.U16 [R24.64], R14 ;  /* 0x0000000e18001986 */ /* 0x0001e2000c101506 */
[----:B------:R-:W-:-:S03]  /*26060*/  LEA.HI.X.SX32 R3, R8, R0, 0x1, P6 ;  /* 0x0000000008037211 */ /* 0x000fc600030f0eff */
[----:B------:R-:W4:Y:S01]  /*26070*/  LDL.LU R12, [R1+0x8e0] ;  /* 0x0008e000010c7983 */ /* 0x000f220000300800 */
[----:B------:R-:W-:-:S03]  /*26080*/  IMAD R8, R26, 0x2, R4 ;  /* 0x000000021a087824 */ /* 0x000fc600078e0204 */
[----:B------:R-:W4:Y:S01]  /*26090*/  LDL.LU R27, [R1+0x34] ;  /* 0x00003400011b7983 */ /* 0x000f220000300800 */
[----:B0-----:R-:W-:-:S04]  /*260a0*/  LEA R24, P6, R4, R28, 0x1 ;  /* 0x0000001c04187211 */ /* 0x001fc800078c08ff */
[----:B------:R-:W-:Y:S02]  /*260b0*/  LEA.HI.X.SX32 R25, R4, R0, 0x1, P6 ;  /* 0x0000000004197211 */ /* 0x000fe400030f0eff */
[----:B---3--:R-:W-:Y:S02]  /*260c0*/  ISETP.LT.AND P3, PT, R11, c[0x0][0x17c], !P0 ;  /* 0x00005f000b007a0c */ /* 0x008fe40004761270 */
[----:B-----5:R-:W-:Y:S02]  /*260d0*/  ISETP.LT.AND P1, PT, R7, c[0x0][0x17c], !P0 ;  /* 0x00005f0007007a0c */ /* 0x020fe40004721270 */
[----:B------:R-:W3:Y:S04]  /*260e0*/  LDL.LU R7, [R1+0x8e4] ;  /* 0x0008e40001077983 */ /* 0x000ee80000300800 */
[----:B------:R-:W5:Y:S04]  /*260f0*/  LDL.LU R11, [R1+0x14] ;  /* 0x00001400010b7983 */ /* 0x000f680000300800 */
[----:B------:R-:W3:Y:S04]  /*26100*/  LDL.LU R4, [R1+0x8dc] ;  /* 0x0008dc0001047983 */ /* 0x000ee80000300800 */
[----:B--2---:R0:W-:Y:S04]  /*26110*/  @P2 STG.E.U16 [R2.64], R6 ;  /* 0x0000000602002986 */ /* 0x0041e8000c101506 */
[----:B----4-:R1:W-:Y:S01]  /*26120*/  @P5 STG.E.U16 [R24.64], R29 ;  /* 0x0000001d18005986 */ /* 0x0103e2000c101506 */
[----:B0-----:R-:W-:-:S04]  /*26130*/  LEA R2, P6, R8, R28, 0x1 ;  /* 0x0000001c08027211 */ /* 0x001fc800078c08ff */
[----:B------:R-:W-:-:S05]  /*26140*/  LEA.HI.X.SX32 R3, R8, R0, 0x1, P6 ;  /* 0x0000000008037211 */ /* 0x000fca00030f0eff */
[----:B------:R0:W-:Y:S01]  /*26150*/  @P4 STG.E.U16 [R2.64], R16 ;  /* 0x0000001002004986 */ /* 0x0001e2000c101506 */
[----:B------:R-:W-:-:S03]  /*26160*/  ISETP.LT.AND P5, PT, R12, c[0x0][0x17c], !P0 ;  /* 0x00005f000c007a0c */ /* 0x000fc600047a1270 */
[----:B------:R-:W2:Y:S01]  /*26170*/  LDL.LU R12, [R1+0x8f0] ;  /* 0x0008f000010c7983 */ /* 0x000ea20000300800 */
[----:B---3--:R-:W-:Y:S01]  /*26180*/  ISETP.LT.AND P2, PT, R4, c[0x0][0x17c], !P0 ;  /* 0x00005f0004007a0c */ /* 0x008fe20004741270 */
[----:B------:R-:W-:-:S04]  /*26190*/  IMAD R4, R26, 0x2, R8 ;  /* 0x000000021a047824 */ /* 0x000fc800078e0208 */
[----:B------:R-:W-:Y:S01]  /*261a0*/  IMAD R8, R26, 0x2, R4 ;  /* 0x000000021a087824 */ /* 0x000fe200078e0204 */
[----:B-1----:R-:W-:-:S04]  /*261b0*/  LEA R24, P6, R4, R28, 0x1 ;  /* 0x0000001c04187211 */ /* 0x002fc800078c08ff */
[----:B------:R-:W-:Y:S02]  /*261c0*/  LEA.HI.X.SX32 R25, R4, R0, 0x1, P6 ;  /* 0x0000000004197211 */ /* 0x000fe400030f0eff */
[----:B0-----:R-:W-:Y:S01]  /*261d0*/  LEA R2, P6, R8, R28, 0x1 ;  /* 0x0000001c08027211 */ /* 0x001fe200078c08ff */
[----:B------:R-:W-:Y:S01]  /*261e0*/  IMAD R4, R26, 0x2, R8 ;  /* 0x000000021a047824 */ /* 0x000fe200078e0208 */
[----:B------:R-:W-:Y:S02]  /*261f0*/  ISETP.LT.AND P4, PT, R7, c[0x0][0x17c], !P0 ;  /* 0x00005f0007007a0c */ /* 0x000fe40004781270 */
[----:B------:R-:W3:Y:S01]  /*26200*/  LDL.LU R7, [R1+0x8f4] ;  /* 0x0008f40001077983 */ /* 0x000ee20000300800 */
[----:B------:R-:W-:-:S03]  /*26210*/  LEA.HI.X.SX32 R3, R8, R0, 0x1, P6 ;  /* 0x0000000008037211 */ /* 0x000fc600030f0eff */
[----:B------:R-:W4:Y:S04]  /*26220*/  LDL.LU R8, [R1+0x8e8] ;  /* 0x0008e80001087983 */ /* 0x000f280000300800 */
[----:B------:R0:W-:Y:S02]  /*26230*/  @P3 STG.E.U16 [R24.64], R15 ;  /* 0x0000000f18003986 */ /* 0x0001e4000c101506 */
[----:B0-----:R-:W-:-:S04]  /*26240*/  LEA R24, P6, R4, R28, 0x1 ;  /* 0x0000001c04187211 */ /* 0x001fc800078c08ff */
[----:B------:R-:W-:Y:S02]  /*26250*/  LEA.HI.X.SX32 R25, R4, R0, 0x1, P6 ;  /* 0x0000000004197211 */ /* 0x000fe400030f0eff */
[----:B----4-:R-:W-:Y:S01]  /*26260*/  ISETP.LT.AND P3, PT, R8, c[0x0][0x17c], !P0 ;  /* 0x00005f0008007a0c */ /* 0x010fe20004761270 */
[----:B------:R-:W-:Y:S02]  /*26270*/  IMAD R8, R26, 0x2, R4 ;  /* 0x000000021a087824 */ /* 0x000fe400078e0204 */
[----:B------:R-:W4:Y:S04]  /*26280*/  LDL.LU R4, [R1+0x8ec] ;  /* 0x0008ec0001047983 */ /* 0x000f280000300800 */
[----:B------:R0:W-:Y:S04]  /*26290*/  @P1 STG.E.U16 [R2.64], R20 ;  /* 0x0000001402001986 */ /* 0x0001e8000c101506 */
[----:B------:R1:W-:Y:S01]  /*262a0*/  @P2 STG.E.U16 [R24.64], R27 ;  /* 0x0000001b18002986 */ /* 0x0003e2000c101506 */
[----:B0-----:R-:W-:-:S04]  /*262b0*/  LEA R2, P6, R8, R28, 0x1 ;  /* 0x0000001c08027211 */ /* 0x001fc800078c08ff */
[----:B------:R-:W-:Y:S02]  /*262c0*/  LEA.HI.X.SX32 R3, R8, R0, 0x1, P6 ;  /* 0x0000000008037211 */ /* 0x000fe400030f0eff */
[----:B--2---:R-:W-:Y:S02]  /*262d0*/  ISETP.LT.AND P2, PT, R12, c[0x0][0x17c], !P0 ;  /* 0x00005f000c007a0c */ /* 0x004fe40004741270 */
[----:B------:R-:W2:Y:S04]  /*262e0*/  LDL.LU R12, [R1+0x900] ;  /* 0x00090000010c7983 */ /* 0x000ea80000300800 */
[----:B-----5:R0:W-:Y:S01]  /*262f0*/  @P5 STG.E.U16 [R2.64], R11 ;  /* 0x0000000b02005986 */ /* 0x0201e2000c101506 */
[----:B---3--:R-:W-:-:S03]  /*26300*/  ISETP.LT.AND P5, PT, R7, c[0x0][0x17c], !P0 ;  /* 0x00005f0007007a0c */ /* 0x008fc600047a1270 */
[----:B------:R-:W3:Y:S01]  /*26310*/  LDL.LU R7, [R1+0x904] ;  /* 0x0009040001077983 */ /* 0x000ee20000300800 */
[----:B----4-:R-:W-:Y:S01]  /*26320*/  ISETP.LT.AND P1, PT, R4, c[0x0][0x17c], !P0 ;  /* 0x00005f0004007a0c */ /* 0x010fe20004721270 */
[----:B------:R-:W-:-:S04]  /*26330*/  IMAD R4, R26, 0x2, R8 ;  /* 0x000000021a047824 */ /* 0x000fc800078e0208 */
[----:B------:R-:W-:Y:S01]  /*26340*/  IMAD R8, R26, 0x2, R4 ;  /* 0x000000021a087824 */ /* 0x000fe200078e0204 */
[----:B-1----:R-:W-:-:S04]  /*26350*/  LEA R24, P6, R4, R28, 0x1 ;  /* 0x0000001c04187211 */ /* 0x002fc800078c08ff */
[----:B------:R-:W-:Y:S02]  /*26360*/  LEA.HI.X.SX32 R25, R4, R0, 0x1, P6 ;  /* 0x0000000004197211 */ /* 0x000fe400030f0eff */
[----:B0-----:R-:W-:Y:S01]  /*26370*/  LEA R2, P6, R8, R28, 0x1 ;  /* 0x0000001c08027211 */ /* 0x001fe200078c08ff */
[----:B------:R-:W-:-:S03]  /*26380*/  IMAD R4, R26, 0x2, R8 ;  /* 0x000000021a047824 */ /* 0x000fc600078e0208 */
[----:B------:R-:W-:Y:S02]  /*26390*/  LEA.HI.X.SX32 R3, R8, R0, 0x1, P6 ;  /* 0x0000000008037211 */ /* 0x000fe400030f0eff */
[----:B------:R-:W4:Y:S04]  /*263a0*/  LDL.LU R8, [R1+0x8f8] ;  /* 0x0008f80001087983 */ /* 0x000f280000300800 */
[----:B------:R0:W-:Y:S04]  /*263b0*/  @P4 STG.E.U16 [R24.64], R5 ;  /* 0x0000000518004986 */ /* 0x0001e8000c101506 */
[----:B------:R1:W-:Y:S01]  /*263c0*/  @P3 STG.E.U16 [R2.64], R13 ;  /* 0x0000000d02003986 */ /* 0x0003e2000c101506 */
[----:B0-----:R-:W-:-:S04]  /*263d0*/  LEA R24, P6, R4, R28, 0x1 ;  /* 0x0000001c04187211 */ /* 0x001fc800078c08ff */
[----:B------:R-:W-:-:S05]  /*263e0*/  LEA.HI.X.SX32 R25, R4, R0, 0x1, P6 ;  /* 0x0000000004197211 */ /* 0x000fca00030f0eff */
[----:B------:R-:W-:Y:S01]  /*263f0*/  @P1 STG.E.U16 [R24.64], R9 ;  /* 0x0000000918001986 */ /* 0x000fe2000c101506 */
[----:B--2---:R-:W-:Y:S02]  /*26400*/  ISETP.LT.AND P1, PT, R12, c[0x0][0x17c], !P0 ;  /* 0x00005f000c007a0c */ /* 0x004fe40004721270 */
[----:B----4-:R-:W-:Y:S01]  /*26410*/  ISETP.LT.AND P4, PT, R8, c[0x0][0x17c], !P0 ;  /* 0x00005f0008007a0c */ /* 0x010fe20004781270 */
[----:B------:R-:W-:Y:S02]  /*26420*/  IMAD R8, R26, 0x2, R4 ;  /* 0x000000021a087824 */ /* 0x000fe400078e0204 */
[----:B------:R-:W2:Y:S03]  /*26430*/  LDL.LU R4, [R1+0x8fc] ;  /* 0x0008fc0001047983 */ /* 0x000ea60000300800 */
[C---:B-1----:R-:W-:Y:S01]  /*26440*/  LEA R2, P6, R8.reuse, R28, 0x1 ;  /* 0x0000001c08027211 */ /* 0x042fe200078c08ff */
[----:B------:R-:W4:Y:S03]  /*26450*/  LDL.LU R12, [R1+0x90c] ;  /* 0x00090c00010c7983 */ /* 0x000f260000300800 */
[----:B------:R-:W-:-:S05]  /*26460*/  LEA.HI.X.SX32 R3, R8, R0, 0x1, P6 ;  /* 0x0000000008037211 */ /* 0x000fca00030f0eff */
[----:B------:R0:W-:Y:S01]  /*26470*/  @P2 STG.E.U16 [R2.64], R17 ;  /* 0x0000001102002986 */ /* 0x0001e2000c101506 */
[----:B---3--:R-:W-:-:S03]  /*26480*/  ISETP.LT.AND P2, PT, R7, c[0x0][0x17c], !P0 ;  /* 0x00005f0007007a0c */ /* 0x008fc60004741270 */
[----:B------:R-:W3:Y:S04]  /*26490*/  LDL.LU R7, [R1+0x910] ;  /* 0x0009100001077983 */ /* 0x000ee80000300800 */
[----:B0-----:R-:W5:Y:S01]  /*264a0*/  LDL.LU R3, [R1+0x908] ;  /* 0x0009080001037983 */ /* 0x001f620000300800 */
[----:B------:R-:W-:Y:S02]  /*264b0*/  PRMT R9, R18, 0x7632, R9 ;  /* 0x0000763212097816 */ /* 0x000fe40000000009 */
[----:B------:R-:W-:Y:S01]  /*264c0*/  PRMT R5, R19, 0x7632, R5 ;  /* 0x0000763213057816 */ /* 0x000fe20000000005 */
[----:B------:R-:W3:Y:S04]  /*264d0*/  LDL.LU R18, [R1+0xae0] ;  /* 0x000ae00001127983 */ /* 0x000ee80000300800 */
[----:B------:R-:W3:Y:S01]  /*264e0*/  LDL.LU R19, [R1+0xadc] ;  /* 0x000adc0001137983 */ /* 0x000ee20000300800 */
[----:B--2---:R-:W-:Y:S01]  /*264f0*/  ISETP.LT.AND P3, PT, R4, c[0x0][0x17c], !P0 ;  /* 0x00005f0004007a0c */ /* 0x004fe20004761270 */
[----:B------:R-:W-:-:S05]  /*26500*/  IMAD R4, R26, 0x2, R8 ;  /* 0x000000021a047824 */ /* 0x000fca00078e0208 */
[----:B------:R-:W-:Y:S01]  /*26510*/  LEA R24, P6, R4, R28, 0x1 ;  /* 0x0000001c04187211 */ /* 0x000fe200078c08ff */
[----:B------:R-:W-:-:S03]  /*26520*/  IMAD R8, R26, 0x2, R4 ;  /* 0x000000021a087824 */ /* 0x000fc600078e0204 */
[----:B------:R-:W-:Y:S01]  /*26530*/  LEA.HI.X.SX32 R25, R4, R0, 0x1, P6 ;  /* 0x0000000004197211 */ /* 0x000fe200030f0eff */
[----:B------:R-:W-:Y:S01]  /*26540*/  IMAD R4, R26, 0x2, R8 ;  /* 0x000000021a047824 */ /* 0x000fe200078e0208 */
[----:B------:R-:W-:-:S03]  /*26550*/  LEA R2, P6, R8, R28, 0x1 ;  /* 0x0000001c08027211 */ /* 0x000fc600078c08ff */
[----:B------:R0:W-:Y:S01]  /*26560*/  @P5 STG.E.U16 [R24.64], R21 ;  /* 0x0000001518005986 */ /* 0x0001e2000c101506 */
[----:B-----5:R-:W-:Y:S02]  /*26570*/  ISETP.LT.AND P5, PT, R3, c[0x0][0x17c], !P0 ;  /* 0x00005f0003007a0c */ /* 0x020fe400047a1270 */
[----:B------:R-:W-:Y:S01]  /*26580*/  LEA.HI.X.SX32 R3, R8, R0, 0x1, P6 ;  /* 0x0000000008037211 */ /* 0x000fe200030f0eff */
[----:B------:R-:W-:Y:S01]  /*26590*/  IMAD R8, R26, 0x2, R4 ;  /* 0x000000021a087824 */ /* 0x000fe200078e0204 */
[----:B0-----:R-:W-:-:S03]  /*265a0*/  LEA R24, P6, R4, R28, 0x1 ;  /* 0x0000001c04187211 */ /* 0x001fc600078c08ff */
[----:B------:R0:W-:Y:S01]  /*265b0*/  @P4 STG.E.U16 [R2.64], R9 ;  /* 0x0000000902004986 */ /* 0x0001e2000c101506 */
[----:B------:R-:W-:Y:S02]  /*265c0*/  LEA.HI.X.SX32 R25, R4, R0, 0x1, P6 ;  /* 0x0000000004197211 */ /* 0x000fe400030f0eff */
[----:B----4-:R-:W-:Y:S01]  /*265d0*/  ISETP.LT.AND P4, PT, R12, c[0x0][0x17c], !P0 ;  /* 0x00005f000c007a0c */ /* 0x010fe20004781270 */
[----:B------:R-:W-:Y:S01]  /*265e0*/  IMAD R12, R26, 0x2, R8 ;  /* 0x000000021a0c7824 */ /* 0x000fe200078e0208 */
[----:B0-----:R-:W-:-:S04]  /*265f0*/  LEA R2, P6, R8, R28, 0x1 ;  /* 0x0000001c08027211 */ /* 0x001fc800078c08ff */
[----:B------:R-:W-:Y:S02]  /*26600*/  LEA.HI.X.SX32 R3, R8, R0, 0x1, P6 ;  /* 0x0000000008037211 */ /* 0x000fe400030f0eff */
[----:B------:R-:W2:Y:S04]  /*26610*/  LDL.LU R8, [R1+0x914] ;  /* 0x0009140001087983 */ /* 0x000ea80000300800 */
[----:B------:R0:W-:Y:S01]  /*26620*/  @P3 STG.E.U16 [R24.64], R5 ;  /* 0x0000000518003986 */ /* 0x0001e2000c101506 */
[----:B---3--:R-:W-:Y:S01]  /*26630*/  ISETP.LT.AND P3, PT, R7, c[0x0][0x17c], !P0 ;  /* 0x00005f0007007a0c */ /* 0x008fe20004761270 */
[----:B------:R-:W-:Y:S01]  /*26640*/  IMAD R4, R26, 0x2, R12 ;  /* 0x000000021a047824 */ /* 0x000fe200078e020c */
[----:B0-----:R-:W-:Y:S02]  /*26650*/  LEA R24, P6, R12, R28, 0x1 ;  /* 0x0000001c0c187211 */ /* 0x001fe400078c08ff */
[----:B------:R-:W-:-:S02]  /*26660*/  PRMT R5, R10, 0x7632, R5 ;  /* 0x000076320a057816 */ /* 0x000fc40000000005 */
[----:B------:R-:W3:Y:S01]  /*26670*/  LDL.LU R10, [R1+0xad8] ;  /* 0x000ad800010a7983 */ /* 0x000ee20000300800 */
[----:B------:R-:W-:-:S03]  /*26680*/  LEA.HI.X.SX32 R25, R12, R0, 0x1, P6 ;  /* 0x000000000c197211 */ /* 0x000fc600030f0eff */
[----:B------:R-:W4:Y:S04]  /*26690*/  LDL.LU R7, [R1+0x91c] ;  /* 0x00091c0001077983 */ /* 0x000f280000300800 */
[----:B------:R-:W5:Y:S01]  /*266a0*/  LDL.LU R12, [R1+0x918] ;  /* 0x00091800010c7983 */ /* 0x000f620000300800 */
[----:B------:R-:W-:-:S03]  /*266b0*/  PRMT R9, R14, 0x7632, R9 ;  /* 0x000076320e097816 */ /* 0x000fc60000000009 */
[----:B------:R0:W-:Y:S04]  /*266c0*/  @P1 STG.E.U16 [R2.64], R5 ;  /* 0x0000000502001986 */ /* 0x0001e8000c101506 */
[----:B------:R-:W-:Y:S04]  /*266d0*/  @P2 STG.E.U16 [R24.64], R9 ;  /* 0x0000000918002986 */ /* 0x000fe8000c101506 */
[----:B------:R-:W3:Y:S01]  /*266e0*/  LDL.LU R14, [R1+0xad4] ;  /* 0x000ad400010e7983 */ /* 0x000ee20000300800 */
[----:B0-----:R-:W-:Y:S02]  /*266f0*/  LEA R2, P6, R4, R28, 0x1 ;  /* 0x0000001c04027211 */ /* 0x001fe400078c08ff */
[----:B------:R-:W-:-:S02]  /*26700*/  PRMT R5, R6, 0x7632, R5 ;  /* 0x0000763206057816 */ /* 0x000fc40000000005 */
[----:B------:R-:W-:Y:S01]  /*26710*/  LEA.HI.X.SX32 R3, R4, R0, 0x1, P6 ;  /* 0x0000000004037211 */ /* 0x000fe200030f0eff */
[----:B------:R-:W3:Y:S04]  /*26720*/  LDL.LU R6, [R1+0xad0] ;  /* 0x000ad00001067983 */ /* 0x000ee80000300800 */
[----:B------:R0:W-:Y:S02]  /*26730*/  @P5 STG.E.U16 [R2.64], R5 ;  /* 0x0000000502005986 */ /* 0x0001e4000c101506 */
[----:B0-----:R-:W-:Y:S02]  /*26740*/  PRMT R5, R29, 0x7632, R5 ;  /* 0x000076321d057816 */ /* 0x001fe40000000005 */
[----:B--2---:R-:W-:Y:S01]  /*26750*/  ISETP.LT.AND P1, PT, R8, c[0x0][0x17c], !P0 ;  /* 0x00005f0008007a0c */ /* 0x004fe20004721270 */
[----:B------:R-:W-:-:S05]  /*26760*/  IMAD R8, R26, 0x2, R4 ;  /* 0x000000021a087824 */ /* 0x000fca00078e0204 */
[----:B------:R-:W-:Y:S01]  /*26770*/  LEA R24, P6, R8, R28, 0x1 ;  /* 0x0000001c08187211 */ /* 0x000fe200078c08ff */
[----:B------:R-:W-:-:S03]  /*26780*/  IMAD R3, R26, 0x2, R8 ;  /* 0x000000021a037824 */ /* 0x000fc600078e0208 */
[----:B------:R-:W-:Y:S02]  /*26790*/  LEA.HI.X.SX32 R25, R8, R0, 0x1, P6 ;  /* 0x0000000008197211 */ /* 0x000fe400030f0eff */
[----:B-----5:R-:W-:Y:S02]  /*267a0*/  ISETP.LT.AND P2, PT, R12, c[0x0][0x17c], !P0 ;  /* 0x00005f000c007a0c */ /* 0x020fe40004741270 */
[----:B------:R-:W2:Y:S04]  /*267b0*/  LDL.LU R12, [R1+0x924] ;  /* 0x00092400010c7983 */ /* 0x000ea80000300800 */
[----:B------:R-:W5:Y:S01]  /*267c0*/  LDL.LU R8, [R1+0x920] ;  /* 0x0009200001087983 */ /* 0x000f620000300800 */
[----:B----4-:R-:W-:-:S03]  /*267d0*/  ISETP.LT.AND P5, PT, R7, c[0x0][0x17c], !P0 ;  /* 0x00005f0007007a0c */ /* 0x010fc600047a1270 */
[----:B------:R-:W4:Y:S04]  /*267e0*/  LDL.LU R29, [R1+0xacc] ;  /* 0x000acc00011d7983 */ /* 0x000f280000300800 */
[----:B------:R-:W3:Y:S01]  /*267f0*/  LDL.LU R7, [R1+0x928] ;  /* 0x0009280001077983 */ /* 0x000ee20000300800 */
[C---:B------:R-:W-:Y:S01]  /*26800*/  LEA R2, P6, R3.reuse, R28, 0x1 ;  /* 0x0000001c03027211 */ /* 0x040fe200078c08ff */
[----:B------:R-:W-:Y:S01]  /*26810*/  IMAD R4, R26, 0x2, R3 ;  /* 0x000000021a047824 */ /* 0x000fe200078e0203 */
[----:B------:R-:W-:Y:S01]  /*26820*/  PRMT R9, R16, 0x7632, R9 ;  /* 0x0000763210097816 */ /* 0x000fe20000000009 */
[----:B------:R0:W-:Y:S01]  /*26830*/  @P4 STG.E.U16 [R24.64], R5 ;  /* 0x0000000518004986 */ /* 0x0001e2000c101506 */
[----:B------:R-:W-:-:S03]  /*26840*/  LEA.HI.X.SX32 R3, R3, R0, 0x1, P6 ;  /* 0x0000000003037211 */ /* 0x000fc600030f0eff */
[----:B------:R-:W4:Y:S04]  /*26850*/  LDL.LU R16, [R1+0x92c] ;  /* 0x00092c0001107983 */ /* 0x000f280000300800 */
[----:B------:R1:W-:Y:S01]  /*26860*/  @P3 STG.E.U16 [R2.64], R9 ;  /* 0x0000000902003986 */ /* 0x0003e2000c101506 */
[C---:B0-----:R-:W-:Y:S02]  /*26870*/  LEA R24, P6, R4.reuse, R28, 0x1 ;  /* 0x0000001c04187211 */ /* 0x041fe400078c08ff */
[----:B------:R-:W-:Y:S02]  /*26880*/  PRMT R5, R15, 0x7632, R5 ;  /* 0x000076320f057816 */ /* 0x000fe40000000005 */
[----:B------:R-:W-:Y:S01]  /*26890*/  LEA.HI.X.SX32 R25, R4, R0, 0x1, P6 ;  /* 0x0000000004197211 */ /* 0x000fe200030f0eff */
[----:B------:R-:W4:Y:S04]  /*268a0*/  LDL.LU R15, [R1+0x930] ;  /* 0x00093000010f7983 */ /* 0x000f280000300800 */
[----:B------:R0:W-:Y:S01]  /*268b0*/  @P1 STG.E.U16 [R24.64], R5 ;  /* 0x0000000518001986 */ /* 0x0001e2000c101506 */
[----:B-----5:R-:W-:Y:S01]  /*268c0*/  ISETP.LT.AND P4, PT, R8, c[0x0][0x17c], !P0 ;  /* 0x00005f0008007a0c */ /* 0x020fe20004781270 */
[----:B------:R-:W-:Y:S01]  /*268d0*/  IMAD R8, R26, 0x2, R4 ;  /* 0x000000021a087824 */ /* 0x000fe200078e0204 */
[----:B--2---:R-:W-:-:S03]  /*268e0*/  ISETP.LT.AND P3, PT, R12, c[0x0][0x17c], !P0 ;  /* 0x00005f000c007a0c */ /* 0x004fc60004761270 */
[----:B------:R-:W-:Y:S01]  /*268f0*/  IMAD R12, R26, 0x2, R8 ;  /* 0x000000021a0c7824 */ /* 0x000fe200078e0208 */
[C---:B-1----:R-:W-:Y:S02]  /*26900*/  LEA R2, P6, R8.reuse, R28, 0x1 ;  /* 0x0000001c08027211 */ /* 0x042fe400078c08ff */
[----:B---3--:R-:W-:Y:S02]  /*26910*/  ISETP.LT.AND P1, PT, R7, c[0x0][0x17c], !P0 ;  /* 0x00005f0007007a0c */ /* 0x008fe40004721270 */
[----:B------:R-:W-:Y:S01]  /*26920*/  LEA.HI.X.SX32 R3, R8, R0, 0x1, P6 ;  /* 0x0000000008037211 */ /* 0x000fe200030f0eff */
[----:B------:R-:W2:Y:S01]  /*26930*/  LDL.LU R7, [R1+0x934] ;  /* 0x0009340001077983 */ /* 0x000ea20000300800 */
[----:B0-----:R-:W-:Y:S01]  /*26940*/  LEA R24, P6, R12, R28, 0x1 ;  /* 0x0000001c0c187211 */ /* 0x001fe200078c08ff */
[----:B------:R-:W-:-:S03]  /*26950*/  IMAD R4, R26, 0x2, R12 ;  /* 0x000000021a047824 */ /* 0x000fc600078e020c */
[----:B------:R-:W-:Y:S02]  /*26960*/  LEA.HI.X.SX32 R25, R12, R0, 0x1, P6 ;  /* 0x000000000c197211 */ /* 0x000fe400030f0eff */
[----:B------:R-:W3:Y:S01]  /*26970*/  LDL.LU R12, [R1+0x938] ;  /* 0x00093800010c7983 */ /* 0x000ee20000300800 */
[----:B------:R-:W-:Y:S01]  /*26980*/  PRMT R5, R20, 0x7632, R5 ;  /* 0x0000763214057816 */ /* 0x000fe20000000005 */
[----:B------:R-:W-:Y:S01]  /*26990*/  IMAD R8, R26, 0x2, R4 ;  /* 0x000000021a087824 */ /* 0x000fe200078e0204 */
[----:B------:R-:W-:-:S03]  /*269a0*/  PRMT R9, R27, 0x7632, R9 ;  /* 0x000076321b097816 */ /* 0x000fc60000000009 */
[----:B------:R0:W-:Y:S04]  /*269b0*/  @P2 STG.E.U16 [R2.64], R5 ;  /* 0x0000000502002986 */ /* 0x0001e8000c101506 */
[----:B------:R1:W-:Y:S01]  /*269c0*/  @P5 STG.E.U16 [R24.64], R9 ;  /* 0x0000000918005986 */ /* 0x0003e2000c101506 */
[C---:B0-----:R-:W-:Y:S02]  /*269d0*/  LEA R2, P6, R4.reuse, R28, 0x1 ;  /* 0x0000001c04027211 */ /* 0x041fe400078c08ff */
[----:B------:R-:W-:Y:S02]  /*269e0*/  PRMT R5, R11, 0x7632, R5 ;  /* 0x000076320b057816 */ /* 0x000fe40000000005 */
[----:B------:R-:W-:Y:S01]  /*269f0*/  LEA.HI.X.SX32 R3, R4, R0, 0x1, P6 ;  /* 0x0000000004037211 */ /* 0x000fe200030f0eff */
[----:B------:R-:W5:Y:S01]  /*26a00*/  LDL.LU R11, [R1+0x93c] ;  /* 0x00093c00010b7983 */ /* 0x000f620000300800 */
[----:B-1----:R-:W-:-:S02]  /*26a10*/  LEA R24, P6, R8, R28, 0x1 ;  /* 0x0000001c08187211 */ /* 0x002fc400078c08ff */
[----:B------:R-:W-:Y:S02]  /*26a20*/  PRMT R4, R5, 0x7632, R4 ;  /* 0x0000763205047816 */ /* 0x000fe40000000004 */
[----:B------:R-:W-:Y:S01]  /*26a30*/  LEA.HI.X.SX32 R25, R8, R0, 0x1, P6 ;  /* 0x0000000008197211 */ /* 0x000fe200030f0eff */
[----:B------:R0:W-:Y:S01]  /*26a40*/  @P4 STG.E.U16 [R2.64], R5 ;  /* 0x0000000502004986 */ /* 0x0001e2000c101506 */
[----:B----4-:R-:W-:-:S03]  /*26a50*/  ISETP.LT.AND P2, PT, R16, c[0x0][0x17c], !P0 ;  /* 0x00005f0010007a0c */ /* 0x010fc60004741270 */
[----:B------:R1:W-:Y:S01]  /*26a60*/  @P3 STG.E.U16 [R24.64], R4 ;  /* 0x0000000418003986 */ /* 0x0003e2000c101506 */
[----:B--2---:R-:W-:-:S03]  /*26a70*/  ISETP.LT.AND P4, PT, R7, c[0x0][0x17c], !P0 ;  /* 0x00005f0007007a0c */ /* 0x004fc60004781270 */
[----:B------:R-:W2:Y:S04]  /*26a80*/  LDL.LU R7, [R1+0x940] ;  /* 0x0009400001077983 */ /* 0x000ea80000300800 */
[----:B------:R-:W4:Y:S01]  /*26a90*/  LDL.LU R16, [R1+0x944] ;  /* 0x0009440001107983 */ /* 0x000f220000300800 */
[----:B---3--:R-:W-:-:S03]  /*26aa0*/  ISETP.LT.AND P3, PT, R12, c[0x0][0x17c], !P0 ;  /* 0x00005f000c007a0c */ /* 0x008fc60004761270 */
[----:B------:R-:W3:Y:S01]  /*26ab0*/  LDL.LU R12, [R1+0x948] ;  /* 0x00094800010c7983 */ /* 0x000ee20000300800 */
[----:B0-----:R-:W-:-:S04]  /*26ac0*/  IMAD R3, R26, 0x2, R8 ;  /* 0x000000021a037824 */ /* 0x001fc800078e0208 */
[----:B------:R-:W-:Y:S01]  /*26ad0*/  IMAD R5, R26, 0x2, R3 ;  /* 0x000000021a057824 */ /* 0x000fe200078e0203 */
[----:B------:R-:W-:-:S04]  /*26ae0*/  LEA R2, P6, R3, R28, 0x1 ;  /* 0x0000001c03027211 */ /* 0x000fc800078c08ff */
[----:B------:R-:W-:Y:S02]  /*26af0*/  LEA.HI.X.SX32 R3, R3, R0, 0x1, P6 ;  /* 0x0000000003037211 */ /* 0x000fe400030f0eff */
[----:B-1----:R-:W-:Y:S01]  /*26b00*/  LEA R4, P6, R5, R28, 0x1 ;  /* 0x0000001c05047211 */ /* 0x002fe200078c08ff */
[----:B------:R-:W-:Y:S01]  /*26b10*/  IMAD R8, R26, 0x2, R5 ;  /* 0x000000021a087824 */ /* 0x000fe200078e0205 */
[----:B------:R-:W-:Y:S02]  /*26b20*/  PRMT R13, R13, 0x7632, R13 ;  /* 0x000076320d0d7816 */ /* 0x000fe4000000000d */
[----:B------:R-:W-:Y:S02]  /*26b30*/  PRMT R9, R9, 0x7632, R9 ;  /* 0x0000763209097816 */ /* 0x000fe40000000009 */
[----:B------:R-:W-:Y:S01]  /*26b40*/  LEA.HI.X.SX32 R5, R5, R0, 0x1, P6 ;  /* 0x0000000005057211 */ /* 0x000fe200030f0eff */
[----:B------:R0:W-:Y:S01]  /*26b50*/  @P1 STG.E.U16 [R2.64], R13 ;  /* 0x0000000d02001986 */ /* 0x0001e2000c101506 */
[----:B------:R-:W-:-:S03]  /*26b60*/  ISETP.LT.AND P5, PT, R15, c[0x0][0x17c], !P0 ;  /* 0x00005f000f007a0c */ /* 0x000fc600047a1270 */
[----:B------:R1:W-:Y:S01]  /*26b70*/  @P2 STG.E.U16 [R4.64], R9 ;  /* 0x0000000904002986 */ /* 0x0003e2000c101506 */
[----:B------:R-:W-:Y:S02]  /*26b80*/  PRMT R17, R17, 0x7632, R17 ;  /* 0x0000763211117816 */ /* 0x000fe40000000011 */
[----:B0-----:R-:W-:Y:S01]  /*26b90*/  LEA R2, P6, R8, R28, 0x1 ;  /* 0x0000001c08027211 */ /* 0x001fe200078c08ff */
[----:B------:R-:W3:Y:S01]  /*26ba0*/  LDL.LU R13, [R1+0x68] ;  /* 0x00006800010d7983 */ /* 0x000ee20000300800 */
[----:B-1----:R-:W-:Y:S02]  /*26bb0*/  IMAD R5, R26, 0x2, R8 ;  /* 0x000000021a057824 */ /* 0x002fe400078e0208 */
[----:B------:R-:W-:Y:S01]  /*26bc0*/  LEA.HI.X.SX32 R3, R8, R0, 0x1, P6 ;  /* 0x0000000008037211 */ /* 0x000fe200030f0eff */
[----:B------:R-:W3:Y:S02]  /*26bd0*/  LDL.LU R20, [R1+0x94c] ;  /* 0x00094c0001147983 */ /* 0x000ee40000300800 */
[----:B------:R-:W-:Y:S01]  /*26be0*/  LEA R4, P6, R5, R28, 0x1 ;  /* 0x0000001c05047211 */ /* 0x000fe200078c08ff */
[----:B------:R-:W-:Y:S01]  /*26bf0*/  IMAD R8, R26, 0x2, R5 ;  /* 0x000000021a087824 */ /* 0x000fe200078e0205 */
[----:B-----5:R-:W-:-:S02]  /*26c00*/  ISETP.LT.AND P1, PT, R11, c[0x0][0x17c], !P0 ;  /* 0x00005f000b007a0c */ /* 0x020fc40004721270 */
[----:B------:R-:W5:Y:S01]  /*26c10*/  LDL.LU R11, [R1+0x58] ;  /* 0x00005800010b7983 */ /* 0x000f620000300800 */
[----:B------:R-:W-:Y:S02]  /*26c20*/  LEA.HI.X.SX32 R5, R5, R0, 0x1, P6 ;  /* 0x0000000005057211 */ /* 0x000fe400030f0eff */
[----:B------:R-:W-:Y:S01]  /*26c30*/  PRMT R21, R21, 0x7632, R21 ;  /* 0x0000763215157816 */ /* 0x000fe20000000015 */
[----:B------:R-:W5:Y:S04]  /*26c40*/  LDL.LU R15, [R1+0x78] ;  /* 0x00007800010f7983 */ /* 0x000f680000300800 */
[----:B------:R-:W-:Y:S04]  /*26c50*/  @P5 STG.E.U16 [R2.64], R17 ;  /* 0x0000001102005986 */ /* 0x000fe8000c101506 */
[----:B------:R0:W-:Y:S01]  /*26c60*/  @P4 STG.E.U16 [R4.64], R21 ;  /* 0x0000001504004986 */ /* 0x0001e2000c101506 */
[----:B--2---:R-:W-:-:S03]  /*26c70*/  ISETP.LT.AND P2, PT, R7, c[0x0][0x17c], !P0 ;  /* 0x00005f0007007a0c */ /* 0x004fc60004741270 */
[----:B------:R-:W2:Y:S01]  /*26c80*/  LDL.LU R7, [R1+0x88] ;  /* 0x0000880001077983 */ /* 0x000ea20000300800 */
[----:B----4-:R-:W-:-:S03]  /*26c90*/  ISETP.LT.AND P5, PT, R16, c[0x0][0x17c], !P0 ;  /* 0x00005f0010007a0c */ /* 0x010fc600047a1270 */
[----:B------:R-:W4:Y:S01]  /*26ca0*/  LDL.LU R16, [R1+0x950] ;  /* 0x0009500001107983 */ /* 0x000f220000300800 */
[----:B---3--:R-:W-:-:S03]  /*26cb0*/  ISETP.LT.AND P4, PT, R12, c[0x0][0x17c], !P0 ;  /* 0x00005f000c007a0c */ /* 0x008fc60004781270 */
[----:B0-----:R-:W3:Y:S04]  /*26cc0*/  LDL.LU R21, [R1+0xa8] ;  /* 0x0000a80001157983 */ /* 0x001ee80000300800 */
[----:B------:R-:W2:Y:S01]  /*26cd0*/  LDL.LU R12, [R1+0x954] ;  /* 0x00095400010c7983 */ /* 0x000ea20000300800 */
[----:B------:R-:W-:Y:S01]  /*26ce0*/  LEA R2, P6, R8, R28, 0x1 ;  /* 0x0000001c08027211 */ /* 0x000fe200078c08ff */
[----:B------:R-:W-:Y:S02]  /*26cf0*/  IMAD R9, R26, 0x2, R8 ;  /* 0x000000021a097824 */ /* 0x000fe400078e0208 */
[----:B------:R-:W3:Y:S01]  /*26d00*/  LDL.LU R17, [R1+0x98] ;  /* 0x0000980001117983 */ /* 0x000ee20000300800 */
[----:B------:R-:W-:Y:S01]  /*26d10*/  LEA.HI.X.SX32 R3, R8, R0, 0x1, P6 ;  /* 0x0000000008037211 */ /* 0x000fe200030f0eff */
[C---:B------:R-:W-:Y:S01]  /*26d20*/  IMAD R8, R26.reuse, 0x2, R9 ;  /* 0x000000021a087824 */ /* 0x040fe200078e0209 */
[C---:B------:R-:W-:Y:S01]  /*26d30*/  LEA R4, P6, R9.reuse, R28, 0x1 ;  /* 0x0000001c09047211 */ /* 0x040fe200078c08ff */
[----:B------:R-:W3:Y:S03]  /*26d40*/  LDL.LU R24, [R1+0x28] ;  /* 0x0000280001187983 */ /* 0x000ee60000300800 */
[----:B------:R-:W-:Y:S01]  /*26d50*/  LEA.HI.X.SX32 R5, R9, R0, 0x1, P6 ;  /* 0x0000000009057211 */ /* 0x000fe200030f0eff */
[----:B------:R-:W-:Y:S01]  /*26d60*/  IMAD R9, R26, 0x2, R8 ;  /* 0x000000021a097824 */ /* 0x000fe200078e0208 */
[----:B------:R-:W3:Y:S04]  /*26d70*/  LDL.LU R25, [R1+0x8] ;  /* 0x0000080001197983 */ /* 0x000ee80000300800 */
[----:B------:R0:W-:Y:S02]  /*26d80*/  @P3 STG.E.U16 [R2.64], R13 ;  /* 0x0000000d02003986 */ /* 0x0001e4000c101506 */
[----:B0-----:R-:W-:-:S02]  /*26d90*/  LEA R2, P6, R8, R28, 0x1 ;  /* 0x0000001c08027211 */ /* 0x001fc400078c08ff */
[----:B-----5:R0:W-:Y:S02]  /*26da0*/  @P1 STG.E.U16 [R4.64], R11 ;  /* 0x0000000b04001986 */ /* 0x0201e4000c101506 */
[----:B------:R-:W-:Y:S01]  /*26db0*/  LEA.HI.X.SX32 R3, R8, R0, 0x1, P6 ;  /* 0x0000000008037211 */ /* 0x000fe200030f0eff */
[----:B------:R-:W-:Y:S01]  /*26dc0*/  IMAD R8, R26, 0x2, R9 ;  /* 0x000000021a087824 */ /* 0x000fe200078e0209 */
[----:B------:R-:W-:Y:S02]  /*26dd0*/  ISETP.LT.AND P3, PT, R20, c[0x0][0x17c], !P0 ;  /* 0x00005f0014007a0c */ /* 0x000fe40004761270 */
[----:B------:R-:W5:Y:S01]  /*26de0*/  LDL.LU R20, [R1+0x48] ;  /* 0x0000480001147983 */ /* 0x000f620000300800 */
[----:B0-----:R-:W-:-:S03]  /*26df0*/  LEA R4, P6, R9, R28, 0x1 ;  /* 0x0000001c09047211 */ /* 0x001fc600078c08ff */
[----:B------:R0:W-:Y:S01]  /*26e00*/  @P2 STG.E.U16 [R2.64], R15 ;  /* 0x0000000f02002986 */ /* 0x0001e2000c101506 */
[----:B------:R-:W-:Y:S01]  /*26e10*/  LEA.HI.X.SX32 R5, R9, R0, 0x1, P6 ;  /* 0x0000000009057211 */ /* 0x000fe200030f0eff */
[----:B------:R-:W-:Y:S01]  /*26e20*/  IMAD R9, R26, 0x2, R8 ;  /* 0x000000021a097824 */ /* 0x000fe200078e0208 */
[----:B0-----:R-:W-:-:S04]  /*26e30*/  LEA R2, P6, R8, R28, 0x1 ;  /* 0x0000001c08027211 */ /* 0x001fc800078c08ff */
[----:B------:R-:W-:Y:S02]  /*26e40*/  LEA.HI.X.SX32 R3, R8, R0, 0x1, P6 ;  /* 0x0000000008037211 */ /* 0x000fe400030f0eff */
[----:B----4-:R-:W-:Y:S02]  /*26e50*/  ISETP.LT.AND P1, PT, R16, c[0x0][0x17c], !P0 ;  /* 0x00005f0010007a0c */ /* 0x010fe40004721270 */
[----:B--2---:R-:W-:Y:S02]  /*26e60*/  ISETP.LT.AND P2, PT, R12, c[0x0][0x17c], !P0 ;  /* 0x00005f000c007a0c */ /* 0x004fe40004741270 */
[----:B------:R-:W2:Y:S04]  /*26e70*/  LDL.LU R12, [R1+0x960] ;  /* 0x00096000010c7983 */ /* 0x000ea80000300800 */
[----:B------:R-:W4:Y:S04]  /*26e80*/  LDL.LU R16, [R1+0x964] ;  /* 0x0009640001107983 */ /* 0x000f280000300800 */
[----:B------:R-:W2:Y:S04]  /*26e90*/  LDL.LU R27, [R1+0x38] ;  /* 0x00003800011b7983 */ /* 0x000ea80000300800 */
[----:B------:R-:W2:Y:S04]  /*26ea0*/  LDL.LU R8, [R1+0x958] ;  /* 0x0009580001087983 */ /* 0x000ea80000300800 */
[----:B------:R0:W-:Y:S02]  /*26eb0*/  @P5 STG.E.U16 [R4.64], R7 ;  /* 0x0000000704005986 */ /* 0x0001e4000c101506 */
[----:B0-----:R-:W-:-:S04]  /*26ec0*/  LEA R4, P6, R9, R28, 0x1 ;  /* 0x0000001c09047211 */ /* 0x001fc800078c08ff */
[----:B------:R-:W-:Y:S02]  /*26ed0*/  LEA.HI.X.SX32 R5, R9, R0, 0x1, P6 ;  /* 0x0000000009057211 */ /* 0x000fe400030f0eff */
[----:B--2---:R-:W-:Y:S01]  /*26ee0*/  ISETP.LT.AND P5, PT, R8, c[0x0][0x17c], !P0 ;  /* 0x00005f0008007a0c */ /* 0x004fe200047a1270 */
[----:B------:R-:W-:Y:S02]  /*26ef0*/  IMAD R8, R26, 0x2, R9 ;  /* 0x000000021a087824 */ /* 0x000fe400078e0209 */
[----:B------:R-:W2:Y:S04]  /*26f00*/  LDL.LU R9, [R1+0x95c] ;  /* 0x00095c0001097983 */ /* 0x000ea80000300800 */
[----:B---3--:R0:W-:Y:S04]  /*26f10*/  @P4 STG.E.U16 [R2.64], R21 ;  /* 0x0000001502004986 */ /* 0x0081e8000c101506 */
[----:B------:R1:W-:Y:S01]  /*26f20*/  @P3 STG.E.U16 [R4.64], R17 ;  /* 0x0000001104003986 */ /* 0x0003e2000c101506 */
[----:B0-----:R-:W-:-:S04]  /*26f30*/  LEA R2, P6, R8, R28, 0x1 ;  /* 0x0000001c08027211 */ /* 0x001fc800078c08ff */
[----:B------:R-:W-:Y:S02]  /*26f40*/  LEA.HI.X.SX32 R3, R8, R0, 0x1, P6 ;  /* 0x0000000008037211 */ /* 0x000fe400030f0eff */
[----:B------:R-:W-:Y:S02]  /*26f50*/  ISETP.LT.AND P3, PT, R12, c[0x0][0x17c], !P0 ;  /* 0x00005f000c007a0c */ /* 0x000fe40004761270 */
[----:B------:R-:W3:Y:S04]  /*26f60*/  LDL.LU R12, [R1+0x970] ;  /* 0x00097000010c7983 */ /* 0x000ee80000300800 */
[----:B------:R0:W-:Y:S01]  /*26f70*/  @P1 STG.E.U16 [R2.64], R24 ;  /* 0x0000001802001986 */ /* 0x0001e2000c101506 */
[----:B----4-:R-:W-:-:S03]  /*26f80*/  ISETP.LT.AND P1, PT, R16, c[0x0][0x17c], !P0 ;  /* 0x00005f0010007a0c */ /* 0x010fc60004721270 */
[----:B------:R-:W4:Y:S01]  /*26f90*/  LDL.LU R16, [R1+0x974] ;  /* 0x0009740001107983 */ /* 0x000f220000300800 */
[----:B--2---:R-:W-:Y:S01]  /*26fa0*/  ISETP.LT.AND P4, PT, R9, c[0x0][0x17c], !P0 ;  /* 0x00005f0009007a0c */ /* 0x004fe20004781270 */
[----:B------:R-:W-:-:S04]  /*26fb0*/  IMAD R9, R26, 0x2, R8 ;  /* 0x000000021a097824 */ /* 0x000fc800078e0208 */
[----:B------:R-:W-:Y:S01]  /*26fc0*/  IMAD R8, R26, 0x2, R9 ;  /* 0x000000021a087824 */ /* 0x000fe200078e0209 */
[----:B-1----:R-:W-:-:S04]  /*26fd0*/  LEA R4, P6, R9, R28, 0x1 ;  /* 0x0000001c09047211 */ /* 0x002fc800078c08ff */
[----:B------:R-:W-:Y:S02]  /*26fe0*/  LEA.HI.X.SX32 R5, R9, R0, 0x1, P6 ;  /* 0x0000000009057211 */ /* 0x000fe400030f0eff */
[----:B0-----:R-:W-:Y:S01]  /*26ff0*/  LEA R2, P6, R8, R28, 0x1 ;  /* 0x0000001c08027211 */ /* 0x001fe200078c08ff */
[----:B------:R-:W-:-:S03]  /*27000*/  IMAD R9, R26, 0x2, R8 ;  /* 0x000000021a097824 */ /* 0x000fc600078e0208 */
[----:B------:R-:W-:Y:S02]  /*27010*/  LEA.HI.X.SX32 R3, R8, R0, 0x1, P6 ;  /* 0x0000000008037211 */ /* 0x000fe400030f0eff */
[----:B------:R-:W2:Y:S04]  /*27020*/  LDL.LU R8, [R1+0x968] ;  /* 0x0009680001087983 */ /* 0x000ea80000300800 */
[----:B------:R0:W-:Y:S02]  /*27030*/  @P2 STG.E.U16 [R4.64], R25 ;  /* 0x0000001904002986 */ /* 0x0001e4000c101506 */
[----:B0-----:R-:W-:-:S04]  /*27040*/  LEA R4, P6, R9, R28, 0x1 ;  /* 0x0000001c09047211 */ /* 0x001fc800078c08ff */
[----:B------:R-:W-:Y:S02]  /*27050*/  LEA.HI.X.SX32 R5, R9, R0, 0x1, P6 ;  /* 0x0000000009057211 */ /* 0x000fe400030f0eff */
[----:B--2---:R-:W-:Y:S01]  /*27060*/  ISETP.LT.AND P2, PT, R8, c[0x0][0x17c], !P0 ;  /* 0x00005f0008007a0c */ /* 0x004fe20004741270 */
[----:B------:R-:W-:Y:S02]  /*27070*/  IMAD R8, R26, 0x2, R9 ;  /* 0x000000021a087824 */ /* 0x000fe400078e0209 */
[----:B------:R-:W2:Y:S04]  /*27080*/  LDL.LU R9, [R1+0x96c] ;  /* 0x00096c0001097983 */ /* 0x000ea80000300800 */
[----:B-----5:R0:W-:Y:S04]  /*27090*/  @P5 STG.E.U16 [R2.64], R20 ;  /* 0x0000001402005986 */ /* 0x0201e8000c101506 */
[----:B------:R1:W-:Y:S01]  /*270a0*/  @P4 STG.E.U16 [R4.64], R27 ;  /* 0x0000001b04004986 */ /* 0x0003e2000c101506 */
[----:B0-----:R-:W-:-:S04]  /*270b0*/  LEA R2, P6, R8, R28, 0x1 ;  /* 0x0000001c08027211 */ /* 0x001fc800078c08ff */
[----:B------:R-:W-:Y:S02]  /*270c0*/  LEA.HI.X.SX32 R3, R8, R0, 0x1, P6 ;  /* 0x0000000008037211 */ /* 0x000fe400030f0eff */
[----:B---3--:R-:W-:Y:S02]  /*270d0*/  ISETP.LT.AND P4, PT, R12, c[0x0][0x17c], !P0 ;  /* 0x00005f000c007a0c */ /* 0x008fe40004781270 */
        /* <DEDUP_REMOVED lines=13> */
[----:B------:R0:W-:Y:S04]  /*271b0*/  @P1 STG.E.U16 [R4.64], R6 ;  /* 0x0000000604001986 */ /* 0x0001e8000c101506 */
[----:B------:R1:W-:Y:S01]  /*271c0*/  @P2 STG.E.U16 [R2.64], R14 ;  /* 0x0000000e02002986 */ /* 0x0003e2000c101506 */
[----:B0-----:R-:W-:-:S04]  /*271d0*/  LEA R4, P6, R9, R28, 0x1 ;  /* 0x0000001c09047211 */ /* 0x001fc800078c08ff */
[----:B------:R-:W-:-:S05]  /*271e0*/  LEA.HI.X.SX32 R5, R9, R0, 0x1, P6 ;  /* 0x0000000009057211 */ /* 0x000fca00030f0eff */
[----:B------:R-:W-:Y:S01]  /*271f0*/  @P5 STG.E.U16 [R4.64], R10 ;  /* 0x0000000a04005986 */ /* 0x000fe2000c101506 */
[----:B---3--:R-:W-:Y:S02]  /*27200*/  ISETP.LT.AND P5, PT, R12, c[0x0][0x17c], !P0 ;  /* 0x00005f000c007a0c */ /* 0x008fe400047a1270 */
[----:B--2---:R-:W-:Y:S01]  /*27210*/  ISETP.LT.AND P1, PT, R8, c[0x0][0x17c], !P0 ;  /* 0x00005f0008007a0c */ /* 0x004fe20004721270 */
[----:B------:R-:W-:Y:S02]  /*27220*/  IMAD R8, R26, 0x2, R9 ;  /* 0x000000021a087824 */ /* 0x000fe400078e0209 */
[----:B------:R-:W2:Y:S03]  /*27230*/  LDL.LU R9, [R1+0x97c] ;  /* 0x00097c0001097983 */ /* 0x000ea60000300800 */
[C---:B-1----:R-:W-:Y:S01]  /*27240*/  LEA R2, P6, R8.reuse, R28, 0x1 ;  /* 0x0000001c08027211 */ /* 0x042fe200078c08ff */
[----:B------:R-:W3:Y:S03]  /*27250*/  LDL.LU R12, [R1+0x98c] ;  /* 0x00098c00010c7983 */ /* 0x000ee60000300800 */
[----:B------:R-:W-:-:S05]  /*27260*/  LEA.HI.X.SX32 R3, R8, R0, 0x1, P6 ;  /* 0x0000000008037211 */ /* 0x000fca00030f0eff */
[----:B------:R0:W-:Y:S01]  /*27270*/  @P4 STG.E.U16 [R2.64], R18 ;  /* 0x0000001202004986 */ /* 0x0001e2000c101506 */
[----:B----4-:R-:W-:-:S03]  /*27280*/  ISETP.LT.AND P4, PT, R16, c[0x0][0x17c], !P0 ;  /* 0x00005f0010007a0c */ /* 0x010fc60004781270 */
[----:B------:R-:W4:Y:S04]  /*27290*/  LDL.LU R16, [R1+0x990] ;  /* 0x0009900001107983 */ /* 0x000f280000300800 */
        /* <DEDUP_REMOVED lines=14> */
[----:B------:R-:W-:Y:S02]  /*27380*/  LEA.HI.X.SX32 R3, R8, R0, 0x1, P6 ;  /* 0x0000000008037211 */ /* 0x000fe400030f0eff */
[----:B0-----:R-:W-:-:S04]  /*27390*/  LEA R4, P6, R9, R28, 0x1 ;  /* 0x0000001c09047211 */ /* 0x001fc800078c08ff */
[----:B------:R-:W-:Y:S01]  /*273a0*/  LEA.HI.X.SX32 R5, R9, R0, 0x1, P6 ;  /* 0x0000000009057211 */ /* 0x000fe200030f0eff */
[----:B------:R-:W-:Y:S01]  /*273b0*/  @P1 STG.E.U16 [R2.64], R10 ;  /* 0x0000000a02001986 */ /* 0x000fe2000c101506 */
[----:B---3--:R-:W-:-:S03]  /*273c0*/  ISETP.LT.AND P1, PT, R12, c[0x0][0x17c], !P0 ;  /* 0x00005f000c007a0c */ /* 0x008fc60004721270 */
[----:B------:R-:W2:Y:S04]  /*273d0*/  LDL.LU R12, [R1+0x998] ;  /* 0x00099800010c7983 */ /* 0x000ea80000300800 */
[----:B------:R0:W-:Y:S01]  /*273e0*/  @P2 STG.E.U16 [R4.64], R6 ;  /* 0x0000000604002986 */ /* 0x0001e2000c101506 */
[----:B----4-:R-:W-:Y:S02]  /*273f0*/  ISETP.LT.AND P2, PT, R16, c[0x0][0x17c], !P0 ;  /* 0x00005f0010007a0c */ /* 0x010fe40004741270 */
[----:B0-----:R-:W-:Y:S02]  /*27400*/  PRMT R6, R15, 0x7632, R6 ;  /* 0x000076320f067816 */ /* 0x001fe40000000006 */
[----:B------:R-:W3:Y:S04]  /*27410*/  LDL.LU R15, [R1+0xac4] ;  /* 0x000ac400010f7983 */ /* 0x000ee80000300800 */
[----:B------:R-:W4:Y:S01]  /*27420*/  LDL.LU R16, [R1+0x99c] ;  /* 0x00099c0001107983 */ /* 0x000f220000300800 */
[----:B------:R-:W-:-:S04]  /*27430*/  IMAD R8, R26, 0x2, R9 ;  /* 0x000000021a087824 */ /* 0x000fc800078e0209 */
[----:B------:R-:W-:Y:S01]  /*27440*/  IMAD R5, R26, 0x2, R8 ;  /* 0x000000021a057824 */ /* 0x000fe200078e0208 */
[----:B------:R-:W-:-:S03]  /*27450*/  LEA R2, P6, R8, R28, 0x1 ;  /* 0x0000001c08027211 */ /* 0x000fc600078c08ff */
[----:B------:R-:W-:Y:S01]  /*27460*/  IMAD R4, R26, 0x2, R5 ;  /* 0x000000021a047824 */ /* 0x000fe200078e0205 */
[----:B------:R-:W-:Y:S02]  /*27470*/  LEA.HI.X.SX32 R3, R8, R0, 0x1, P6 ;  /* 0x0000000008037211 */ /* 0x000fe400030f0eff */
[----:B------:R-:W-:-:S03]  /*27480*/  LEA R8, P6, R5, R28, 0x1 ;  /* 0x0000001c05087211 */ /* 0x000fc600078c08ff */
[----:B------:R0:W-:Y:S01]  /*27490*/  @P5 STG.E.U16 [R2.64], R6 ;  /* 0x0000000602005986 */ /* 0x0001e2000c101506 */
[----:B------:R-:W-:Y:S02]  /*274a0*/  LEA.HI.X.SX32 R9, R5, R0, 0x1, P6 ;  /* 0x0000000005097211 */ /* 0x000fe400030f0eff */
[----:B------:R-:W-:Y:S02]  /*274b0*/  PRMT R10, R7, 0x7632, R10 ;  /* 0x00007632070a7816 */ /* 0x000fe4000000000a */
[----:B------:R-:W-:Y:S02]  /*274c0*/  ISETP.LT.AND P5, PT, R13, c[0x0][0x17c], !P0 ;  /* 0x00005f000d007a0c */ /* 0x000fe400047a1270 */
[----:B------:R-:W5:Y:S01]  /*274d0*/  LDL.LU R13, [R1+0x9a0] ;  /* 0x0009a000010d7983 */ /* 0x000f620000300800 */
[C---:B0-----:R-:W-:Y:S02]  /*274e0*/  LEA R2, P6, R4.reuse, R28, 0x1 ;  /* 0x0000001c04027211 */ /* 0x041fe400078c08ff */
[----:B------:R-:W-:Y:S01]  /*274f0*/  PRMT R6, R21, 0x7632, R6 ;  /* 0x0000763215067816 */ /* 0x000fe20000000006 */
[----:B------:R-:W-:Y:S01]  /*27500*/  @P4 STG.E.U16 [R8.64], R10 ;  /* 0x0000000a08004986 */ /* 0x000fe2000c101506 */
[----:B------:R-:W-:-:S03]  /*27510*/  LEA.HI.X.SX32 R3, R4, R0, 0x1, P6 ;  /* 0x0000000004037211 */ /* 0x000fc600030f0eff */
[----:B------:R-:W3:Y:S04]  /*27520*/  LDL.LU R7, [R1+0xac0] ;  /* 0x000ac00001077983 */ /* 0x000ee80000300800 */
[----:B------:R0:W-:Y:S01]  /*27530*/  @P3 STG.E.U16 [R2.64], R6 ;  /* 0x0000000602003986 */ /* 0x0001e2000c101506 */
[----:B--2---:R-:W-:-:S03]  /*27540*/  ISETP.LT.AND P4, PT, R12, c[0x0][0x17c], !P0 ;  /* 0x00005f000c007a0c */ /* 0x004fc60004781270 */
[----:B------:R-:W2:Y:S01]  /*27550*/  LDL.LU R12, [R1+0x9a4] ;  /* 0x0009a400010c7983 */ /* 0x000ea20000300800 */
[----:B----4-:R-:W-:-:S03]  /*27560*/  ISETP.LT.AND P3, PT, R16, c[0x0][0x17c], !P0 ;  /* 0x00005f0010007a0c */ /* 0x010fc60004761270 */
[----:B------:R-:W4:Y:S01]  /*27570*/  LDL.LU R16, [R1+0x9a8] ;  /* 0x0009a80001107983 */ /* 0x000f220000300800 */
[----:B------:R-:W-:-:S04]  /*27580*/  IMAD R5, R26, 0x2, R4 ;  /* 0x000000021a057824 */ /* 0x000fc800078e0204 */
[C---:B0-----:R-:W-:Y:S01]  /*27590*/  IMAD R3, R26.reuse, 0x2, R5 ;  /* 0x000000021a037824 */ /* 0x041fe200078e0205 */
[----:B------:R-:W-:Y:S02]  /*275a0*/  LEA R4, P6, R5, R28, 0x1 ;  /* 0x0000001c05047211 */ /* 0x000fe400078c08ff */
[----:B------:R-:W-:Y:S01]  /*275b0*/  PRMT R6, R17, 0x7632, R6 ;  /* 0x0000763211067816 */ /* 0x000fe20000000006 */
[----:B------:R-:W-:Y:S01]  /*275c0*/  IMAD R8, R26, 0x2, R3 ;  /* 0x000000021a087824 */ /* 0x000fe200078e0203 */
[----:B------:R-:W-:Y:S02]  /*275d0*/  LEA.HI.X.SX32 R5, R5, R0, 0x1, P6 ;  /* 0x0000000005057211 */ /* 0x000fe400030f0eff */
[----:B------:R-:W-:-:S03]  /*275e0*/  LEA R2, P6, R3, R28, 0x1 ;  /* 0x0000001c03027211 */ /* 0x000fc600078c08ff */
[----:B------:R0:W-:Y:S01]  /*275f0*/  @P1 STG.E.U16 [R4.64], R6 ;  /* 0x0000000604001986 */ /* 0x0001e2000c101506 */
[----:B------:R-:W-:Y:S02]  /*27600*/  LEA.HI.X.SX32 R3, R3, R0, 0x1, P6 ;  /* 0x0000000003037211 */ /* 0x000fe400030f0eff */
[----:B------:R-:W-:Y:S02]  /*27610*/  PRMT R10, R24, 0x7632, R10 ;  /* 0x00007632180a7816 */ /* 0x000fe4000000000a */
[C---:B0-----:R-:W-:Y:S02]  /*27620*/  LEA R4, P6, R8.reuse, R28, 0x1 ;  /* 0x0000001c08047211 */ /* 0x041fe400078c08ff */
[----:B------:R-:W-:Y:S02]  /*27630*/  PRMT R6, R25, 0x7632, R6 ;  /* 0x0000763219067816 */ /* 0x000fe40000000006 */
[----:B------:R-:W-:Y:S01]  /*27640*/  LEA.HI.X.SX32 R5, R8, R0, 0x1, P6 ;  /* 0x0000000008057211 */ /* 0x000fe200030f0eff */
[----:B------:R-:W-:Y:S01]  /*27650*/  @P2 STG.E.U16 [R2.64], R10 ;  /* 0x0000000a02002986 */ /* 0x000fe2000c101506 */
[----:B-----5:R-:W-:-:S03]  /*27660*/  ISETP.LT.AND P1, PT, R13, c[0x0][0x17c], !P0 ;  /* 0x00005f000d007a0c */ /* 0x020fc60004721270 */
[----:B------:R0:W-:Y:S04]  /*27670*/  @P5 STG.E.U16 [R4.64], R6 ;  /* 0x0000000604005986 */ /* 0x0001e8000c101506 */
[----:B------:R-:W5:Y:S01]  /*27680*/  LDL.LU R13, [R1+0x9ac] ;  /* 0x0009ac00010d7983 */ /* 0x000f620000300800 */
[----:B0-----:R-:W-:-:S03]  /*27690*/  PRMT R6, R20, 0x7632, R6 ;  /* 0x0000763214067816 */ /* 0x001fc60000000006 */
[----:B------:R-:W3:Y:S01]  /*276a0*/  LDL.LU R20, [R1+0x9b0] ;  /* 0x0009b00001147983 */ /* 0x000ee20000300800 */
[----:B--2---:R-:W-:-:S03]  /*276b0*/  ISETP.LT.AND P2, PT, R12, c[0x0][0x17c], !P0 ;  /* 0x00005f000c007a0c */ /* 0x004fc60004741270 */
[----:B------:R-:W2:Y:S04]  /*276c0*/  LDL.LU R12, [R1+0x9b4] ;  /* 0x0009b400010c7983 */ /* 0x000ea80000300800 */
[----:B------:R-:W2:Y:S01]  /*276d0*/  LDL.LU R17, [R1+0x9b8] ;  /* 0x0009b80001117983 */ /* 0x000ea20000300800 */
[----:B----4-:R-:W-:-:S03]  /*276e0*/  ISETP.LT.AND P5, PT, R16, c[0x0][0x17c], !P0 ;  /* 0x00005f0010007a0c */ /* 0x010fc600047a1270 */
        /* <DEDUP_REMOVED lines=9> */
[----:B------:R-:W-:Y:S01]  /*27780*/  PRMT R10, R27, 0x7632, R10 ;  /* 0x000076321b0a7816 */ /* 0x000fe2000000000a */
[----:B------:R-:W-:Y:S01]  /*27790*/  IMAD R9, R26, 0x2, R8 ;  /* 0x000000021a097824 */ /* 0x000fe200078e0208 */
[C---:B0-----:R-:W-:Y:S02]  /*277a0*/  LEA R2, P6, R8.reuse, R28, 0x1 ;  /* 0x0000001c08027211 */ /* 0x041fe400078c08ff */
[----:B------:R-:W-:Y:S02]  /*277b0*/  PRMT R6, R29, 0x7632, R6 ;  /* 0x000076321d067816 */ /* 0x000fe40000000006 */
[----:B------:R-:W-:Y:S01]  /*277c0*/  LEA.HI.X.SX32 R3, R8, R0, 0x1, P6 ;  /* 0x0000000008037211 */ /* 0x000fe200030f0eff */
[----:B------:R0:W-:Y:S04]  /*277d0*/  @P3 STG.E.U16 [R4.64], R10 ;  /* 0x0000000a04003986 */ /* 0x0001e8000c101506 */
[----:B------:R1:W-:Y:S01]  /*277e0*/  @P1 STG.E.U16 [R2.64], R6 ;  /* 0x0000000602001986 */ /* 0x0003e2000c101506 */
[----:B------:R-:W-:-:S02]  /*277f0*/  PRMT R8, R6, 0x7632, R8 ;  /* 0x0000763206087816 */ /* 0x000fc40000000008 */
[----:B------:R-:W-:Y:S01]  /*27800*/  PRMT R14, R14, 0x7632, R14 ;  /* 0x000076320e0e7816 */ /* 0x000fe2000000000e */
[----:B------:R-:W4:Y:S01]  /*27810*/  LDL.LU R29, [R1+0xabc] ;  /* 0x000abc00011d7983 */ /* 0x000f220000300800 */
[----:B0-----:R-:W-:Y:S01]  /*27820*/  LEA R4, P6, R9, R28, 0x1 ;  /* 0x0000001c09047211 */ /* 0x001fe200078c08ff */
[----:B-1----:R-:W-:-:S03]  /*27830*/  IMAD R3, R26, 0x2, R9 ;  /* 0x000000021a037824 */ /* 0x002fc600078e0209 */
[----:B------:R-:W-:Y:S02]  /*27840*/  LEA.HI.X.SX32 R5, R9, R0, 0x1, P6 ;  /* 0x0000000009057211 */ /* 0x000fe400030f0eff */
[----:B------:R-:W-:Y:S01]  /*27850*/  LEA R2, P6, R3, R28, 0x1 ;  /* 0x0000001c03027211 */ /* 0x000fe200078c08ff */
[----:B------:R-:W-:Y:S01]  /*27860*/  IMAD R6, R26, 0x2, R3 ;  /* 0x000000021a067824 */ /* 0x000fe200078e0203 */
[----:B-----5:R-:W-:Y:S02]  /*27870*/  ISETP.LT.AND P4, PT, R13, c[0x0][0x17c], !P0 ;  /* 0x00005f000d007a0c */ /* 0x020fe40004781270 */
[----:B------:R-:W-:Y:S01]  /*27880*/  LEA.HI.X.SX32 R3, R3, R0, 0x1, P6 ;  /* 0x0000000003037211 */ /* 0x000fe200030f0eff */
[----:B------:R-:W5:Y:S04]  /*27890*/  LDL.LU R13, [R1+0x9c0] ;  /* 0x0009c000010d7983 */ /* 0x000f680000300800 */
[----:B------:R-:W-:Y:S01]  /*278a0*/  @P2 STG.E.U16 [R4.64], R8 ;  /* 0x0000000804002986 */ /* 0x000fe2000c101506 */
[----:B---3--:R-:W-:-:S03]  /*278b0*/  ISETP.LT.AND P3, PT, R20, c[0x0][0x17c], !P0 ;  /* 0x00005f0014007a0c */ /* 0x008fc60004761270 */
[----:B------:R-:W-:Y:S01]  /*278c0*/  @P5 STG.E.U16 [R2.64], R14 ;  /* 0x0000000e02005986 */ /* 0x000fe2000c101506 */
[----:B--2---:R-:W-:-:S03]  /*278d0*/  ISETP.LT.AND P1, PT, R12, c[0x0][0x17c], !P0 ;  /* 0x00005f000c007a0c */ /* 0x004fc60004721270 */
[----:B------:R-:W2:Y:S01]  /*278e0*/  LDL.LU R12, [R1+0x9c4] ;  /* 0x0009c400010c7983 */ /* 0x000ea20000300800 */
[----:B------:R-:W-:-:S03]  /*278f0*/  ISETP.LT.AND P2, PT, R17, c[0x0][0x17c], !P0 ;  /* 0x00005f0011007a0c */ /* 0x000fc60004741270 */
[----:B------:R0:W-:Y:S04]  /*27900*/  STL [R1+0xab8], R14 ;  /* 0x000ab80e01007387 */ /* 0x0001e80000100800 */
[----:B0-----:R-:W3:Y:S01]  /*27910*/  LDL.LU R14, [R1+0x6c] ;  /* 0x00006c00010e7983 */ /* 0x001ee20000300800 */
[----:B----4-:R-:W-:-:S03]  /*27920*/  ISETP.LT.AND P5, PT, R16, c[0x0][0x17c], !P0 ;  /* 0x00005f0010007a0c */ /* 0x010fc600047a1270 */
[----:B------:R-:W4:Y:S04]  /*27930*/  LDL.LU R16, [R1+0x9c8] ;  /* 0x0009c80001107983 */ /* 0x000f280000300800 */
[----:B------:R-:W4:Y:S04]  /*27940*/  LDL.LU R17, [R1+0x5c] ;  /* 0x00005c0001117983 */ /* 0x000f280000300800 */
[----:B------:R-:W4:Y:S01]  /*27950*/  LDL.LU R20, [R1+0x9cc] ;  /* 0x0009cc0001147983 */ /* 0x000f220000300800 */
[----:B------:R-:W-:Y:S01]  /*27960*/  LEA R4, P6, R6, R28, 0x1 ;  /* 0x0000001c06047211 */ /* 0x000fe200078c08ff */
[----:B------:R-:W-:Y:S01]  /*27970*/  IMAD R8, R26, 0x2, R6 ;  /* 0x000000021a087824 */ /* 0x000fe200078e0206 */
[----:B------:R-:W-:Y:S01]  /*27980*/  PRMT R10, R10, 0x7632, R10 ;  /* 0x000076320a0a7816 */ /* 0x000fe2000000000a */
[----:B------:R-:W4:Y:S01]  /*27990*/  LDL.LU R21, [R1+0x7c] ;  /* 0x00007c0001157983 */ /* 0x000f220000300800 */
[----:B------:R-:W-:-:S02]  /*279a0*/  LEA.HI.X.SX32 R5, R6, R0, 0x1, P6 ;  /* 0x0000000006057211 */ /* 0x000fc400030f0eff */
[----:B------:R-:W-:-:S03]  /*279b0*/  LEA R2, P6, R8, R28, 0x1 ;  /* 0x0000001c08027211 */ /* 0x000fc600078c08ff */
[----:B------:R0:W-:Y:S01]  /*279c0*/  @P4 STG.E.U16 [R4.64], R10 ;  /* 0x0000000a04004986 */ /* 0x0001e2000c101506 */
[----:B------:R-:W-:Y:S02]  /*279d0*/  LEA.HI.X.SX32 R3, R8, R0, 0x1, P6 ;  /* 0x0000000008037211 */ /* 0x000fe400030f0eff */
[----:B------:R-:W-:Y:S01]  /*279e0*/  PRMT R18, R18, 0x7632, R18 ;  /* 0x0000763212127816 */ /* 0x000fe20000000012 */
[----:B0-----:R-:W-:-:S04]  /*279f0*/  IMAD R5, R26, 0x2, R8 ;  /* 0x000000021a057824 */ /* 0x001fc800078e0208 */
[----:B------:R-:W-:Y:S01]  /*27a00*/  IMAD R6, R26, 0x2, R5 ;  /* 0x000000021a067824 */ /* 0x000fe200078e0205 */
[C---:B------:R-:W-:Y:S01]  /*27a10*/  LEA R4, P6, R5.reuse, R28, 0x1 ;  /* 0x0000001c05047211 */ /* 0x040fe200078c08ff */
[----:B------:R0:W-:Y:S03]  /*27a20*/  @P3 STG.E.U16 [R2.64], R18 ;  /* 0x0000001202003986 */ /* 0x0001e6000c101506 */
[----:B------:R-:W-:Y:S02]  /*27a30*/  LEA.HI.X.SX32 R5, R5, R0, 0x1, P6 ;  /* 0x0000000005057211 */ /* 0x000fe400030f0eff */
[----:B------:R-:W-:Y:S02]  /*27a40*/  PRMT R22, R22, 0x7632, R22 ;  /* 0x0000763216167816 */ /* 0x000fe40000000016 */
[----:B0-----:R-:W-:-:S04]  /*27a50*/  LEA R2, P6, R6, R28, 0x1 ;  /* 0x0000001c06027211 */ /* 0x001fc800078c08ff */
[----:B------:R-:W-:Y:S01]  /*27a60*/  LEA.HI.X.SX32 R3, R6, R0, 0x1, P6 ;  /* 0x0000000006037211 */ /* 0x000fe200030f0eff */
[----:B------:R0:W-:Y:S01]  /*27a70*/  @P1 STG.E.U16 [R4.64], R22 ;  /* 0x0000001604001986 */ /* 0x0001e2000c101506 */
[----:B-----5:R-:W-:-:S03]  /*27a80*/  ISETP.LT.AND P4, PT, R13, c[0x0][0x17c], !P0 ;  /* 0x00005f000d007a0c */ /* 0x020fc60004781270 */
[----:B------:R-:W5:Y:S04]  /*27a90*/  LDL.LU R13, [R1+0x8c] ;  /* 0x00008c00010d7983 */ /* 0x000f680000300800 */
[----:B------:R-:W5:Y:S01]  /*27aa0*/  LDL.LU R27, [R1+0x9d0] ;  /* 0x0009d000011b7983 */ /* 0x000f620000300800 */
[----:B--2---:R-:W-:-:S03]  /*27ab0*/  ISETP.LT.AND P3, PT, R12, c[0x0][0x17c], !P0 ;  /* 0x00005f000c007a0c */ /* 0x004fc60004761270 */
[----:B------:R-:W2:Y:S04]  /*27ac0*/  LDL.LU R12, [R1+0xac] ;  /* 0x0000ac00010c7983 */ /* 0x000ea80000300800 */
[----:B------:R-:W2:Y:S04]  /*27ad0*/  LDL.LU R18, [R1+0x9d4] ;  /* 0x0009d40001127983 */ /* 0x000ea80000300800 */
[----:B---3--:R1:W-:Y:S01]  /*27ae0*/  @P2 STG.E.U16 [R2.64], R14 ;  /* 0x0000000e02002986 */ /* 0x0083e2000c101506 */
[----:B----4-:R-:W-:-:S03]  /*27af0*/  ISETP.LT.AND P1, PT, R16, c[0x0][0x17c], !P0 ;  /* 0x00005f0010007a0c */ /* 0x010fc60004721270 */
[----:B------:R-:W3:Y:S01]  /*27b00*/  LDL.LU R16, [R1+0x9c] ;  /* 0x00009c0001107983 */ /* 0x000ee20000300800 */
[----:B------:R-:W-:-:S03]  /*27b10*/  ISETP.LT.AND P2, PT, R20, c[0x0][0x17c], !P0 ;  /* 0x00005f0014007a0c */ /* 0x000fc60004741270 */
[----:B------:R-:W4:Y:S01]  /*27b20*/  LDL.LU R20, [R1+0x9d8] ;  /* 0x0009d80001147983 */ /* 0x000f220000300800 */
[----:B------:R-:W-:-:S03]  /*27b30*/  IMAD R8, R26, 0x2, R6 ;  /* 0x000000021a087824 */ /* 0x000fc600078e0206 */
[----:B------:R-:W3:Y:S01]  /*27b40*/  LDL.LU R24, [R1+0x2c] ;  /* 0x00002c0001187983 */ /* 0x000ee20000300800 */
[----:B------:R-:W-:Y:S01]  /*27b50*/  IMAD R6, R26, 0x2, R8 ;  /* 0x000000021a067824 */ /* 0x000fe200078e0208 */
[C---:B0-----:R-:W-:Y:S02]  /*27b60*/  LEA R4, P6, R8.reuse, R28, 0x1 ;  /* 0x0000001c08047211 */ /* 0x041fe400078c08ff */
[----:B------:R-:W3:Y:S02]  /*27b70*/  LDL.LU R25, [R1+0xc] ;  /* 0x00000c0001197983 */ /* 0x000ee40000300800 */
        /* <DEDUP_REMOVED lines=10> */
[----:B-1----:R-:W-:-:S04]  /*27c20*/  LEA R2, P6, R6, R28, 0x1 ;  /* 0x0000001c06027211 */ /* 0x002fc800078c08ff */
[----:B------:R-:W-:Y:S01]  /*27c30*/  LEA.HI.X.SX32 R3, R6, R0, 0x1, P6 ;  /* 0x0000000006037211 */ /* 0x000fe200030f0eff */
[----:B------:R-:W-:Y:S01]  /*27c40*/  IMAD R6, R26, 0x2, R8 ;  /* 0x000000021a067824 */ /* 0x000fe200078e0208 */
[----:B-----5:R0:W-:Y:S01]  /*27c50*/  @P3 STG.E.U16 [R4.64], R13 ;  /* 0x0000000d04003986 */ /* 0x0201e2000c101506 */
[----:B------:R-:W-:-:S03]  /*27c60*/  ISETP.LT.AND P5, PT, R27, c[0x0][0x17c], !P0 ;  /* 0x00005f001b007a0c */ /* 0x000fc600047a1270 */
[----:B------:R-:W5:Y:S01]  /*27c70*/  LDL.LU R27, [R1+0x4c] ;  /* 0x00004c00011b7983 */ /* 0x000f620000300800 */
[----:B0-----:R-:W-:-:S04]  /*27c80*/  LEA R4, P6, R8, R28, 0x1 ;  /* 0x0000001c08047211 */ /* 0x001fc800078c08ff */
[----:B------:R-:W-:Y:S02]  /*27c90*/  LEA.HI.X.SX32 R5, R8, R0, 0x1, P6 ;  /* 0x0000000008057211 */ /* 0x000fe400030f0eff */
[----:B--2---:R-:W-:Y:S02]  /*27ca0*/  ISETP.LT.AND P4, PT, R18, c[0x0][0x17c], !P0 ;  /* 0x00005f0012007a0c */ /* 0x004fe40004781270 */
[----:B------:R-:W2:Y:S04]  /*27cb0*/  LDL.LU R18, [R1+0x9e0] ;  /* 0x0009e00001127983 */ /* 0x000ea80000300800 */
[----:B------:R-:W5:Y:S01]  /*27cc0*/  LDL.LU R22, [R1+0x9e4] ;  /* 0x0009e40001167983 */ /* 0x000f620000300800 */
[----:B----4-:R-:W-:-:S03]  /*27cd0*/  ISETP.LT.AND P3, PT, R20, c[0x0][0x17c], !P0 ;  /* 0x00005f0014007a0c */ /* 0x010fc60004761270 */
[----:B------:R-:W4:Y:S04]  /*27ce0*/  LDL.LU R20, [R1+0x1c] ;  /* 0x00001c0001147983 */ /* 0x000f280000300800 */
[----:B------:R-:W4:Y:S04]  /*27cf0*/  LDL.LU R8, [R1+0x9dc] ;  /* 0x0009dc0001087983 */ /* 0x000f280000300800 */
[----:B------:R0:W-:Y:S04]  /*27d00*/  @P1 STG.E.U16 [R2.64], R12 ;  /* 0x0000000c02001986 */ /* 0x0001e8000c101506 */
[----:B---3--:R1:W-:Y:S01]  /*27d10*/  @P2 STG.E.U16 [R4.64], R16 ;  /* 0x0000001004002986 */ /* 0x0083e2000c101506 */
[----:B0-----:R-:W-:-:S04]  /*27d20*/  LEA R2, P6, R6, R28, 0x1 ;  /* 0x0000001c06027211 */ /* 0x001fc800078c08ff */
[----:B------:R-:W-:-:S05]  /*27d30*/  LEA.HI.X.SX32 R3, R6, R0, 0x1, P6 ;  /* 0x0000000006037211 */ /* 0x000fca00030f0eff */
[----:B------:R0:W-:Y:S01]  /*27d40*/  @P5 STG.E.U16 [R2.64], R24 ;  /* 0x0000001802005986 */ /* 0x0001e2000c101506 */
[----:B--2---:R-:W-:-:S03]  /*27d50*/  ISETP.LT.AND P2, PT, R18, c[0x0][0x17c], !P0 ;  /* 0x00005f0012007a0c */ /* 0x004fc60004741270 */
[----:B------:R-:W2:Y:S01]  /*27d60*/  LDL.LU R18, [R1+0x9f0] ;  /* 0x0009f00001127983 */ /* 0x000ea20000300800 */
[----:B-----5:R-:W-:-:S03]  /*27d70*/  ISETP.LT.AND P5, PT, R22, c[0x0][0x17c], !P0 ;  /* 0x00005f0016007a0c */ /* 0x020fc600047a1270 */
        /* <DEDUP_REMOVED lines=22> */
[----:B------:R0:W-:Y:S01]  /*27ee0*/  @P2 STG.E.U16 [R2.64], R20 ;  /* 0x0000001402002986 */ /* 0x0001e2000c101506 */
        /* <DEDUP_REMOVED lines=31> */
[----:B------:R-:W-:-:S02]  /*280e0*/  PRMT R11, R13, 0x7632, R11 ;  /* 0x000076320d0b7816 */ /* 0x000fc4000000000b */
[----:B--2---:R-:W-:Y:S01]  /*280f0*/  ISETP.LT.AND P4, PT, R8, c[0x0][0x17c], !P0 ;  /* 0x00005f0008007a0c */ /* 0x004fe20004781270 */
[----:B------:R-:W-:-:S05]  /*28100*/  IMAD R8, R26, 0x2, R6 ;  /* 0x000000021a087824 */ /* 0x000fca00078e0206 */
[----:B------:R-:W-:Y:S01]  /*28110*/  LEA R4, P6, R8, R28, 0x1 ;  /* 0x0000001c08047211 */ /* 0x000fe200078c08ff */
[----:B------:R-:W-:-:S03]  /*28120*/  IMAD R6, R26, 0x2, R8 ;  /* 0x000000021a067824 */ /* 0x000fc600078e0208 */
[----:B------:R-:W-:Y:S02]  /*28130*/  LEA.HI.X.SX32 R5, R8, R0, 0x1, P6 ;  /* 0x0000000008057211 */ /* 0x000fe400030f0eff */
[----:B------:R-:W-:-:S03]  /*28140*/  LEA R2, P6, R6, R28, 0x1 ;  /* 0x0000001c06027211 */ /* 0x000fc600078c08ff */
[----:B------:R0:W-:Y:S01]  /*28150*/  @P2 STG.E.U16 [R4.64], R23 ;  /* 0x0000001704002986 */ /* 0x0001e2000c101506 */
[----:B-----5:R-:W-:Y:S02]  /*28160*/  ISETP.LT.AND P2, PT, R3, c[0x0][0x17c], !P0 ;  /* 0x00005f0003007a0c */ /* 0x020fe40004741270 */
[----:B------:R-:W-:-:S05]  /*28170*/  LEA.HI.X.SX32 R3, R6, R0, 0x1, P6 ;  /* 0x0000000006037211 */ /* 0x000fca00030f0eff */
[----:B------:R1:W-:Y:S01]  /*28180*/  @P5 STG.E.U16 [R2.64], R7 ;  /* 0x0000000702005986 */ /* 0x0003e2000c101506 */
[----:B----4-:R-:W-:-:S03]  /*28190*/  ISETP.LT.AND P5, PT, R18, c[0x0][0x17c], !P0 ;  /* 0x00005f0012007a0c */ /* 0x010fc600047a1270 */
[----:B------:R-:W2:Y:S04]  /*281a0*/  LDL.LU R18, [R1+0xa18] ;  /* 0x000a180001127983 */ /* 0x000ea80000300800 */
[----:B------:R-:W4:Y:S01]  /*281b0*/  LDL.LU R13, [R1+0xa1c] ;  /* 0x000a1c00010d7983 */ /* 0x000f220000300800 */
[----:B------:R-:W-:-:S04]  /*281c0*/  IMAD R8, R26, 0x2, R6 ;  /* 0x000000021a087824 */ /* 0x000fc800078e0206 */
[----:B------:R-:W-:Y:S01]  /*281d0*/  IMAD R6, R26, 0x2, R8 ;  /* 0x000000021a067824 */ /* 0x000fe200078e0208 */
[----:B0-----:R-:W-:-:S04]  /*281e0*/  LEA R4, P6, R8, R28, 0x1 ;  /* 0x0000001c08047211 */ /* 0x001fc800078c08ff */
[----:B------:R-:W-:Y:S02]  /*281f0*/  LEA.HI.X.SX32 R5, R8, R0, 0x1, P6 ;  /* 0x0000000008057211 */ /* 0x000fe400030f0eff */
[C---:B-1----:R-:W-:Y:S02]  /*28200*/  LEA R2, P6, R6.reuse, R28, 0x1 ;  /* 0x0000001c06027211 */ /* 0x042fe400078c08ff */
[----:B------:R-:W-:Y:S02]  /*28210*/  PRMT R10, R21, 0x7632, R10 ;  /* 0x00007632150a7816 */ /* 0x000fe4000000000a */
[----:B------:R-:W-:Y:S01]  /*28220*/  LEA.HI.X.SX32 R3, R6, R0, 0x1, P6 ;  /* 0x0000000006037211 */ /* 0x000fe200030f0eff */
[----:B------:R0:W-:Y:S04]  /*28230*/  @P4 STG.E.U16 [R4.64], R9 ;  /* 0x0000000904004986 */ /* 0x0001e8000c101506 */
[----:B------:R1:W-:Y:S01]  /*28240*/  @P3 STG.E.U16 [R2.64], R10 ;  /* 0x0000000a02003986 */ /* 0x0003e2000c101506 */
[----:B---3--:R-:W-:-:S03]  /*28250*/  ISETP.LT.AND P3, PT, R17, c[0x0][0x17c], !P0 ;  /* 0x00005f0011007a0c */ /* 0x008fc60004761270 */
[----:B------:R-:W3:Y:S01]  /*28260*/  LDL.LU R17, [R1+0xa20] ;  /* 0x000a200001117983 */ /* 0x000ee20000300800 */
[----:B0-----:R-:W-:-:S04]  /*28270*/  IMAD R5, R26, 0x2, R6 ;  /* 0x000000021a057824 */ /* 0x001fc800078e0206 */
[----:B------:R-:W-:Y:S01]  /*28280*/  IMAD R6, R26, 0x2, R5 ;  /* 0x000000021a067824 */ /* 0x000fe200078e0205 */
[----:B------:R-:W-:-:S04]  /*28290*/  LEA R4, P6, R5, R28, 0x1 ;  /* 0x0000001c05047211 */ /* 0x000fc800078c08ff */
[----:B------:R-:W-:Y:S02]  /*282a0*/  LEA.HI.X.SX32 R5, R5, R0, 0x1, P6 ;  /* 0x0000000005057211 */ /* 0x000fe400030f0eff */
[----:B-1----:R-:W-:Y:S01]  /*282b0*/  LEA R2, P6, R6, R28, 0x1 ;  /* 0x0000001c06027211 */ /* 0x002fe200078c08ff */
[----:B------:R-:W-:-:S03]  /*282c0*/  IMAD R8, R26, 0x2, R6 ;  /* 0x000000021a087824 */ /* 0x000fc600078e0206 */
[----:B------:R-:W-:Y:S01]  /*282d0*/  LEA.HI.X.SX32 R3, R6, R0, 0x1, P6 ;  /* 0x0000000006037211 */ /* 0x000fe200030f0eff */
[----:B------:R0:W-:Y:S01]  /*282e0*/  @P1 STG.E.U16 [R4.64], R11 ;  /* 0x0000000b04001986 */ /* 0x0001e2000c101506 */
[----:B------:R-:W-:Y:S01]  /*282f0*/  PRMT R6, R12, 0x7632, R6 ;  /* 0x000076320c067816 */ /* 0x000fe20000000006 */
[----:B------:R-:W-:Y:S01]  /*28300*/  IMAD R9, R26, 0x2, R8 ;  /* 0x000000021a097824 */ /* 0x000fe200078e0208 */
[----:B------:R-:W-:Y:S02]  /*28310*/  PRMT R7, R16, 0x7632, R7 ;  /* 0x0000763210077816 */ /* 0x000fe40000000007 */
[----:B------:R-:W-:Y:S01]  /*28320*/  ISETP.LT.AND P4, PT, R22, c[0x0][0x17c], !P0 ;  /* 0x00005f0016007a0c */ /* 0x000fe20004781270 */
[----:B------:R1:W-:Y:S01]  /*28330*/  @P2 STG.E.U16 [R2.64], R6 ;  /* 0x0000000602002986 */ /* 0x0003e2000c101506 */
[----:B------:R-:W-:-:S03]  /*28340*/  PRMT R10, R25, 0x7632, R10 ;  /* 0x00007632190a7816 */ /* 0x000fc6000000000a */
[----:B------:R-:W5:Y:S01]  /*28350*/  LDL.LU R16, [R1+0xa28] ;  /* 0x000a280001107983 */ /* 0x000f620000300800 */
[----:B0-----:R-:W-:-:S03]  /*28360*/  LEA R4, P6, R8, R28, 0x1 ;  /* 0x0000001c08047211 */ /* 0x001fc600078c08ff */
[----:B------:R-:W5:Y:S01]  /*28370*/  LDL.LU R12, [R1+0xa2c] ;  /* 0x000a2c00010c7983 */ /* 0x000f620000300800 */
[----:B------:R-:W-:Y:S02]  /*28380*/  LEA.HI.X.SX32 R5, R8, R0, 0x1, P6 ;  /* 0x0000000008057211 */ /* 0x000fe400030f0eff */
[C---:B-1----:R-:W-:Y:S01]  /*28390*/  LEA R2, P6, R9.reuse, R28, 0x1 ;  /* 0x0000001c09027211 */ /* 0x042fe200078c08ff */
[----:B------:R-:W5:Y:S03]  /*283a0*/  LDL.LU R22, [R1+0xa30] ;  /* 0x000a300001167983 */ /* 0x000f660000300800 */
[----:B------:R-:W-:Y:S01]  /*283b0*/  LEA.HI.X.SX32 R3, R9, R0, 0x1, P6 ;  /* 0x0000000009037211 */ /* 0x000fe200030f0eff */
[----:B------:R0:W-:Y:S01]  /*283c0*/  @P5 STG.E.U16 [R4.64], R7 ;  /* 0x0000000704005986 */ /* 0x0001e2000c101506 */
[----:B------:R-:W-:-:S05]  /*283d0*/  PRMT R8, R24, 0x7632, R8 ;  /* 0x0000763218087816 */ /* 0x000fca0000000008 */
[----:B------:R-:W-:Y:S01]  /*283e0*/  @P4 STG.E.U16 [R2.64], R8 ;  /* 0x0000000802004986 */ /* 0x000fe2000c101506 */
[----:B----4-:R-:W-:Y:S01]  /*283f0*/  ISETP.LT.AND P2, PT, R13, c[0x0][0x17c], !P0 ;  /* 0x00005f000d007a0c */ /* 0x010fe20004741270 */
[----:B------:R-:W-:-:S05]  /*28400*/  IMAD R13, R26, 0x2, R9 ;  /* 0x000000021a0d7824 */ /* 0x000fca00078e0209 */
[----:B0-----:R-:W-:-:S04]  /*28410*/  LEA R4, P6, R13, R28, 0x1 ;  /* 0x0000001c0d047211 */ /* 0x001fc800078c08ff */
[----:B------:R-:W-:Y:S02]  /*28420*/  LEA.HI.X.SX32 R5, R13, R0, 0x1, P6 ;  /* 0x000000000d057211 */ /* 0x000fe400030f0eff */
[----:B--2---:R-:W-:Y:S02]  /*28430*/  ISETP.LT.AND P1, PT, R18, c[0x0][0x17c], !P0 ;  /* 0x00005f0012007a0c */ /* 0x004fe40004721270 */
[----:B------:R-:W2:Y:S04]  /*28440*/  LDL.LU R18, [R1+0xa34] ;  /* 0x000a340001127983 */ /* 0x000ea80000300800 */
[----:B------:R0:W-:Y:S04]  /*28450*/  @P3 STG.E.U16 [R4.64], R10 ;  /* 0x0000000a04003986 */ /* 0x0001e8000c101506 */
[----:B0-----:R-:W4:Y:S01]  /*28460*/  LDL.LU R10, [R1+0xa24] ;  /* 0x000a2400010a7983 */ /* 0x001f220000300800 */
[----:B---3--:R-:W-:Y:S01]  /*28470*/  ISETP.LT.AND P5, PT, R17, c[0x0][0x17c], !P0 ;  /* 0x00005f0011007a0c */ /* 0x008fe200047a1270 */
[----:B------:R-:W-:-:S04]  /*28480*/  IMAD R17, R26, 0x2, R13 ;  /* 0x000000021a117824 */ /* 0x000fc800078e020d */
[----:B------:R-:W-:Y:S01]  /*28490*/  IMAD R21, R26, 0x2, R17 ;  /* 0x000000021a157824 */ /* 0x000fe200078e0211 */
[----:B------:R-:W-:-:S03]  /*284a0*/  LEA R2, P6, R17, R28, 0x1 ;  /* 0x0000001c11027211 */ /* 0x000fc600078c08ff */
[----:B------:R-:W-:Y:S01]  /*284b0*/  IMAD R9, R26, 0x2, R21 ;  /* 0x000000021a097824 */ /* 0x000fe200078e0215 */
[----:B------:R-:W-:-:S03]  /*284c0*/  LEA.HI.X.SX32 R3, R17, R0, 0x1, P6 ;  /* 0x0000000011037211 */ /* 0x000fc600030f0eff */
[----:B------:R-:W-:Y:S01]  /*284d0*/  IMAD R13, R26, 0x2, R9 ;  /* 0x000000021a0d7824 */ /* 0x000fe200078e0209 */
[----:B------:R-:W-:-:S03]  /*284e0*/  PRMT R6, R27, 0x7632, R6 ;  /* 0x000076321b067816 */ /* 0x000fc60000000006 */
[C---:B------:R-:W-:Y:S01]  /*284f0*/  IMAD R17, R26.reuse, 0x2, R13 ;  /* 0x000000021a117824 */ /* 0x040fe200078e020d */
[----:B------:R-:W-:Y:S01]  /*28500*/  LEA R4, P6, R21, R28, 0x1 ;  /* 0x0000001c15047211 */ /* 0x000fe200078c08ff */
[----:B------:R0:W-:Y:S02]  /*28510*/  @P1 STG.E.U16 [R2.64], R6 ;  /* 0x0000000602001986 */ /* 0x0001e4000c101506 */
[C---:B------:R-:W-:Y:S01]  /*28520*/  IMAD R25, R26.reuse, 0x2, R17 ;  /* 0x000000021a197824 */ /* 0x040fe200078e0211 */
[----:B------:R-:W-:Y:S02]  /*28530*/  PRMT R7, R29, 0x7632, R7 ;  /* 0x000076321d077816 */ /* 0x000fe40000000007 */
[----:B------:R-:W-:Y:S01]  /*28540*/  LEA.HI.X.SX32 R5, R21, R0, 0x1, P6 ;  /* 0x0000000015057211 */ /* 0x000fe200030f0eff */
[----:B------:R-:W-:Y:S01]  /*28550*/  IMAD R21, R26, 0x2, R25 ;  /* 0x000000021a157824 */ /* 0x000fe200078e0219 */
[----:B0-----:R-:W-:-:S03]  /*28560*/  LEA R2, P1, R9, R28, 0x1 ;  /* 0x0000001c09027211 */ /* 0x001fc600078208ff */
[----:B------:R0:W-:Y:S01]  /*28570*/  @P2 STG.E.U16 [R4.64], R7 ;  /* 0x0000000704002986 */ /* 0x0001e2000c101506 */
[----:B------:R-:W-:Y:S01]  /*28580*/  IMAD R27, R26, 0x2, R21 ;  /* 0x000000021a1b7824 */ /* 0x000fe200078e0215 */
[----:B------:R-:W-:Y:S02]  /*28590*/  LEA.HI.X.SX32 R3, R9, R0, 0x1, P1 ;  /* 0x0000000009037211 */ /* 0x000fe400008f0eff */
[----:B-----5:R-:W-:Y:S02]  /*285a0*/  ISETP.LT.AND P4, PT, R16, c[0x0][0x17c], !P0 ;  /* 0x00005f0010007a0c */ /* 0x020fe40004781270 */
[----:B------:R-:W-:Y:S02]  /*285b0*/  ISETP.LT.AND P3, PT, R12, c[0x0][0x17c], !P0 ;  /* 0x00005f000c007a0c */ /* 0x000fe40004761270 */
[-C--:B0-----:R-:W-:Y:S02]  /*285c0*/  LEA R4, P1, R17, R28.reuse, 0x1 ;  /* 0x0000001c11047211 */ /* 0x081fe400078208ff */
[----:B------:R-:W-:-:S02]  /*285d0*/  LEA R8, P2, R13, R28, 0x1 ;  /* 0x0000001c0d087211 */ /* 0x000fc400078408ff */
[----:B------:R-:W-:Y:S02]  /*285e0*/  LEA R16, P6, R25, R28, 0x1 ;  /* 0x0000001c19107211 */ /* 0x000fe400078c08ff */
[----:B------:R-:W-:Y:S02]  /*285f0*/  LEA.HI.X.SX32 R5, R17, R0, 0x1, P1 ;  /* 0x0000000011057211 */ /* 0x000fe400008f0eff */
[----:B------:R-:W-:Y:S02]  /*28600*/  LEA R12, P1, R27, R28, 0x1 ;  /* 0x0000001c1b0c7211 */ /* 0x000fe400078208ff */
[-C--:B------:R-:W-:Y:S02]  /*28610*/  LEA.HI.X.SX32 R9, R13, R0.reuse, 0x1, P2 ;  /* 0x000000000d097211 */ /* 0x080fe400010f0eff */
[----:B------:R-:W-:Y:S02]  /*28620*/  LEA.HI.X.SX32 R17, R25, R0, 0x1, P6 ;  /* 0x0000000019117211 */ /* 0x000fe400030f0eff */
[----:B------:R-:W-:-:S02]  /*28630*/  ISETP.LT.AND P2, PT, R22, c[0x0][0x17c], !P0 ;  /* 0x00005f0016007a0c */ /* 0x000fc40004741270 */
[----:B------:R-:W-:Y:S02]  /*28640*/  LEA R28, P6, R21, R28, 0x1 ;  /* 0x0000001c151c7211 */ /* 0x000fe400078c08ff */
[-C--:B------:R-:W-:Y:S02]  /*28650*/  LEA.HI.X.SX32 R13, R27, R0.reuse, 0x1, P1 ;  /* 0x000000001b0d7211 */ /* 0x080fe400008f0eff */
[----:B------:R-:W-:Y:S02]  /*28660*/  LEA.HI.X.SX32 R29, R21, R0, 0x1, P6 ;  /* 0x00000000151d7211 */ /* 0x000fe400030f0eff */
[----:B------:R-:W-:Y:S02]  /*28670*/  PRMT R0, R20, 0x7632, R0 ;  /* 0x0000763214007816 */ /* 0x000fe40000000000 */
[----:B------:R-:W-:Y:S02]  /*28680*/  PRMT R7, R7, 0x7632, R7 ;  /* 0x0000763207077816 */ /* 0x000fe40000000007 */
[----:B------:R-:W-:-:S02]  /*28690*/  PRMT R15, R15, 0x7632, R15 ;  /* 0x000076320f0f7816 */ /* 0x000fc4000000000f */
[----:B------:R-:W-:Y:S01]  /*286a0*/  PRMT R11, R11, 0x7632, R11 ;  /* 0x000076320b0b7816 */ /* 0x000fe2000000000b */
[----:B------:R0:W-:Y:S01]  /*286b0*/  @P5 STG.E.U16 [R2.64], R0 ;  /* 0x0000000002005986 */ /* 0x0001e2000c101506 */
[----:B------:R-:W-:-:S03]  /*286c0*/  PRMT R14, R19, 0x7632, R14 ;  /* 0x00007632130e7816 */ /* 0x000fc6000000000e */
[----:B------:R0:W-:Y:S04]  /*286d0*/  @P4 STG.E.U16 [R8.64], R7 ;  /* 0x0000000708004986 */ /* 0x0001e8000c101506 */
[----:B------:R0:W-:Y:S04]  /*286e0*/  @P3 STG.E.U16 [R4.64], R15 ;  /* 0x0000000f04003986 */ /* 0x0001e8000c101506 */
[----:B------:R0:W-:Y:S01]  /*286f0*/  @P2 STG.E.U16 [R16.64], R11 ;  /* 0x0000000b10002986 */ /* 0x0001e2000c101506 */
[----:B--2---:R-:W-:Y:S02]  /*28700*/  ISETP.LT.AND P1, PT, R18, c[0x0][0x17c], !P0 ;  /* 0x00005f0012007a0c */ /* 0x004fe40004721270 */
[----:B----4-:R-:W-:-:S11]  /*28710*/  ISETP.LT.AND P0, PT, R10, c[0x0][0x17c], !P0 ;  /* 0x00005f000a007a0c */ /* 0x010fd60004701270 */
[----:B------:R0:W-:Y:S02]  /*28720*/  @P1 STG.E.U16 [R28.64], R14 ;  /* 0x0000000e1c001986 */ /* 0x0001e4000c101506 */
[----:B------:R-:W-:Y:S05]  /*28730*/  @!P0 EXIT ;  /* 0x000000000000894d */ /* 0x000fea0003800000 */
[----:B0-----:R-:W-:-:S05]  /*28740*/  PRMT R6, R23, 0x7632, R6 ;  /* 0x0000763217067816 */ /* 0x001fca0000000006 */
[----:B------:R-:W-:Y:S01]  /*28750*/  STG.E.U16 [R12.64], R6 ;  /* 0x000000060c007986 */ /* 0x000fe2000c101506 */
[----:B------:R-:W-:Y:S05]  /*28760*/  EXIT ;  /* 0x000000000000794d */ /* 0x000fea0003800000 */
.L_x_4:
[----:B------:R-:W-:-:S00]  /*28770*/  BRA `(.L_x_4) ;  /* 0xfffffff000007947 */ /* 0x000fc0000383ffff */
[----:B------:R-:W-:-:S00]  /*28780*/  NOP ;  /* 0x0000000000007918 */ /* 0x000fc00000000000 */
[----:B------:R-:W-:-:S00]  /*28790*/  NOP ;  /* 0x0000000000007918 */ /* 0x000fc00000000000 */
[----:B------:R-:W-:-:S00]  /*287a0*/  NOP ;  /* 0x0000000000007918 */ /* 0x000fc00000000000 */
[----:B------:R-:W-:-:S00]  /*287b0*/  NOP ;  /* 0x0000000000007918 */ /* 0x000fc00000000000 */
[----:B------:R-:W-:-:S00]  /*287c0*/  NOP ;  /* 0x0000000000007918 */ /* 0x000fc00000000000 */
[----:B------:R-:W-:-:S00]  /*287d0*/  NOP ;  /* 0x0000000000007918 */ /* 0x000fc00000000000 */
[----:B------:R-:W-:-:S00]  /*287e0*/  NOP ;  /* 0x0000000000007918 */ /* 0x000fc00000000000 */
[----:B------:R-:W-:-:S00]  /*287f0*/  NOP ;  /* 0x0000000000007918 */ /* 0x000fc00000000000 */
.L_x_5:


//--------------------- .nv.shared.matmul_kernel  --------------------------
	.section	.nv.shared.matmul_kernel,"aw",@nobits
	.sectionflags	@""
	.align	16
